	.headerflags	@"EF_CUDA_TEXMODE_UNIFIED EF_CUDA_64BIT_ADDRESS EF_CUDA_SM89 EF_CUDA_VIRTUAL_SM(EF_CUDA_SM89)"
	.elftype	@"ET_EXEC"


//--------------------- .nv.info                  --------------------------
	.section	.nv.info,"",@"SHT_CUDA_INFO"
	.align	4


	//----- nvinfo : EIATTR_REGCOUNT
	.align		4
        /*0000*/ 	.byte	0x04, 0x2f
        /*0002*/ 	.short	(.L_27 - .L_26)
	.align		4
.L_26:
        /*0004*/ 	.word	index@(sleepParticles_cuda_kernel_forward)
        /*0008*/ 	.word	0x00000016


	//----- nvinfo : EIATTR_MIN_STACK_SIZE
	.align		4
.L_27:
        /*000c*/ 	.byte	0x04, 0x12
        /*000e*/ 	.short	(.L_29 - .L_28)
	.align		4
.L_28:
        /*0010*/ 	.word	index@($__internal_42_$__cuda_sm3x_div_rn_noftz_f32_slowpath)
        /*0014*/ 	.word	0x00000000


	//----- nvinfo : EIATTR_FRAME_SIZE
	.align		4
.L_29:
        /*0018*/ 	.byte	0x04, 0x11
        /*001a*/ 	.short	(.L_31 - .L_30)
	.align		4
.L_30:
        /*001c*/ 	.word	index@($__internal_42_$__cuda_sm3x_div_rn_noftz_f32_slowpath)
        /*0020*/ 	.word	0x00000000


	//----- nvinfo : EIATTR_MIN_STACK_SIZE
	.align		4
.L_31:
        /*0024*/ 	.byte	0x04, 0x12
        /*0026*/ 	.short	(.L_33 - .L_32)
	.align		4
.L_32:
        /*0028*/ 	.word	index@($__internal_41_$__cuda_sm20_sqrt_rn_f32_slowpath)
        /*002c*/ 	.word	0x00000000


	//----- nvinfo : EIATTR_FRAME_SIZE
	.align		4
.L_33:
        /*0030*/ 	.byte	0x04, 0x11
        /*0032*/ 	.short	(.L_35 - .L_34)
	.align		4
.L_34:
        /*0034*/ 	.word	index@($__internal_41_$__cuda_sm20_sqrt_rn_f32_slowpath)
        /*0038*/ 	.word	0x00000000


	//----- nvinfo : EIATTR_MIN_STACK_SIZE
	.align		4
.L_35:
        /*003c*/ 	.byte	0x04, 0x12
        /*003e*/ 	.short	(.L_37 - .L_36)
	.align		4
.L_36:
        /*0040*/ 	.word	index@(sleepParticles_cuda_kernel_forward)
        /*0044*/ 	.word	0x00000000


	//----- nvinfo : EIATTR_FRAME_SIZE
	.align		4
.L_37:
        /*0048*/ 	.byte	0x04, 0x11
        /*004a*/ 	.short	(.L_39 - .L_38)
	.align		4
.L_38:
        /*004c*/ 	.word	index@(sleepParticles_cuda_kernel_forward)
        /*0050*/ 	.word	0x00000000


	//----- nvinfo : EIATTR_REGCOUNT
	.align		4
.L_39:
        /*0054*/ 	.byte	0x04, 0x2f
        /*0056*/ 	.short	(.L_41 - .L_40)
	.align		4
.L_40:
        /*0058*/ 	.word	index@(sleepParticles_cuda_kernel_backward)
        /*005c*/ 	.word	0x0000001e


	//----- nvinfo : EIATTR_MIN_STACK_SIZE
	.align		4
.L_41:
        /*0060*/ 	.byte	0x04, 0x12
        /*0062*/ 	.short	(.L_43 - .L_42)
	.align		4
.L_42:
        /*0064*/ 	.word	index@($__internal_40_$__cuda_sm3x_div_rn_noftz_f32_slowpath)
        /*0068*/ 	.word	0x00000000


	//----- nvinfo : EIATTR_FRAME_SIZE
	.align		4
.L_43:
        /*006c*/ 	.byte	0x04, 0x11
        /*006e*/ 	.short	(.L_45 - .L_44)
	.align		4
.L_44:
        /*0070*/ 	.word	index@($__internal_40_$__cuda_sm3x_div_rn_noftz_f32_slowpath)
        /*0074*/ 	.word	0x00000000


	//----- nvinfo : EIATTR_MIN_STACK_SIZE
	.align		4
.L_45:
        /*0078*/ 	.byte	0x04, 0x12
        /*007a*/ 	.short	(.L_47 - .L_46)
	.align		4
.L_46:
        /*007c*/ 	.word	index@($__internal_39_$__cuda_sm20_sqrt_rn_f32_slowpath)
        /*0080*/ 	.word	0x00000000


	//----- nvinfo : EIATTR_FRAME_SIZE
	.align		4
.L_47:
        /*0084*/ 	.byte	0x04, 0x11
        /*0086*/ 	.short	(.L_49 - .L_48)
	.align		4
.L_48:
        /*0088*/ 	.word	index@($__internal_39_$__cuda_sm20_sqrt_rn_f32_slowpath)
        /*008c*/ 	.word	0x00000000


	//----- nvinfo : EIATTR_MIN_STACK_SIZE
	.align		4
.L_49:
        /*0090*/ 	.byte	0x04, 0x12
        /*0092*/ 	.short	(.L_51 - .L_50)
	.align		4
.L_50:
        /*0094*/ 	.word	index@(sleepParticles_cuda_kernel_backward)
        /*0098*/ 	.word	0x00000000


	//----- nvinfo : EIATTR_FRAME_SIZE
	.align		4
.L_51:
        /*009c*/ 	.byte	0x04, 0x11
        /*009e*/ 	.short	(.L_53 - .L_52)
	.align		4
.L_52:
        /*00a0*/ 	.word	index@(sleepParticles_cuda_kernel_backward)
        /*00a4*/ 	.word	0x00000000


	//----- nvinfo : EIATTR_REGCOUNT
	.align		4
.L_53:
        /*00a8*/ 	.byte	0x04, 0x2f
        /*00aa*/ 	.short	(.L_55 - .L_54)
	.align		4
.L_54:
        /*00ac*/ 	.word	index@(swellParticles_cuda_kernel_forward)
        /*00b0*/ 	.word	0x00000024


	//----- nvinfo : EIATTR_MIN_STACK_SIZE
	.align		4
.L_55:
        /*00b4*/ 	.byte	0x04, 0x12
        /*00b6*/ 	.short	(.L_57 - .L_56)
	.align		4
.L_56:
        /*00b8*/ 	.word	index@($__internal_38_$__cuda_sm3x_div_rn_noftz_f32_slowpath)
        /*00bc*/ 	.word	0x00000000


	//----- nvinfo : EIATTR_FRAME_SIZE
	.align		4
.L_57:
        /*00c0*/ 	.byte	0x04, 0x11
        /*00c2*/ 	.short	(.L_59 - .L_58)
	.align		4
.L_58:
        /*00c4*/ 	.word	index@($__internal_38_$__cuda_sm3x_div_rn_noftz_f32_slowpath)
        /*00c8*/ 	.word	0x00000000


	//----- nvinfo : EIATTR_MIN_STACK_SIZE
	.align		4
.L_59:
        /*00cc*/ 	.byte	0x04, 0x12
        /*00ce*/ 	.short	(.L_61 - .L_60)
	.align		4
.L_60:
        /*00d0*/ 	.word	index@($__internal_37_$__cuda_sm20_sqrt_rn_f32_slowpath)
        /*00d4*/ 	.word	0x00000000


	//----- nvinfo : EIATTR_FRAME_SIZE
	.align		4
.L_61:
        /*00d8*/ 	.byte	0x04, 0x11
        /*00da*/ 	.short	(.L_63 - .L_62)
	.align		4
.L_62:
        /*00dc*/ 	.word	index@($__internal_37_$__cuda_sm20_sqrt_rn_f32_slowpath)
        /*00e0*/ 	.word	0x00000000


	//----- nvinfo : EIATTR_MIN_STACK_SIZE
	.align		4
.L_63:
        /*00e4*/ 	.byte	0x04, 0x12
        /*00e6*/ 	.short	(.L_65 - .L_64)
	.align		4
.L_64:
        /*00e8*/ 	.word	index@(swellParticles_cuda_kernel_forward)
        /*00ec*/ 	.word	0x00000020


	//----- nvinfo : EIATTR_FRAME_SIZE
	.align		4
.L_65:
        /*00f0*/ 	.byte	0x04, 0x11
        /*00f2*/ 	.short	(.L_67 - .L_66)
	.align		4
.L_66:
        /*00f4*/ 	.word	index@(swellParticles_cuda_kernel_forward)
        /*00f8*/ 	.word	0x00000020


	//----- nvinfo : EIATTR_REGCOUNT
	.align		4
.L_67:
        /*00fc*/ 	.byte	0x04, 0x2f
        /*00fe*/ 	.short	(.L_69 - .L_68)
	.align		4
.L_68:
        /*0100*/ 	.word	index@(swellParticles_cuda_kernel_backward)
        /*0104*/ 	.word	0x0000002f


	//----- nvinfo : EIATTR_MIN_STACK_SIZE
	.align		4
.L_69:
        /*0108*/ 	.byte	0x04, 0x12
        /*010a*/ 	.short	(.L_71 - .L_70)
	.align		4
.L_70:
        /*010c*/ 	.word	index@($__internal_36_$__cuda_sm3x_div_rn_noftz_f32_slowpath)
        /*0110*/ 	.word	0x00000000


	//----- nvinfo : EIATTR_FRAME_SIZE
	.align		4
.L_71:
        /*0114*/ 	.byte	0x04, 0x11
        /*0116*/ 	.short	(.L_73 - .L_72)
	.align		4
.L_72:
        /*0118*/ 	.word	index@($__internal_36_$__cuda_sm3x_div_rn_noftz_f32_slowpath)
        /*011c*/ 	.word	0x00000000


	//----- nvinfo : EIATTR_MIN_STACK_SIZE
	.align		4
.L_73:
        /*0120*/ 	.byte	0x04, 0x12
        /*0122*/ 	.short	(.L_75 - .L_74)
	.align		4
.L_74:
        /*0124*/ 	.word	index@($__internal_35_$__cuda_sm20_sqrt_rn_f32_slowpath)
        /*0128*/ 	.word	0x00000000


	//----- nvinfo : EIATTR_FRAME_SIZE
	.align		4
.L_75:
        /*012c*/ 	.byte	0x04, 0x11
        /*012e*/ 	.short	(.L_77 - .L_76)
	.align		4
.L_76:
        /*0130*/ 	.word	index@($__internal_35_$__cuda_sm20_sqrt_rn_f32_slowpath)
        /*0134*/ 	.word	0x00000000


	//----- nvinfo : EIATTR_MIN_STACK_SIZE
	.align		4
.L_77:
        /*0138*/ 	.byte	0x04, 0x12
        /*013a*/ 	.short	(.L_79 - .L_78)
	.align		4
.L_78:
        /*013c*/ 	.word	index@(swellParticles_cuda_kernel_backward)
        /*0140*/ 	.word	0x00000000


	//----- nvinfo : EIATTR_FRAME_SIZE
	.align		4
.L_79:
        /*0144*/ 	.byte	0x04, 0x11
        /*0146*/ 	.short	(.L_81 - .L_80)
	.align		4
.L_80:
        /*0148*/ 	.word	index@(swellParticles_cuda_kernel_backward)
        /*014c*/ 	.word	0x00000000


	//----- nvinfo : EIATTR_REGCOUNT
	.align		4
.L_81:
        /*0150*/ 	.byte	0x04, 0x2f
        /*0152*/ 	.short	(.L_83 - .L_82)
	.align		4
.L_82:
        /*0154*/ 	.word	index@(swellParticlesStage2_cuda_kernel_forward)
        /*0158*/ 	.word	0x00000012


	//----- nvinfo : EIATTR_MIN_STACK_SIZE
	.align		4
.L_83:
        /*015c*/ 	.byte	0x04, 0x12
        /*015e*/ 	.short	(.L_85 - .L_84)
	.align		4
.L_84:
        /*0160*/ 	.word	index@($__internal_34_$__cuda_sm3x_div_rn_noftz_f32_slowpath)
        /*0164*/ 	.word	0x00000000


	//----- nvinfo : EIATTR_FRAME_SIZE
	.align		4
.L_85:
        /*0168*/ 	.byte	0x04, 0x11
        /*016a*/ 	.short	(.L_87 - .L_86)
	.align		4
.L_86:
        /*016c*/ 	.word	index@($__internal_34_$__cuda_sm3x_div_rn_noftz_f32_slowpath)
        /*0170*/ 	.word	0x00000000


	//----- nvinfo : EIATTR_MIN_STACK_SIZE
	.align		4
.L_87:
        /*0174*/ 	.byte	0x04, 0x12
        /*0176*/ 	.short	(.L_89 - .L_88)
	.align		4
.L_88:
        /*0178*/ 	.word	index@($__internal_33_$__cuda_sm20_rcp_rn_f32_slowpath)
        /*017c*/ 	.word	0x00000000


	//----- nvinfo : EIATTR_FRAME_SIZE
	.align		4
.L_89:
        /*0180*/ 	.byte	0x04, 0x11
        /*0182*/ 	.short	(.L_91 - .L_90)
	.align		4
.L_90:
        /*0184*/ 	.word	index@($__internal_33_$__cuda_sm20_rcp_rn_f32_slowpath)
        /*0188*/ 	.word	0x00000000


	//----- nvinfo : EIATTR_MIN_STACK_SIZE
	.align		4
.L_91:
        /*018c*/ 	.byte	0x04, 0x12
        /*018e*/ 	.short	(.L_93 - .L_92)
	.align		4
.L_92:
        /*0190*/ 	.word	index@(swellParticlesStage2_cuda_kernel_forward)
        /*0194*/ 	.word	0x00000000


	//----- nvinfo : EIATTR_FRAME_SIZE
	.align		4
.L_93:
        /*0198*/ 	.byte	0x04, 0x11
        /*019a*/ 	.short	(.L_95 - .L_94)
	.align		4
.L_94:
        /*019c*/ 	.word	index@(swellParticlesStage2_cuda_kernel_forward)
        /*01a0*/ 	.word	0x00000000


	//----- nvinfo : EIATTR_REGCOUNT
	.align		4
.L_95:
        /*01a4*/ 	.byte	0x04, 0x2f
        /*01a6*/ 	.short	(.L_97 - .L_96)
	.align		4
.L_96:
        /*01a8*/ 	.word	index@(swellParticlesStage2_cuda_kernel_backward)
        /*01ac*/ 	.word	0x0000001b


	//----- nvinfo : EIATTR_MIN_STACK_SIZE
	.align		4
.L_97:
        /*01b0*/ 	.byte	0x04, 0x12
        /*01b2*/ 	.short	(.L_99 - .L_98)
	.align		4
.L_98:
        /*01b4*/ 	.word	index@($__internal_32_$__cuda_sm3x_div_rn_noftz_f32_slowpath)
        /*01b8*/ 	.word	0x00000000


	//----- nvinfo : EIATTR_FRAME_SIZE
	.align		4
.L_99:
        /*01bc*/ 	.byte	0x04, 0x11
        /*01be*/ 	.short	(.L_101 - .L_100)
	.align		4
.L_100:
        /*01c0*/ 	.word	index@($__internal_32_$__cuda_sm3x_div_rn_noftz_f32_slowpath)
        /*01c4*/ 	.word	0x00000000


	//----- nvinfo : EIATTR_MIN_STACK_SIZE
	.align		4
.L_101:
        /*01c8*/ 	.byte	0x04, 0x12
        /*01ca*/ 	.short	(.L_103 - .L_102)
	.align		4
.L_102:
        /*01cc*/ 	.word	index@($__internal_31_$__cuda_sm20_rcp_rn_f32_slowpath)
        /*01d0*/ 	.word	0x00000000


	//----- nvinfo : EIATTR_FRAME_SIZE
	.align		4
.L_103:
        /*01d4*/ 	.byte	0x04, 0x11
        /*01d6*/ 	.short	(.L_105 - .L_104)
	.align		4
.L_104:
        /*01d8*/ 	.word	index@($__internal_31_$__cuda_sm20_rcp_rn_f32_slowpath)
        /*01dc*/ 	.word	0x00000000


	//----- nvinfo : EIATTR_MIN_STACK_SIZE
	.align		4
.L_105:
        /*01e0*/ 	.byte	0x04, 0x12
        /*01e2*/ 	.short	(.L_107 - .L_106)
	.align		4
.L_106:
        /*01e4*/ 	.word	index@(swellParticlesStage2_cuda_kernel_backward)
        /*01e8*/ 	.word	0x00000000


	//----- nvinfo : EIATTR_FRAME_SIZE
	.align		4
.L_107:
        /*01ec*/ 	.byte	0x04, 0x11
        /*01ee*/ 	.short	(.L_109 - .L_108)
	.align		4
.L_108:
        /*01f0*/ 	.word	index@(swellParticlesStage2_cuda_kernel_backward)
        /*01f4*/ 	.word	0x00000000


	//----- nvinfo : EIATTR_REGCOUNT
	.align		4
.L_109:
        /*01f8*/ 	.byte	0x04, 0x2f
        /*01fa*/ 	.short	(.L_111 - .L_110)
	.align		4
.L_110:
        /*01fc*/ 	.word	index@(my_integrate_particles_cuda_kernel_forward)
        /*0200*/ 	.word	0x0000001a


	//----- nvinfo : EIATTR_MIN_STACK_SIZE
	.align		4
.L_111:
        /*0204*/ 	.byte	0x04, 0x12
        /*0206*/ 	.short	(.L_113 - .L_112)
	.align		4
.L_112:
        /*0208*/ 	.word	index@($__internal_30_$__cuda_sm3x_div_rn_noftz_f32_slowpath)
        /*020c*/ 	.word	0x00000000


	//----- nvinfo : EIATTR_FRAME_SIZE
	.align		4
.L_113:
        /*0210*/ 	.byte	0x04, 0x11
        /*0212*/ 	.short	(.L_115 - .L_114)
	.align		4
.L_114:
        /*0214*/ 	.word	index@($__internal_30_$__cuda_sm3x_div_rn_noftz_f32_slowpath)
        /*0218*/ 	.word	0x00000000


	//----- nvinfo : EIATTR_MIN_STACK_SIZE
	.align		4
.L_115:
        /*021c*/ 	.byte	0x04, 0x12
        /*021e*/ 	.short	(.L_117 - .L_116)
	.align		4
.L_116:
        /*0220*/ 	.word	index@($__internal_29_$__cuda_sm20_sqrt_rn_f32_slowpath)
        /*0224*/ 	.word	0x00000000


	//----- nvinfo : EIATTR_FRAME_SIZE
	.align		4
.L_117:
        /*0228*/ 	.byte	0x04, 0x11
        /*022a*/ 	.short	(.L_119 - .L_118)
	.align		4
.L_118:
        /*022c*/ 	.word	index@($__internal_29_$__cuda_sm20_sqrt_rn_f32_slowpath)
        /*0230*/ 	.word	0x00000000


	//----- nvinfo : EIATTR_MIN_STACK_SIZE
	.align		4
.L_119:
        /*0234*/ 	.byte	0x04, 0x12
        /*0236*/ 	.short	(.L_121 - .L_120)
	.align		4
.L_120:
        /*0238*/ 	.word	index@(my_integrate_particles_cuda_kernel_forward)
        /*023c*/ 	.word	0x00000000


	//----- nvinfo : EIATTR_FRAME_SIZE
	.align		4
.L_121:
        /*0240*/ 	.byte	0x04, 0x11
        /*0242*/ 	.short	(.L_123 - .L_122)
	.align		4
.L_122:
        /*0244*/ 	.word	index@(my_integrate_particles_cuda_kernel_forward)
        /*0248*/ 	.word	0x00000000


	//----- nvinfo : EIATTR_REGCOUNT
	.align		4
.L_123:
        /*024c*/ 	.byte	0x04, 0x2f
        /*024e*/ 	.short	(.L_125 - .L_124)
	.align		4
.L_124:
        /*0250*/ 	.word	index@(my_integrate_particles_cuda_kernel_backward)
        /*0254*/ 	.word	0x00000023


	//----- nvinfo : EIATTR_MIN_STACK_SIZE
	.align		4
.L_125:
        /*0258*/ 	.byte	0x04, 0x12
        /*025a*/ 	.short	(.L_127 - .L_126)
	.align		4
.L_126:
        /*025c*/ 	.word	index@($__internal_28_$__cuda_sm3x_div_rn_noftz_f32_slowpath)
        /*0260*/ 	.word	0x00000000


	//----- nvinfo : EIATTR_FRAME_SIZE
	.align		4
.L_127:
        /*0264*/ 	.byte	0x04, 0x11
        /*0266*/ 	.short	(.L_129 - .L_128)
	.align		4
.L_128:
        /*0268*/ 	.word	index@($__internal_28_$__cuda_sm3x_div_rn_noftz_f32_slowpath)
        /*026c*/ 	.word	0x00000000


	//----- nvinfo : EIATTR_MIN_STACK_SIZE
	.align		4
.L_129:
        /*0270*/ 	.byte	0x04, 0x12
        /*0272*/ 	.short	(.L_131 - .L_130)
	.align		4
.L_130:
        /*0274*/ 	.word	index@($__internal_27_$__cuda_sm20_sqrt_rn_f32_slowpath)
        /*0278*/ 	.word	0x00000000


	//----- nvinfo : EIATTR_FRAME_SIZE
	.align		4
.L_131:
        /*027c*/ 	.byte	0x04, 0x11
        /*027e*/ 	.short	(.L_133 - .L_132)
	.align		4
.L_132:
        /*0280*/ 	.word	index@($__internal_27_$__cuda_sm20_sqrt_rn_f32_slowpath)
        /*0284*/ 	.word	0x00000000


	//----- nvinfo : EIATTR_MIN_STACK_SIZE
	.align		4
.L_133:
        /*0288*/ 	.byte	0x04, 0x12
        /*028a*/ 	.short	(.L_135 - .L_134)
	.align		4
.L_134:
        /*028c*/ 	.word	index@(my_integrate_particles_cuda_kernel_backward)
        /*0290*/ 	.word	0x00000000


	//----- nvinfo : EIATTR_FRAME_SIZE
	.align		4
.L_135:
        /*0294*/ 	.byte	0x04, 0x11
        /*0296*/ 	.short	(.L_137 - .L_136)
	.align		4
.L_136:
        /*0298*/ 	.word	index@(my_integrate_particles_cuda_kernel_backward)
        /*029c*/ 	.word	0x00000000


	//----- nvinfo : EIATTR_REGCOUNT
	.align		4
.L_137:
        /*02a0*/ 	.byte	0x04, 0x2f
        /*02a2*/ 	.short	(.L_139 - .L_138)
	.align		4
.L_138:
        /*02a4*/ 	.word	index@(my_apply_particle_deltas_cuda_kernel_forward)
        /*02a8*/ 	.word	0x00000018


	//----- nvinfo : EIATTR_MIN_STACK_SIZE
	.align		4
.L_139:
        /*02ac*/ 	.byte	0x04, 0x12
        /*02ae*/ 	.short	(.L_141 - .L_140)
	.align		4
.L_140:
        /*02b0*/ 	.word	index@($__internal_26_$__cuda_sm3x_div_rn_noftz_f32_slowpath)
        /*02b4*/ 	.word	0x00000000


	//----- nvinfo : EIATTR_FRAME_SIZE
	.align		4
.L_141:
        /*02b8*/ 	.byte	0x04, 0x11
        /*02ba*/ 	.short	(.L_143 - .L_142)
	.align		4
.L_142:
        /*02bc*/ 	.word	index@($__internal_26_$__cuda_sm3x_div_rn_noftz_f32_slowpath)
        /*02c0*/ 	.word	0x00000000


	//----- nvinfo : EIATTR_MIN_STACK_SIZE
	.align		4
.L_143:
        /*02c4*/ 	.byte	0x04, 0x12
        /*02c6*/ 	.short	(.L_145 - .L_144)
	.align		4
.L_144:
        /*02c8*/ 	.word	index@($__internal_25_$__cuda_sm20_sqrt_rn_f32_slowpath)
        /*02cc*/ 	.word	0x00000000


	//----- nvinfo : EIATTR_FRAME_SIZE
	.align		4
.L_145:
        /*02d0*/ 	.byte	0x04, 0x11
        /*02d2*/ 	.short	(.L_147 - .L_146)
	.align		4
.L_146:
        /*02d4*/ 	.word	index@($__internal_25_$__cuda_sm20_sqrt_rn_f32_slowpath)
        /*02d8*/ 	.word	0x00000000


	//----- nvinfo : EIATTR_MIN_STACK_SIZE
	.align		4
.L_147:
        /*02dc*/ 	.byte	0x04, 0x12
        /*02de*/ 	.short	(.L_149 - .L_148)
	.align		4
.L_148:
        /*02e0*/ 	.word	index@(my_apply_particle_deltas_cuda_kernel_forward)
        /*02e4*/ 	.word	0x00000000


	//----- nvinfo : EIATTR_FRAME_SIZE
	.align		4
.L_149:
        /*02e8*/ 	.byte	0x04, 0x11
        /*02ea*/ 	.short	(.L_151 - .L_150)
	.align		4
.L_150:
        /*02ec*/ 	.word	index@(my_apply_particle_deltas_cuda_kernel_forward)
        /*02f0*/ 	.word	0x00000000


	//----- nvinfo : EIATTR_REGCOUNT
	.align		4
.L_151:
        /*02f4*/ 	.byte	0x04, 0x2f
        /*02f6*/ 	.short	(.L_153 - .L_152)
	.align		4
.L_152:
        /*02f8*/ 	.word	index@(my_apply_particle_deltas_cuda_kernel_backward)
        /*02fc*/ 	.word	0x00000022


	//----- nvinfo : EIATTR_MIN_STACK_SIZE
	.align		4
.L_153:
        /*0300*/ 	.byte	0x04, 0x12
        /*0302*/ 	.short	(.L_155 - .L_154)
	.align		4
.L_154:
        /*0304*/ 	.word	index@($__internal_24_$__cuda_sm3x_div_rn_noftz_f32_slowpath)
        /*0308*/ 	.word	0x00000000


	//----- nvinfo : EIATTR_FRAME_SIZE
	.align		4
.L_155:
        /*030c*/ 	.byte	0x04, 0x11
        /*030e*/ 	.short	(.L_157 - .L_156)
	.align		4
.L_156:
        /*0310*/ 	.word	index@($__internal_24_$__cuda_sm3x_div_rn_noftz_f32_slowpath)
        /*0314*/ 	.word	0x00000000


	//----- nvinfo : EIATTR_MIN_STACK_SIZE
	.align		4
.L_157:
        /*0318*/ 	.byte	0x04, 0x12
        /*031a*/ 	.short	(.L_159 - .L_158)
	.align		4
.L_158:
        /*031c*/ 	.word	index@($__internal_23_$__cuda_sm20_sqrt_rn_f32_slowpath)
        /*0320*/ 	.word	0x00000000


	//----- nvinfo : EIATTR_FRAME_SIZE
	.align		4
.L_159:
        /*0324*/ 	.byte	0x04, 0x11
        /*0326*/ 	.short	(.L_161 - .L_160)
	.align		4
.L_160:
        /*0328*/ 	.word	index@($__internal_23_$__cuda_sm20_sqrt_rn_f32_slowpath)
        /*032c*/ 	.word	0x00000000


	//----- nvinfo : EIATTR_MIN_STACK_SIZE
	.align		4
.L_161:
        /*0330*/ 	.byte	0x04, 0x12
        /*0332*/ 	.short	(.L_163 - .L_162)
	.align		4
.L_162:
        /*0334*/ 	.word	index@(my_apply_particle_deltas_cuda_kernel_backward)
        /*0338*/ 	.word	0x00000000


	//----- nvinfo : EIATTR_FRAME_SIZE
	.align		4
.L_163:
        /*033c*/ 	.byte	0x04, 0x11
        /*033e*/ 	.short	(.L_165 - .L_164)
	.align		4
.L_164:
        /*0340*/ 	.word	index@(my_apply_particle_deltas_cuda_kernel_backward)
        /*0344*/ 	.word	0x00000000


	//----- nvinfo : EIATTR_REGCOUNT
	.align		4
.L_165:
        /*0348*/ 	.byte	0x04, 0x2f
        /*034a*/ 	.short	(.L_167 - .L_166)
	.align		4
.L_166:
        /*034c*/ 	.word	index@(my_solve_particle_ground_contacts_cuda_kernel_forward)
        /*0350*/ 	.word	0x0000001b


	//----- nvinfo : EIATTR_MIN_STACK_SIZE
	.align		4
.L_167:
        /*0354*/ 	.byte	0x04, 0x12
        /*0356*/ 	.short	(.L_169 - .L_168)
	.align		4
.L_168:
        /*0358*/ 	.word	index@($__internal_22_$__cuda_sm3x_div_rn_noftz_f32_slowpath)
        /*035c*/ 	.word	0x00000000


	//----- nvinfo : EIATTR_FRAME_SIZE
	.align		4
.L_169:
        /*0360*/ 	.byte	0x04, 0x11
        /*0362*/ 	.short	(.L_171 - .L_170)
	.align		4
.L_170:
        /*0364*/ 	.word	index@($__internal_22_$__cuda_sm3x_div_rn_noftz_f32_slowpath)
        /*0368*/ 	.word	0x00000000


	//----- nvinfo : EIATTR_MIN_STACK_SIZE
	.align		4
.L_171:
        /*036c*/ 	.byte	0x04, 0x12
        /*036e*/ 	.short	(.L_173 - .L_172)
	.align		4
.L_172:
        /*0370*/ 	.word	index@($__internal_21_$__cuda_sm20_sqrt_rn_f32_slowpath)
        /*0374*/ 	.word	0x00000000


	//----- nvinfo : EIATTR_FRAME_SIZE
	.align		4
.L_173:
        /*0378*/ 	.byte	0x04, 0x11
        /*037a*/ 	.short	(.L_175 - .L_174)
	.align		4
.L_174:
        /*037c*/ 	.word	index@($__internal_21_$__cuda_sm20_sqrt_rn_f32_slowpath)
        /*0380*/ 	.word	0x00000000


	//----- nvinfo : EIATTR_MIN_STACK_SIZE
	.align		4
.L_175:
        /*0384*/ 	.byte	0x04, 0x12
        /*0386*/ 	.short	(.L_177 - .L_176)
	.align		4
.L_176:
        /*0388*/ 	.word	index@(my_solve_particle_ground_contacts_cuda_kernel_forward)
        /*038c*/ 	.word	0x00000000


	//----- nvinfo : EIATTR_FRAME_SIZE
	.align		4
.L_177:
        /*0390*/ 	.byte	0x04, 0x11
        /*0392*/ 	.short	(.L_179 - .L_178)
	.align		4
.L_178:
        /*0394*/ 	.word	index@(my_solve_particle_ground_contacts_cuda_kernel_forward)
        /*0398*/ 	.word	0x00000000


	//----- nvinfo : EIATTR_REGCOUNT
	.align		4
.L_179:
        /*039c*/ 	.byte	0x04, 0x2f
        /*039e*/ 	.short	(.L_181 - .L_180)
	.align		4
.L_180:
        /*03a0*/ 	.word	index@(my_solve_particle_ground_contacts_cuda_kernel_backward)
        /*03a4*/ 	.word	0x00000038


	//----- nvinfo : EIATTR_MIN_STACK_SIZE
	.align		4
.L_181:
        /*03a8*/ 	.byte	0x04, 0x12
        /*03aa*/ 	.short	(.L_183 - .L_182)
	.align		4
.L_182:
        /*03ac*/ 	.word	index@($__internal_20_$__cuda_sm3x_div_rn_noftz_f32_slowpath)
        /*03b0*/ 	.word	0x00000000


	//----- nvinfo : EIATTR_FRAME_SIZE
	.align		4
.L_183:
        /*03b4*/ 	.byte	0x04, 0x11
        /*03b6*/ 	.short	(.L_185 - .L_184)
	.align		4
.L_184:
        /*03b8*/ 	.word	index@($__internal_20_$__cuda_sm3x_div_rn_noftz_f32_slowpath)
        /*03bc*/ 	.word	0x00000000


	//----- nvinfo : EIATTR_MIN_STACK_SIZE
	.align		4
.L_185:
        /*03c0*/ 	.byte	0x04, 0x12
        /*03c2*/ 	.short	(.L_187 - .L_186)
	.align		4
.L_186:
        /*03c4*/ 	.word	index@($__internal_19_$__cuda_sm20_sqrt_rn_f32_slowpath)
        /*03c8*/ 	.word	0x00000000


	//----- nvinfo : EIATTR_FRAME_SIZE
	.align		4
.L_187:
        /*03cc*/ 	.byte	0x04, 0x11
        /*03ce*/ 	.short	(.L_189 - .L_188)
	.align		4
.L_188:
        /*03d0*/ 	.word	index@($__internal_19_$__cuda_sm20_sqrt_rn_f32_slowpath)
        /*03d4*/ 	.word	0x00000000


	//----- nvinfo : EIATTR_MIN_STACK_SIZE
	.align		4
.L_189:
        /*03d8*/ 	.byte	0x04, 0x12
        /*03da*/ 	.short	(.L_191 - .L_190)
	.align		4
.L_190:
        /*03dc*/ 	.word	index@($__internal_18_$__cuda_sm20_rcp_rn_f32_slowpath)
        /*03e0*/ 	.word	0x00000000


	//----- nvinfo : EIATTR_FRAME_SIZE
	.align		4
.L_191:
        /*03e4*/ 	.byte	0x04, 0x11
        /*03e6*/ 	.short	(.L_193 - .L_192)
	.align		4
.L_192:
        /*03e8*/ 	.word	index@($__internal_18_$__cuda_sm20_rcp_rn_f32_slowpath)
        /*03ec*/ 	.word	0x00000000


	//----- nvinfo : EIATTR_MIN_STACK_SIZE
	.align		4
.L_193:
        /*03f0*/ 	.byte	0x04, 0x12
        /*03f2*/ 	.short	(.L_195 - .L_194)
	.align		4
.L_194:
        /*03f4*/ 	.word	index@(my_solve_particle_ground_contacts_cuda_kernel_backward)
        /*03f8*/ 	.word	0x00000000


	//----- nvinfo : EIATTR_FRAME_SIZE
	.align		4
.L_195:
        /*03fc*/ 	.byte	0x04, 0x11
        /*03fe*/ 	.short	(.L_197 - .L_196)
	.align		4
.L_196:
        /*0400*/ 	.word	index@(my_solve_particle_ground_contacts_cuda_kernel_backward)
        /*0404*/ 	.word	0x00000000


	//----- nvinfo : EIATTR_REGCOUNT
	.align		4
.L_197:
        /*0408*/ 	.byte	0x04, 0x2f
        /*040a*/ 	.short	(.L_199 - .L_198)
	.align		4
.L_198:
        /*040c*/ 	.word	index@(my_solve_particle_particle_contacts_cuda_kernel_forward)
        /*0410*/ 	.word	0x0000003b


	//----- nvinfo : EIATTR_MIN_STACK_SIZE
	.align		4
.L_199:
        /*0414*/ 	.byte	0x04, 0x12
        /*0416*/ 	.short	(.L_201 - .L_200)
	.align		4
.L_200:
        /*0418*/ 	.word	index@($__internal_17_$__cuda_sm3x_div_rn_noftz_f32_slowpath)
        /*041c*/ 	.word	0x00000000


	//----- nvinfo : EIATTR_FRAME_SIZE
	.align		4
.L_201:
        /*0420*/ 	.byte	0x04, 0x11
        /*0422*/ 	.short	(.L_203 - .L_202)
	.align		4
.L_202:
        /*0424*/ 	.word	index@($__internal_17_$__cuda_sm3x_div_rn_noftz_f32_slowpath)
        /*0428*/ 	.word	0x00000000


	//----- nvinfo : EIATTR_MIN_STACK_SIZE
	.align		4
.L_203:
        /*042c*/ 	.byte	0x04, 0x12
        /*042e*/ 	.short	(.L_205 - .L_204)
	.align		4
.L_204:
        /*0430*/ 	.word	index@($__internal_16_$__cuda_sm20_sqrt_rn_f32_slowpath)
        /*0434*/ 	.word	0x00000000


	//----- nvinfo : EIATTR_FRAME_SIZE
	.align		4
.L_205:
        /*0438*/ 	.byte	0x04, 0x11
        /*043a*/ 	.short	(.L_207 - .L_206)
	.align		4
.L_206:
        /*043c*/ 	.word	index@($__internal_16_$__cuda_sm20_sqrt_rn_f32_slowpath)
        /*0440*/ 	.word	0x00000000


	//----- nvinfo : EIATTR_MIN_STACK_SIZE
	.align		4
.L_207:
        /*0444*/ 	.byte	0x04, 0x12
        /*0446*/ 	.short	(.L_209 - .L_208)
	.align		4
.L_208:
        /*0448*/ 	.word	index@(my_solve_particle_particle_contacts_cuda_kernel_forward)
        /*044c*/ 	.word	0x00000000


	//----- nvinfo : EIATTR_FRAME_SIZE
	.align		4
.L_209:
        /*0450*/ 	.byte	0x04, 0x11
        /*0452*/ 	.short	(.L_211 - .L_210)
	.align		4
.L_210:
        /*0454*/ 	.word	index@(my_solve_particle_particle_contacts_cuda_kernel_forward)
        /*0458*/ 	.word	0x00000000


	//----- nvinfo : EIATTR_REGCOUNT
	.align		4
.L_211:
        /*045c*/ 	.byte	0x04, 0x2f
        /*045e*/ 	.short	(.L_213 - .L_212)
	.align		4
.L_212:
        /*0460*/ 	.word	index@(my_solve_particle_particle_contacts_cuda_kernel_backward)
        /*0464*/ 	.word	0x00000066


	//----- nvinfo : EIATTR_MIN_STACK_SIZE
	.align		4
.L_213:
        /*0468*/ 	.byte	0x04, 0x12
        /*046a*/ 	.short	(.L_215 - .L_214)
	.align		4
.L_214:
        /*046c*/ 	.word	index@($__internal_15_$__cuda_sm3x_div_rn_noftz_f32_slowpath)
        /*0470*/ 	.word	0x00000000


	//----- nvinfo : EIATTR_FRAME_SIZE
	.align		4
.L_215:
        /*0474*/ 	.byte	0x04, 0x11
        /*0476*/ 	.short	(.L_217 - .L_216)
	.align		4
.L_216:
        /*0478*/ 	.word	index@($__internal_15_$__cuda_sm3x_div_rn_noftz_f32_slowpath)
        /*047c*/ 	.word	0x00000000


	//----- nvinfo : EIATTR_MIN_STACK_SIZE
	.align		4
.L_217:
        /*0480*/ 	.byte	0x04, 0x12
        /*0482*/ 	.short	(.L_219 - .L_218)
	.align		4
.L_218:
        /*0484*/ 	.word	index@($__internal_14_$__cuda_sm20_sqrt_rn_f32_slowpath)
        /*0488*/ 	.word	0x00000000


	//----- nvinfo : EIATTR_FRAME_SIZE
	.align		4
.L_219:
        /*048c*/ 	.byte	0x04, 0x11
        /*048e*/ 	.short	(.L_221 - .L_220)
	.align		4
.L_220:
        /*0490*/ 	.word	index@($__internal_14_$__cuda_sm20_sqrt_rn_f32_slowpath)
        /*0494*/ 	.word	0x00000000


	//----- nvinfo : EIATTR_MIN_STACK_SIZE
	.align		4
.L_221:
        /*0498*/ 	.byte	0x04, 0x12
        /*049a*/ 	.short	(.L_223 - .L_222)
	.align		4
.L_222:
        /*049c*/ 	.word	index@($__internal_13_$__cuda_sm20_rcp_rn_f32_slowpath)
        /*04a0*/ 	.word	0x00000000


	//----- nvinfo : EIATTR_FRAME_SIZE
	.align		4
.L_223:
        /*04a4*/ 	.byte	0x04, 0x11
        /*04a6*/ 	.short	(.L_225 - .L_224)
	.align		4
.L_224:
        /*04a8*/ 	.word	index@($__internal_13_$__cuda_sm20_rcp_rn_f32_slowpath)
        /*04ac*/ 	.word	0x00000000


	//----- nvinfo : EIATTR_MIN_STACK_SIZE
	.align		4
.L_225:
        /*04b0*/ 	.byte	0x04, 0x12
        /*04b2*/ 	.short	(.L_227 - .L_226)
	.align		4
.L_226:
        /*04b4*/ 	.word	index@(my_solve_particle_particle_contacts_cuda_kernel_backward)
        /*04b8*/ 	.word	0x00000000


	//----- nvinfo : EIATTR_FRAME_SIZE
	.align		4
.L_227:
        /*04bc*/ 	.byte	0x04, 0x11
        /*04be*/ 	.short	(.L_229 - .L_228)
	.align		4
.L_228:
        /*04c0*/ 	.word	index@(my_solve_particle_particle_contacts_cuda_kernel_backward)
        /*04c4*/ 	.word	0x00000000


	//----- nvinfo : EIATTR_REGCOUNT
	.align		4
.L_229:
        /*04c8*/ 	.byte	0x04, 0x2f
        /*04ca*/ 	.short	(.L_231 - .L_230)
	.align		4
.L_230:
        /*04cc*/ 	.word	index@(my_solve_particle_shape_contacts_cuda_kernel_forward)
        /*04d0*/ 	.word	0x00000028


	//----- nvinfo : EIATTR_MIN_STACK_SIZE
	.align		4
.L_231:
        /*04d4*/ 	.byte	0x04, 0x12
        /*04d6*/ 	.short	(.L_233 - .L_232)
	.align		4
.L_232:
        /*04d8*/ 	.word	index@($__internal_12_$__cuda_sm3x_div_rn_noftz_f32_slowpath)
        /*04dc*/ 	.word	0x00000000


	//----- nvinfo : EIATTR_FRAME_SIZE
	.align		4
.L_233:
        /*04e0*/ 	.byte	0x04, 0x11
        /*04e2*/ 	.short	(.L_235 - .L_234)
	.align		4
.L_234:
        /*04e4*/ 	.word	index@($__internal_12_$__cuda_sm3x_div_rn_noftz_f32_slowpath)
        /*04e8*/ 	.word	0x00000000


	//----- nvinfo : EIATTR_MIN_STACK_SIZE
	.align		4
.L_235:
        /*04ec*/ 	.byte	0x04, 0x12
        /*04ee*/ 	.short	(.L_237 - .L_236)
	.align		4
.L_236:
        /*04f0*/ 	.word	index@($__internal_11_$__cuda_sm20_sqrt_rn_f32_slowpath)
        /*04f4*/ 	.word	0x00000000


	//----- nvinfo : EIATTR_FRAME_SIZE
	.align		4
.L_237:
        /*04f8*/ 	.byte	0x04, 0x11
        /*04fa*/ 	.short	(.L_239 - .L_238)
	.align		4
.L_238:
        /*04fc*/ 	.word	index@($__internal_11_$__cuda_sm20_sqrt_rn_f32_slowpath)
        /*0500*/ 	.word	0x00000000


	//----- nvinfo : EIATTR_MIN_STACK_SIZE
	.align		4
.L_239:
        /*0504*/ 	.byte	0x04, 0x12
        /*0506*/ 	.short	(.L_241 - .L_240)
	.align		4
.L_240:
        /*0508*/ 	.word	index@(my_solve_particle_shape_contacts_cuda_kernel_forward)
        /*050c*/ 	.word	0x00000000


	//----- nvinfo : EIATTR_FRAME_SIZE
	.align		4
.L_241:
        /*0510*/ 	.byte	0x04, 0x11
        /*0512*/ 	.short	(.L_243 - .L_242)
	.align		4
.L_242:
        /*0514*/ 	.word	index@(my_solve_particle_shape_contacts_cuda_kernel_forward)
        /*0518*/ 	.word	0x00000000


	//----- nvinfo : EIATTR_REGCOUNT
	.align		4
.L_243:
        /*051c*/ 	.byte	0x04, 0x2f
        /*051e*/ 	.short	(.L_245 - .L_244)
	.align		4
.L_244:
        /*0520*/ 	.word	index@(my_solve_particle_shape_contacts_cuda_kernel_backward)
        /*0524*/ 	.word	0x00000069


	//----- nvinfo : EIATTR_MIN_STACK_SIZE
	.align		4
.L_245:
        /*0528*/ 	.byte	0x04, 0x12
        /*052a*/ 	.short	(.L_247 - .L_246)
	.align		4
.L_246:
        /*052c*/ 	.word	index@($__internal_10_$__cuda_sm3x_div_rn_noftz_f32_slowpath)
        /*0530*/ 	.word	0x00000000


	//----- nvinfo : EIATTR_FRAME_SIZE
	.align		4
.L_247:
        /*0534*/ 	.byte	0x04, 0x11
        /*0536*/ 	.short	(.L_249 - .L_248)
	.align		4
.L_248:
        /*0538*/ 	.word	index@($__internal_10_$__cuda_sm3x_div_rn_noftz_f32_slowpath)
        /*053c*/ 	.word	0x00000000


	//----- nvinfo : EIATTR_MIN_STACK_SIZE
	.align		4
.L_249:
        /*0540*/ 	.byte	0x04, 0x12
        /*0542*/ 	.short	(.L_251 - .L_250)
	.align		4
.L_250:
        /*0544*/ 	.word	index@($__internal_9_$__cuda_sm20_sqrt_rn_f32_slowpath)
        /*0548*/ 	.word	0x00000000


	//----- nvinfo : EIATTR_FRAME_SIZE
	.align		4
.L_251:
        /*054c*/ 	.byte	0x04, 0x11
        /*054e*/ 	.short	(.L_253 - .L_252)
	.align		4
.L_252:
        /*0550*/ 	.word	index@($__internal_9_$__cuda_sm20_sqrt_rn_f32_slowpath)
        /*0554*/ 	.word	0x00000000


	//----- nvinfo : EIATTR_MIN_STACK_SIZE
	.align		4
.L_253:
        /*0558*/ 	.byte	0x04, 0x12
        /*055a*/ 	.short	(.L_255 - .L_254)
	.align		4
.L_254:
        /*055c*/ 	.word	index@($__internal_8_$__cuda_sm20_rcp_rn_f32_slowpath)
        /*0560*/ 	.word	0x00000000


	//----- nvinfo : EIATTR_FRAME_SIZE
	.align		4
.L_255:
        /*0564*/ 	.byte	0x04, 0x11
        /*0566*/ 	.short	(.L_257 - .L_256)
	.align		4
.L_256:
        /*0568*/ 	.word	index@($__internal_8_$__cuda_sm20_rcp_rn_f32_slowpath)
        /*056c*/ 	.word	0x00000000


	//----- nvinfo : EIATTR_MIN_STACK_SIZE
	.align		4
.L_257:
        /*0570*/ 	.byte	0x04, 0x12
        /*0572*/ 	.short	(.L_259 - .L_258)
	.align		4
.L_258:
        /*0574*/ 	.word	index@(my_solve_particle_shape_contacts_cuda_kernel_backward)
        /*0578*/ 	.word	0x00000000


	//----- nvinfo : EIATTR_FRAME_SIZE
	.align		4
.L_259:
        /*057c*/ 	.byte	0x04, 0x11
        /*057e*/ 	.short	(.L_261 - .L_260)
	.align		4
.L_260:
        /*0580*/ 	.word	index@(my_solve_particle_shape_contacts_cuda_kernel_backward)
        /*0584*/ 	.word	0x00000000


	//----- nvinfo : EIATTR_REGCOUNT
	.align		4
.L_261:
        /*0588*/ 	.byte	0x04, 0x2f
        /*058a*/ 	.short	(.L_263 - .L_262)
	.align		4
.L_262:
        /*058c*/ 	.word	index@(my_create_soft_contacts_cuda_kernel_forward)
        /*0590*/ 	.word	0x00000058


	//----- nvinfo : EIATTR_MIN_STACK_SIZE
	.align		4
.L_263:
        /*0594*/ 	.byte	0x04, 0x12
        /*0596*/ 	.short	(.L_265 - .L_264)
	.align		4
.L_264:
        /*0598*/ 	.word	index@($__internal_7_$__cuda_sm3x_div_rn_noftz_f32_slowpath)
        /*059c*/ 	.word	0x00000000


	//----- nvinfo : EIATTR_FRAME_SIZE
	.align		4
.L_265:
        /*05a0*/ 	.byte	0x04, 0x11
        /*05a2*/ 	.short	(.L_267 - .L_266)
	.align		4
.L_266:
        /*05a4*/ 	.word	index@($__internal_7_$__cuda_sm3x_div_rn_noftz_f32_slowpath)
        /*05a8*/ 	.word	0x00000000


	//----- nvinfo : EIATTR_MIN_STACK_SIZE
	.align		4
.L_267:
        /*05ac*/ 	.byte	0x04, 0x12
        /*05ae*/ 	.short	(.L_269 - .L_268)
	.align		4
.L_268:
        /*05b0*/ 	.word	index@($__internal_6_$__cuda_sm20_sqrt_rn_f32_slowpath)
        /*05b4*/ 	.word	0x00000000


	//----- nvinfo : EIATTR_FRAME_SIZE
	.align		4
.L_269:
        /*05b8*/ 	.byte	0x04, 0x11
        /*05ba*/ 	.short	(.L_271 - .L_270)
	.align		4
.L_270:
        /*05bc*/ 	.word	index@($__internal_6_$__cuda_sm20_sqrt_rn_f32_slowpath)
        /*05c0*/ 	.word	0x00000000


	//----- nvinfo : EIATTR_MIN_STACK_SIZE
	.align		4
.L_271:
        /*05c4*/ 	.byte	0x04, 0x12
        /*05c6*/ 	.short	(.L_273 - .L_272)
	.align		4
.L_272:
        /*05c8*/ 	.word	index@($__internal_5_$__cuda_sm20_rcp_rn_f32_slowpath)
        /*05cc*/ 	.word	0x00000000


	//----- nvinfo : EIATTR_FRAME_SIZE
	.align		4
.L_273:
        /*05d0*/ 	.byte	0x04, 0x11
        /*05d2*/ 	.short	(.L_275 - .L_274)
	.align		4
.L_274:
        /*05d4*/ 	.word	index@($__internal_5_$__cuda_sm20_rcp_rn_f32_slowpath)
        /*05d8*/ 	.word	0x00000000


	//----- nvinfo : EIATTR_MIN_STACK_SIZE
	.align		4
.L_275:
        /*05dc*/ 	.byte	0x04, 0x12
        /*05de*/ 	.short	(.L_277 - .L_276)
	.align		4
.L_276:
        /*05e0*/ 	.word	index@($__internal_4_$__cuda_sm20_div_u64)
        /*05e4*/ 	.word	0x00000000


	//----- nvinfo : EIATTR_FRAME_SIZE
	.align		4
.L_277:
        /*05e8*/ 	.byte	0x04, 0x11
        /*05ea*/ 	.short	(.L_279 - .L_278)
	.align		4
.L_278:
        /*05ec*/ 	.word	index@($__internal_4_$__cuda_sm20_div_u64)
        /*05f0*/ 	.word	0x00000000


	//----- nvinfo : EIATTR_MIN_STACK_SIZE
	.align		4
.L_279:
        /*05f4*/ 	.byte	0x04, 0x12
        /*05f6*/ 	.short	(.L_281 - .L_280)
	.align		4
.L_280:
        /*05f8*/ 	.word	index@(my_create_soft_contacts_cuda_kernel_forward)
        /*05fc*/ 	.word	0x00000080


	//----- nvinfo : EIATTR_FRAME_SIZE
	.align		4
.L_281:
        /*0600*/ 	.byte	0x04, 0x11
        /*0602*/ 	.short	(.L_283 - .L_282)
	.align		4
.L_282:
        /*0604*/ 	.word	index@(my_create_soft_contacts_cuda_kernel_forward)
        /*0608*/ 	.word	0x00000080


	//----- nvinfo : EIATTR_REGCOUNT
	.align		4
.L_283:
        /*060c*/ 	.byte	0x04, 0x2f
        /*060e*/ 	.short	(.L_285 - .L_284)
	.align		4
.L_284:
        /*0610*/ 	.word	index@(my_create_soft_contacts_cuda_kernel_backward)
        /*0614*/ 	.word	0x00000082


	//----- nvinfo : EIATTR_MIN_STACK_SIZE
	.align		4
.L_285:
        /*0618*/ 	.byte	0x04, 0x12
        /*061a*/ 	.short	(.L_287 - .L_286)
	.align		4
.L_286:
        /*061c*/ 	.word	index@($__internal_3_$__cuda_sm3x_div_rn_noftz_f32_slowpath)
        /*0620*/ 	.word	0x00000000


	//----- nvinfo : EIATTR_FRAME_SIZE
	.align		4
.L_287:
        /*0624*/ 	.byte	0x04, 0x11
        /*0626*/ 	.short	(.L_289 - .L_288)
	.align		4
.L_288:
        /*0628*/ 	.word	index@($__internal_3_$__cuda_sm3x_div_rn_noftz_f32_slowpath)
        /*062c*/ 	.word	0x00000000


	//----- nvinfo : EIATTR_MIN_STACK_SIZE
	.align		4
.L_289:
        /*0630*/ 	.byte	0x04, 0x12
        /*0632*/ 	.short	(.L_291 - .L_290)
	.align		4
.L_290:
        /*0634*/ 	.word	index@($__internal_2_$__cuda_sm20_sqrt_rn_f32_slowpath)
        /*0638*/ 	.word	0x00000000


	//----- nvinfo : EIATTR_FRAME_SIZE
	.align		4
.L_291:
        /*063c*/ 	.byte	0x04, 0x11
        /*063e*/ 	.short	(.L_293 - .L_292)
	.align		4
.L_292:
        /*0640*/ 	.word	index@($__internal_2_$__cuda_sm20_sqrt_rn_f32_slowpath)
        /*0644*/ 	.word	0x00000000


	//----- nvinfo : EIATTR_MIN_STACK_SIZE
	.align		4
.L_293:
        /*0648*/ 	.byte	0x04, 0x12
        /*064a*/ 	.short	(.L_295 - .L_294)
	.align		4
.L_294:
        /*064c*/ 	.word	index@($__internal_1_$__cuda_sm20_rcp_rn_f32_slowpath)
        /*0650*/ 	.word	0x00000000


	//----- nvinfo : EIATTR_FRAME_SIZE
	.align		4
.L_295:
        /*0654*/ 	.byte	0x04, 0x11
        /*0656*/ 	.short	(.L_297 - .L_296)
	.align		4
.L_296:
        /*0658*/ 	.word	index@($__internal_1_$__cuda_sm20_rcp_rn_f32_slowpath)
        /*065c*/ 	.word	0x00000000


	//----- nvinfo : EIATTR_MIN_STACK_SIZE
	.align		4
.L_297:
        /*0660*/ 	.byte	0x04, 0x12
        /*0662*/ 	.short	(.L_299 - .L_298)
	.align		4
.L_298:
        /*0664*/ 	.word	index@($__internal_0_$__cuda_sm20_div_u64)
        /*0668*/ 	.word	0x00000000


	//----- nvinfo : EIATTR_FRAME_SIZE
	.align		4
.L_299:
        /*066c*/ 	.byte	0x04, 0x11
        /*066e*/ 	.short	(.L_301 - .L_300)
	.align		4
.L_300:
        /*0670*/ 	.word	index@($__internal_0_$__cuda_sm20_div_u64)
        /*0674*/ 	.word	0x00000000


	//----- nvinfo : EIATTR_MIN_STACK_SIZE
	.align		4
.L_301:
        /*0678*/ 	.byte	0x04, 0x12
        /*067a*/ 	.short	(.L_303 - .L_302)
	.align		4
.L_302:
        /*067c*/ 	.word	index@(my_create_soft_contacts_cuda_kernel_backward)
        /*0680*/ 	.word	0x00000080


	//----- nvinfo : EIATTR_FRAME_SIZE
	.align		4
.L_303:
        /*0684*/ 	.byte	0x04, 0x11
        /*0686*/ 	.short	(.L_305 - .L_304)
	.align		4
.L_304:
        /*0688*/ 	.word	index@(my_create_soft_contacts_cuda_kernel_backward)
        /*068c*/ 	.word	0x00000080


	//----- nvinfo : EIATTR_MIN_STACK_SIZE
	.align		4
.L_305:
        /*0690*/ 	.byte	0x04, 0x12
        /*0692*/ 	.short	(.L_307 - .L_306)
	.align		4
.L_306:
        /*0694*/ 	.word	index@(my_create_soft_contacts_cuda_kernel_backward)
        /*0698*/ 	.word	0x00000080


	//----- nvinfo : EIATTR_MIN_STACK_SIZE
	.align		4
.L_307:
        /*069c*/ 	.byte	0x04, 0x12
        /*069e*/ 	.short	(.L_309 - .L_308)
	.align		4
.L_308:
        /*06a0*/ 	.word	index@(my_create_soft_contacts_cuda_kernel_forward)
        /*06a4*/ 	.word	0x00000080


	//----- nvinfo : EIATTR_MIN_STACK_SIZE
	.align		4
.L_309:
        /*06a8*/ 	.byte	0x04, 0x12
        /*06aa*/ 	.short	(.L_311 - .L_310)
	.align		4
.L_310:
        /*06ac*/ 	.word	index@(my_solve_particle_shape_contacts_cuda_kernel_backward)
        /*06b0*/ 	.word	0x00000000


	//----- nvinfo : EIATTR_MIN_STACK_SIZE
	.align		4
.L_311:
        /*06b4*/ 	.byte	0x04, 0x12
        /*06b6*/ 	.short	(.L_313 - .L_312)
	.align		4
.L_312:
        /*06b8*/ 	.word	index@(my_solve_particle_shape_contacts_cuda_kernel_forward)
        /*06bc*/ 	.word	0x00000000


	//----- nvinfo : EIATTR_MIN_STACK_SIZE
	.align		4
.L_313:
        /*06c0*/ 	.byte	0x04, 0x12
        /*06c2*/ 	.short	(.L_315 - .L_314)
	.align		4
.L_314:
        /*06c4*/ 	.word	index@(my_solve_particle_particle_contacts_cuda_kernel_backward)
        /*06c8*/ 	.word	0x00000000


	//----- nvinfo : EIATTR_MIN_STACK_SIZE
	.align		4
.L_315:
        /*06cc*/ 	.byte	0x04, 0x12
        /*06ce*/ 	.short	(.L_317 - .L_316)
	.align		4
.L_316:
        /*06d0*/ 	.word	index@(my_solve_particle_particle_contacts_cuda_kernel_forward)
        /*06d4*/ 	.word	0x00000000


	//----- nvinfo : EIATTR_MIN_STACK_SIZE
	.align		4
.L_317:
        /*06d8*/ 	.byte	0x04, 0x12
        /*06da*/ 	.short	(.L_319 - .L_318)
	.align		4
.L_318:
        /*06dc*/ 	.word	index@(my_solve_particle_ground_contacts_cuda_kernel_backward)
        /*06e0*/ 	.word	0x00000000


	//----- nvinfo : EIATTR_MIN_STACK_SIZE
	.align		4
.L_319:
        /*06e4*/ 	.byte	0x04, 0x12
        /*06e6*/ 	.short	(.L_321 - .L_320)
	.align		4
.L_320:
        /*06e8*/ 	.word	index@(my_solve_particle_ground_contacts_cuda_kernel_forward)
        /*06ec*/ 	.word	0x00000000


	//----- nvinfo : EIATTR_MIN_STACK_SIZE
	.align		4
.L_321:
        /*06f0*/ 	.byte	0x04, 0x12
        /*06f2*/ 	.short	(.L_323 - .L_322)
	.align		4
.L_322:
        /*06f4*/ 	.word	index@(my_apply_particle_deltas_cuda_kernel_backward)
        /*06f8*/ 	.word	0x00000000


	//----- nvinfo : EIATTR_MIN_STACK_SIZE
	.align		4
.L_323:
        /*06fc*/ 	.byte	0x04, 0x12
        /*06fe*/ 	.short	(.L_325 - .L_324)
	.align		4
.L_324:
        /*0700*/ 	.word	index@(my_apply_particle_deltas_cuda_kernel_forward)
        /*0704*/ 	.word	0x00000000


	//----- nvinfo : EIATTR_MIN_STACK_SIZE
	.align		4
.L_325:
        /*0708*/ 	.byte	0x04, 0x12
        /*070a*/ 	.short	(.L_327 - .L_326)
	.align		4
.L_326:
        /*070c*/ 	.word	index@(my_integrate_particles_cuda_kernel_backward)
        /*0710*/ 	.word	0x00000000


	//----- nvinfo : EIATTR_MIN_STACK_SIZE
	.align		4
.L_327:
        /*0714*/ 	.byte	0x04, 0x12
        /*0716*/ 	.short	(.L_329 - .L_328)
	.align		4
.L_328:
        /*0718*/ 	.word	index@(my_integrate_particles_cuda_kernel_forward)
        /*071c*/ 	.word	0x00000000


	//----- nvinfo : EIATTR_MIN_STACK_SIZE
	.align		4
.L_329:
        /*0720*/ 	.byte	0x04, 0x12
        /*0722*/ 	.short	(.L_331 - .L_330)
	.align		4
.L_330:
        /*0724*/ 	.word	index@(swellParticlesStage2_cuda_kernel_backward)
        /*0728*/ 	.word	0x00000000


	//----- nvinfo : EIATTR_MIN_STACK_SIZE
	.align		4
.L_331:
        /*072c*/ 	.byte	0x04, 0x12
        /*072e*/ 	.short	(.L_333 - .L_332)
	.align		4
.L_332:
        /*0730*/ 	.word	index@(swellParticlesStage2_cuda_kernel_forward)
        /*0734*/ 	.word	0x00000000


	//----- nvinfo : EIATTR_MIN_STACK_SIZE
	.align		4
.L_333:
        /*0738*/ 	.byte	0x04, 0x12
        /*073a*/ 	.short	(.L_335 - .L_334)
	.align		4
.L_334:
        /*073c*/ 	.word	index@(swellParticles_cuda_kernel_backward)
        /*0740*/ 	.word	0x00000000


	//----- nvinfo : EIATTR_MIN_STACK_SIZE
	.align		4
.L_335:
        /*0744*/ 	.byte	0x04, 0x12
        /*0746*/ 	.short	(.L_337 - .L_336)
	.align		4
.L_336:
        /*0748*/ 	.word	index@(swellParticles_cuda_kernel_forward)
        /*074c*/ 	.word	0x00000020


	//----- nvinfo : EIATTR_MIN_STACK_SIZE
	.align		4
.L_337:
        /*0750*/ 	.byte	0x04, 0x12
        /*0752*/ 	.short	(.L_339 - .L_338)
	.align		4
.L_338:
        /*0754*/ 	.word	index@(sleepParticles_cuda_kernel_backward)
        /*0758*/ 	.word	0x00000000


	//----- nvinfo : EIATTR_MIN_STACK_SIZE
	.align		4
.L_339:
        /*075c*/ 	.byte	0x04, 0x12
        /*075e*/ 	.short	(.L_341 - .L_340)
	.align		4
.L_340:
        /*0760*/ 	.word	index@(sleepParticles_cuda_kernel_forward)
        /*0764*/ 	.word	0x00000000
.L_341:


//--------------------- .nv.info.my_create_soft_contacts_cuda_kernel_backward --------------------------
	.section	.nv.info.my_create_soft_contacts_cuda_kernel_backward,"",@"SHT_CUDA_INFO"
	.sectionflags	@""
	.align	4


	//----- nvinfo : EIATTR_CUDA_API_VERSION
	.align		4
        /*0000*/ 	.byte	0x04, 0x37
        /*0002*/ 	.short	(.L_343 - .L_342)
.L_342:
        /*0004*/ 	.word	0x0000007d


	//----- nvinfo : EIATTR_PARAM_CBANK
	.align		4
.L_343:
        /*0008*/ 	.byte	0x04, 0x0a
        /*000a*/ 	.short	(.L_345 - .L_344)
	.align		4
.L_344:
        /*000c*/ 	.word	index@(.nv.constant0.my_create_soft_contacts_cuda_kernel_backward)
        /*0010*/ 	.short	0x0160
        /*0012*/ 	.short	0x07ac


	//----- nvinfo : EIATTR_CBANK_PARAM_SIZE
	.align		4
.L_345:
        /*0014*/ 	.byte	0x03, 0x19
        /*0016*/ 	.short	0x07ac


	//----- nvinfo : EIATTR_KPARAM_INFO
	.align		4
        /*0018*/ 	.byte	0x04, 0x17
        /*001a*/ 	.short	(.L_347 - .L_346)
.L_346:
        /*001c*/ 	.word	0x00000000
        /*0020*/ 	.short	0x0020
        /*0022*/ 	.short	0x07a8
        /*0024*/ 	.byte	0x00, 0xf0, 0x11, 0x00


	//----- nvinfo : EIATTR_KPARAM_INFO
	.align		4
.L_347:
        /*0028*/ 	.byte	0x04, 0x17
        /*002a*/ 	.short	(.L_349 - .L_348)
.L_348:
        /*002c*/ 	.word	0x00000000
        /*0030*/ 	.short	0x001f
        /*0032*/ 	.short	0x0770
        /*0034*/ 	.byte	0x00, 0xf0, 0xe1, 0x00


	//----- nvinfo : EIATTR_KPARAM_INFO
	.align		4
.L_349:
        /*0038*/ 	.byte	0x04, 0x17
        /*003a*/ 	.short	(.L_351 - .L_350)
.L_350:
        /*003c*/ 	.word	0x00000000
        /*0040*/ 	.short	0x001e
        /*0042*/ 	.short	0x0738
        /*0044*/ 	.byte	0x00, 0xf0, 0xe1, 0x00


	//----- nvinfo : EIATTR_KPARAM_INFO
	.align		4
.L_351:
        /*0048*/ 	.byte	0x04, 0x17
        /*004a*/ 	.short	(.L_353 - .L_352)
.L_352:
        /*004c*/ 	.word	0x00000000
        /*0050*/ 	.short	0x001d
        /*0052*/ 	.short	0x0700
        /*0054*/ 	.byte	0x00, 0xf0, 0xe1, 0x00


	//----- nvinfo : EIATTR_KPARAM_INFO
	.align		4
.L_353:
        /*0058*/ 	.byte	0x04, 0x17
        /*005a*/ 	.short	(.L_355 - .L_354)
.L_354:
        /*005c*/ 	.word	0x00000000
        /*0060*/ 	.short	0x001c
        /*0062*/ 	.short	0x06c8
        /*0064*/ 	.byte	0x00, 0xf0, 0xe1, 0x00


	//----- nvinfo : EIATTR_KPARAM_INFO
	.align		4
.L_355:
        /*0068*/ 	.byte	0x04, 0x17
        /*006a*/ 	.short	(.L_357 - .L_356)
.L_356:
        /*006c*/ 	.word	0x00000000
        /*0070*/ 	.short	0x001b
        /*0072*/ 	.short	0x0690
        /*0074*/ 	.byte	0x00, 0xf0, 0xe1, 0x00


	//----- nvinfo : EIATTR_KPARAM_INFO
	.align		4
.L_357:
        /*0078*/ 	.byte	0x04, 0x17
        /*007a*/ 	.short	(.L_359 - .L_358)
.L_358:
        /*007c*/ 	.word	0x00000000
        /*0080*/ 	.short	0x001a
        /*0082*/ 	.short	0x0658
        /*0084*/ 	.byte	0x00, 0xf0, 0xe1, 0x00


	//----- nvinfo : EIATTR_KPARAM_INFO
	.align		4
.L_359:
        /*0088*/ 	.byte	0x04, 0x17
        /*008a*/ 	.short	(.L_361 - .L_360)
.L_360:
        /*008c*/ 	.word	0x00000000
        /*0090*/ 	.short	0x0019
        /*0092*/ 	.short	0x0654
        /*0094*/ 	.byte	0x00, 0xf0, 0x11, 0x00


	//----- nvinfo : EIATTR_KPARAM_INFO
	.align		4
.L_361:
        /*0098*/ 	.byte	0x04, 0x17
        /*009a*/ 	.short	(.L_363 - .L_362)
.L_362:
        /*009c*/ 	.word	0x00000000
        /*00a0*/ 	.short	0x0018
        /*00a2*/ 	.short	0x0650
        /*00a4*/ 	.byte	0x00, 0xf0, 0x11, 0x00


	//----- nvinfo : EIATTR_KPARAM_INFO
	.align		4
.L_363:
        /*00a8*/ 	.byte	0x04, 0x17
        /*00aa*/ 	.short	(.L_365 - .L_364)
.L_364:
        /*00ac*/ 	.word	0x00000000
        /*00b0*/ 	.short	0x0017
        /*00b2*/ 	.short	0x0538
        /*00b4*/ 	.byte	0x00, 0xf0, 0x61, 0x04


	//----- nvinfo : EIATTR_KPARAM_INFO
	.align		4
.L_365:
        /*00b8*/ 	.byte	0x04, 0x17
        /*00ba*/ 	.short	(.L_367 - .L_366)
.L_366:
        /*00bc*/ 	.word	0x00000000
        /*00c0*/ 	.short	0x0016
        /*00c2*/ 	.short	0x0500
        /*00c4*/ 	.byte	0x00, 0xf0, 0xe1, 0x00


	//----- nvinfo : EIATTR_KPARAM_INFO
	.align		4
.L_367:
        /*00c8*/ 	.byte	0x04, 0x17
        /*00ca*/ 	.short	(.L_369 - .L_368)
.L_368:
        /*00cc*/ 	.word	0x00000000
        /*00d0*/ 	.short	0x0015
        /*00d2*/ 	.short	0x04c8
        /*00d4*/ 	.byte	0x00, 0xf0, 0xe1, 0x00


	//----- nvinfo : EIATTR_KPARAM_INFO
	.align		4
.L_369:
        /*00d8*/ 	.byte	0x04, 0x17
        /*00da*/ 	.short	(.L_371 - .L_370)
.L_370:
        /*00dc*/ 	.word	0x00000000
        /*00e0*/ 	.short	0x0014
        /*00e2*/ 	.short	0x0490
        /*00e4*/ 	.byte	0x00, 0xf0, 0xe1, 0x00


	//----- nvinfo : EIATTR_KPARAM_INFO
	.align		4
.L_371:
        /*00e8*/ 	.byte	0x04, 0x17
        /*00ea*/ 	.short	(.L_373 - .L_372)
.L_372:
        /*00ec*/ 	.word	0x00000000
        /*00f0*/ 	.short	0x0013
        /*00f2*/ 	.short	0x0458
        /*00f4*/ 	.byte	0x00, 0xf0, 0xe1, 0x00


	//----- nvinfo : EIATTR_KPARAM_INFO
	.align		4
.L_373:
        /*00f8*/ 	.byte	0x04, 0x17
        /*00fa*/ 	.short	(.L_375 - .L_374)
.L_374:
        /*00fc*/ 	.word	0x00000000
        /*0100*/ 	.short	0x0012
        /*0102*/ 	.short	0x0420
        /*0104*/ 	.byte	0x00, 0xf0, 0xe1, 0x00


	//----- nvinfo : EIATTR_KPARAM_INFO
	.align		4
.L_375:
        /*0108*/ 	.byte	0x04, 0x17
        /*010a*/ 	.short	(.L_377 - .L_376)
.L_376:
        /*010c*/ 	.word	0x00000000
        /*0110*/ 	.short	0x0011
        /*0112*/ 	.short	0x03e8
        /*0114*/ 	.byte	0x00, 0xf0, 0xe1, 0x00


	//----- nvinfo : EIATTR_KPARAM_INFO
	.align		4
.L_377:
        /*0118*/ 	.byte	0x04, 0x17
        /*011a*/ 	.short	(.L_379 - .L_378)
.L_378:
        /*011c*/ 	.word	0x00000000
        /*0120*/ 	.short	0x0010
        /*0122*/ 	.short	0x03e0
        /*0124*/ 	.byte	0x00, 0xf0, 0x11, 0x00


	//----- nvinfo : EIATTR_KPARAM_INFO
	.align		4
.L_379:
        /*0128*/ 	.byte	0x04, 0x17
        /*012a*/ 	.short	(.L_381 - .L_380)
.L_380:
        /*012c*/ 	.word	0x00000000
        /*0130*/ 	.short	0x000f
        /*0132*/ 	.short	0x03a8
        /*0134*/ 	.byte	0x00, 0xf0, 0xe1, 0x00


	//----- nvinfo : EIATTR_KPARAM_INFO
	.align		4
.L_381:
        /*0138*/ 	.byte	0x04, 0x17
        /*013a*/ 	.short	(.L_383 - .L_382)
.L_382:
        /*013c*/ 	.word	0x00000000
        /*0140*/ 	.short	0x000e
        /*0142*/ 	.short	0x0370
        /*0144*/ 	.byte	0x00, 0xf0, 0xe1, 0x00


	//----- nvinfo : EIATTR_KPARAM_INFO
	.align		4
.L_383:
        /*0148*/ 	.byte	0x04, 0x17
        /*014a*/ 	.short	(.L_385 - .L_384)
.L_384:
        /*014c*/ 	.word	0x00000000
        /*0150*/ 	.short	0x000d
        /*0152*/ 	.short	0x0338
        /*0154*/ 	.byte	0x00, 0xf0, 0xe1, 0x00


	//----- nvinfo : EIATTR_KPARAM_INFO
	.align		4
.L_385:
        /*0158*/ 	.byte	0x04, 0x17
        /*015a*/ 	.short	(.L_387 - .L_386)
.L_386:
        /*015c*/ 	.word	0x00000000
        /*0160*/ 	.short	0x000c
        /*0162*/ 	.short	0x0300
        /*0164*/ 	.byte	0x00, 0xf0, 0xe1, 0x00


	//----- nvinfo : EIATTR_KPARAM_INFO
	.align		4
.L_387:
        /*0168*/ 	.byte	0x04, 0x17
        /*016a*/ 	.short	(.L_389 - .L_388)
.L_388:
        /*016c*/ 	.word	0x00000000
        /*0170*/ 	.short	0x000b
        /*0172*/ 	.short	0x02c8
        /*0174*/ 	.byte	0x00, 0xf0, 0xe1, 0x00


	//----- nvinfo : EIATTR_KPARAM_INFO
	.align		4
.L_389:
        /*0178*/ 	.byte	0x04, 0x17
        /*017a*/ 	.short	(.L_391 - .L_390)
.L_390:
        /*017c*/ 	.word	0x00000000
        /*0180*/ 	.short	0x000a
        /*0182*/ 	.short	0x0290
        /*0184*/ 	.byte	0x00, 0xf0, 0xe1, 0x00


	//----- nvinfo : EIATTR_KPARAM_INFO
	.align		4
.L_391:
        /*0188*/ 	.byte	0x04, 0x17
        /*018a*/ 	.short	(.L_393 - .L_392)
.L_392:
        /*018c*/ 	.word	0x00000000
        /*0190*/ 	.short	0x0009
        /*0192*/ 	.short	0x028c
        /*0194*/ 	.byte	0x00, 0xf0, 0x11, 0x00


	//----- nvinfo : EIATTR_KPARAM_INFO
	.align		4
.L_393:
        /*0198*/ 	.byte	0x04, 0x17
        /*019a*/ 	.short	(.L_395 - .L_394)
.L_394:
        /*019c*/ 	.word	0x00000000
        /*01a0*/ 	.short	0x0008
        /*01a2*/ 	.short	0x0288
        /*01a4*/ 	.byte	0x00, 0xf0, 0x11, 0x00


	//----- nvinfo : EIATTR_KPARAM_INFO
	.align		4
.L_395:
        /*01a8*/ 	.byte	0x04, 0x17
        /*01aa*/ 	.short	(.L_397 - .L_396)
.L_396:
        /*01ac*/ 	.word	0x00000000
        /*01b0*/ 	.short	0x0007
        /*01b2*/ 	.short	0x0170
        /*01b4*/ 	.byte	0x00, 0xf0, 0x61, 0x04


	//----- nvinfo : EIATTR_KPARAM_INFO
	.align		4
.L_397:
        /*01b8*/ 	.byte	0x04, 0x17
        /*01ba*/ 	.short	(.L_399 - .L_398)
.L_398:
        /*01bc*/ 	.word	0x00000000
        /*01c0*/ 	.short	0x0006
        /*01c2*/ 	.short	0x0138
        /*01c4*/ 	.byte	0x00, 0xf0, 0xe1, 0x00


	//----- nvinfo : EIATTR_KPARAM_INFO
	.align		4
.L_399:
        /*01c8*/ 	.byte	0x04, 0x17
        /*01ca*/ 	.short	(.L_401 - .L_400)
.L_400:
        /*01cc*/ 	.word	0x00000000
        /*01d0*/ 	.short	0x0005
        /*01d2*/ 	.short	0x0100
        /*01d4*/ 	.byte	0x00, 0xf0, 0xe1, 0x00


	//----- nvinfo : EIATTR_KPARAM_INFO
	.align		4
.L_401:
        /*01d8*/ 	.byte	0x04, 0x17
        /*01da*/ 	.short	(.L_403 - .L_402)
.L_402:
        /*01dc*/ 	.word	0x00000000
        /*01e0*/ 	.short	0x0004
        /*01e2*/ 	.short	0x00c8
        /*01e4*/ 	.byte	0x00, 0xf0, 0xe1, 0x00


	//----- nvinfo : EIATTR_KPARAM_INFO
	.align		4
.L_403:
        /*01e8*/ 	.byte	0x04, 0x17
        /*01ea*/ 	.short	(.L_405 - .L_404)
.L_404:
        /*01ec*/ 	.word	0x00000000
        /*01f0*/ 	.short	0x0003
        /*01f2*/ 	.short	0x0090
        /*01f4*/ 	.byte	0x00, 0xf0, 0xe1, 0x00


	//----- nvinfo : EIATTR_KPARAM_INFO
	.align		4
.L_405:
        /*01f8*/ 	.byte	0x04, 0x17
        /*01fa*/ 	.short	(.L_407 - .L_406)
.L_406:
        /*01fc*/ 	.word	0x00000000
        /*0200*/ 	.short	0x0002
        /*0202*/ 	.short	0x0058
        /*0204*/ 	.byte	0x00, 0xf0, 0xe1, 0x00


	//----- nvinfo : EIATTR_KPARAM_INFO
	.align		4
.L_407:
        /*0208*/ 	.byte	0x04, 0x17
        /*020a*/ 	.short	(.L_409 - .L_408)
.L_408:
        /*020c*/ 	.word	0x00000000
        /*0210*/ 	.short	0x0001
        /*0212*/ 	.short	0x0020
        /*0214*/ 	.byte	0x00, 0xf0, 0xe1, 0x00


	//----- nvinfo : EIATTR_KPARAM_INFO
	.align		4
.L_409:
        /*0218*/ 	.byte	0x04, 0x17
        /*021a*/ 	.short	(.L_411 - .L_410)
.L_410:
        /*021c*/ 	.word	0x00000000
        /*0220*/ 	.short	0x0000
        /*0222*/ 	.short	0x0000
        /*0224*/ 	.byte	0x00, 0xf0, 0x81, 0x00


	//----- nvinfo : EIATTR_MAXREG_COUNT
	.align		4
.L_411:
        /*0228*/ 	.byte	0x03, 0x1b
        /*022a*/ 	.short	0x00ff


	//----- nvinfo : EIATTR_EXIT_INSTR_OFFSETS
	.align		4
        /*022c*/ 	.byte	0x04, 0x1c
        /*022e*/ 	.short	(.L_413 - .L_412)


	//   ....[0]....
.L_412:
        /*0230*/ 	.word	0x00000080


	//   ....[1]....
        /*0234*/ 	.word	0x0000c7f0


	//----- nvinfo : EIATTR_CRS_STACK_SIZE
	.align		4
.L_413:
        /*0238*/ 	.byte	0x04, 0x1e
        /*023a*/ 	.short	(.L_415 - .L_414)
.L_414:
        /*023c*/ 	.word	0x00000000
.L_415:


//--------------------- .nv.info.my_create_soft_contacts_cuda_kernel_forward --------------------------
	.section	.nv.info.my_create_soft_contacts_cuda_kernel_forward,"",@"SHT_CUDA_INFO"
	.sectionflags	@""
	.align	4


	//----- nvinfo : EIATTR_CUDA_API_VERSION
	.align		4
        /*0000*/ 	.byte	0x04, 0x37
        /*0002*/ 	.short	(.L_417 - .L_416)
.L_416:
        /*0004*/ 	.word	0x0000007d


	//----- nvinfo : EIATTR_PARAM_CBANK
	.align		4
.L_417:
        /*0008*/ 	.byte	0x04, 0x0a
        /*000a*/ 	.short	(.L_419 - .L_418)
	.align		4
.L_418:
        /*000c*/ 	.word	index@(.nv.constant0.my_create_soft_contacts_cuda_kernel_forward)
        /*0010*/ 	.short	0x0160
        /*0012*/ 	.short	0x03e4


	//----- nvinfo : EIATTR_CBANK_PARAM_SIZE
	.align		4
.L_419:
        /*0014*/ 	.byte	0x03, 0x19
        /*0016*/ 	.short	0x03e4


	//----- nvinfo : EIATTR_KPARAM_INFO
	.align		4
        /*0018*/ 	.byte	0x04, 0x17
        /*001a*/ 	.short	(.L_421 - .L_420)
.L_420:
        /*001c*/ 	.word	0x00000000
        /*0020*/ 	.short	0x0010
        /*0022*/ 	.short	0x03e0
        /*0024*/ 	.byte	0x00, 0xf0, 0x11, 0x00


	//----- nvinfo : EIATTR_KPARAM_INFO
	.align		4
.L_421:
        /*0028*/ 	.byte	0x04, 0x17
        /*002a*/ 	.short	(.L_423 - .L_422)
.L_422:
        /*002c*/ 	.word	0x00000000
        /*0030*/ 	.short	0x000f
        /*0032*/ 	.short	0x03a8
        /*0034*/ 	.byte	0x00, 0xf0, 0xe1, 0x00


	//----- nvinfo : EIATTR_KPARAM_INFO
	.align		4
.L_423:
        /*0038*/ 	.byte	0x04, 0x17
        /*003a*/ 	.short	(.L_425 - .L_424)
.L_424:
        /*003c*/ 	.word	0x00000000
        /*0040*/ 	.short	0x000e
        /*0042*/ 	.short	0x0370
        /*0044*/ 	.byte	0x00, 0xf0, 0xe1, 0x00


	//----- nvinfo : EIATTR_KPARAM_INFO
	.align		4
.L_425:
        /*0048*/ 	.byte	0x04, 0x17
        /*004a*/ 	.short	(.L_427 - .L_426)
.L_426:
        /*004c*/ 	.word	0x00000000
        /*0050*/ 	.short	0x000d
        /*0052*/ 	.short	0x0338
        /*0054*/ 	.byte	0x00, 0xf0, 0xe1, 0x00


	//----- nvinfo : EIATTR_KPARAM_INFO
	.align		4
.L_427:
        /*0058*/ 	.byte	0x04, 0x17
        /*005a*/ 	.short	(.L_429 - .L_428)
.L_428:
        /*005c*/ 	.word	0x00000000
        /*0060*/ 	.short	0x000c
        /*0062*/ 	.short	0x0300
        /*0064*/ 	.byte	0x00, 0xf0, 0xe1, 0x00


	//----- nvinfo : EIATTR_KPARAM_INFO
	.align		4
.L_429:
        /*0068*/ 	.byte	0x04, 0x17
        /*006a*/ 	.short	(.L_431 - .L_430)
.L_430:
        /*006c*/ 	.word	0x00000000
        /*0070*/ 	.short	0x000b
        /*0072*/ 	.short	0x02c8
        /*0074*/ 	.byte	0x00, 0xf0, 0xe1, 0x00


	//----- nvinfo : EIATTR_KPARAM_INFO
	.align		4
.L_431:
        /*0078*/ 	.byte	0x04, 0x17
        /*007a*/ 	.short	(.L_433 - .L_432)
.L_432:
        /*007c*/ 	.word	0x00000000
        /*0080*/ 	.short	0x000a
        /*0082*/ 	.short	0x0290
        /*0084*/ 	.byte	0x00, 0xf0, 0xe1, 0x00


	//----- nvinfo : EIATTR_KPARAM_INFO
	.align		4
.L_433:
        /*0088*/ 	.byte	0x04, 0x17
        /*008a*/ 	.short	(.L_435 - .L_434)
.L_434:
        /*008c*/ 	.word	0x00000000
        /*0090*/ 	.short	0x0009
        /*0092*/ 	.short	0x028c
        /*0094*/ 	.byte	0x00, 0xf0, 0x11, 0x00


	//----- nvinfo : EIATTR_KPARAM_INFO
	.align		4
.L_435:
        /*0098*/ 	.byte	0x04, 0x17
        /*009a*/ 	.short	(.L_437 - .L_436)
.L_436:
        /*009c*/ 	.word	0x00000000
        /*00a0*/ 	.short	0x0008
        /*00a2*/ 	.short	0x0288
        /*00a4*/ 	.byte	0x00, 0xf0, 0x11, 0x00


	//----- nvinfo : EIATTR_KPARAM_INFO
	.align		4
.L_437:
        /*00a8*/ 	.byte	0x04, 0x17
        /*00aa*/ 	.short	(.L_439 - .L_438)
.L_438:
        /*00ac*/ 	.word	0x00000000
        /*00b0*/ 	.short	0x0007
        /*00b2*/ 	.short	0x0170
        /*00b4*/ 	.byte	0x00, 0xf0, 0x61, 0x04


	//----- nvinfo : EIATTR_KPARAM_INFO
	.align		4
.L_439:
        /*00b8*/ 	.byte	0x04, 0x17
        /*00ba*/ 	.short	(.L_441 - .L_440)
.L_440:
        /*00bc*/ 	.word	0x00000000
        /*00c0*/ 	.short	0x0006
        /*00c2*/ 	.short	0x0138
        /*00c4*/ 	.byte	0x00, 0xf0, 0xe1, 0x00


	//----- nvinfo : EIATTR_KPARAM_INFO
	.align		4
.L_441:
        /*00c8*/ 	.byte	0x04, 0x17
        /*00ca*/ 	.short	(.L_443 - .L_442)
.L_442:
        /*00cc*/ 	.word	0x00000000
        /*00d0*/ 	.short	0x0005
        /*00d2*/ 	.short	0x0100
        /*00d4*/ 	.byte	0x00, 0xf0, 0xe1, 0x00


	//----- nvinfo : EIATTR_KPARAM_INFO
	.align		4
.L_443:
        /*00d8*/ 	.byte	0x04, 0x17
        /*00da*/ 	.short	(.L_445 - .L_444)
.L_444:
        /*00dc*/ 	.word	0x00000000
        /*00e0*/ 	.short	0x0004
        /*00e2*/ 	.short	0x00c8
        /*00e4*/ 	.byte	0x00, 0xf0, 0xe1, 0x00


	//----- nvinfo : EIATTR_KPARAM_INFO
	.align		4
.L_445:
        /*00e8*/ 	.byte	0x04, 0x17
        /*00ea*/ 	.short	(.L_447 - .L_446)
.L_446:
        /*00ec*/ 	.word	0x00000000
        /*00f0*/ 	.short	0x0003
        /*00f2*/ 	.short	0x0090
        /*00f4*/ 	.byte	0x00, 0xf0, 0xe1, 0x00


	//----- nvinfo : EIATTR_KPARAM_INFO
	.align		4
.L_447:
        /*00f8*/ 	.byte	0x04, 0x17
        /*00fa*/ 	.short	(.L_449 - .L_448)
.L_448:
        /*00fc*/ 	.word	0x00000000
        /*0100*/ 	.short	0x0002
        /*0102*/ 	.short	0x0058
        /*0104*/ 	.byte	0x00, 0xf0, 0xe1, 0x00


	//----- nvinfo : EIATTR_KPARAM_INFO
	.align		4
.L_449:
        /*0108*/ 	.byte	0x04, 0x17
        /*010a*/ 	.short	(.L_451 - .L_450)
.L_450:
        /*010c*/ 	.word	0x00000000
        /*0110*/ 	.short	0x0001
        /*0112*/ 	.short	0x0020
        /*0114*/ 	.byte	0x00, 0xf0, 0xe1, 0x00


	//----- nvinfo : EIATTR_KPARAM_INFO
	.align		4
.L_451:
        /*0118*/ 	.byte	0x04, 0x17
        /*011a*/ 	.short	(.L_453 - .L_452)
.L_452:
        /*011c*/ 	.word	0x00000000
        /*0120*/ 	.short	0x0000
        /*0122*/ 	.short	0x0000
        /*0124*/ 	.byte	0x00, 0xf0, 0x81, 0x00


	//----- nvinfo : EIATTR_MAXREG_COUNT
	.align		4
.L_453:
        /*0128*/ 	.byte	0x03, 0x1b
        /*012a*/ 	.short	0x00ff


	//----- nvinfo : EIATTR_INT_WARP_WIDE_INSTR_OFFSETS
	.align		4
        /*012c*/ 	.byte	0x04, 0x31
        /*012e*/ 	.short	(.L_455 - .L_454)


	//   ....[0]....
.L_454:
        /*0130*/ 	.word	0x000063d0


	//   ....[1]....
        /*0134*/ 	.word	0x00006890


	//----- nvinfo : EIATTR_EXIT_INSTR_OFFSETS
	.align		4
.L_455:
        /*0138*/ 	.byte	0x04, 0x1c
        /*013a*/ 	.short	(.L_457 - .L_456)


	//   ....[0]....
.L_456:
        /*013c*/ 	.word	0x00000080


	//   ....[1]....
        /*0140*/ 	.word	0x00000510


	//   ....[2]....
        /*0144*/ 	.word	0x00006c40


	//----- nvinfo : EIATTR_CRS_STACK_SIZE
	.align		4
.L_457:
        /*0148*/ 	.byte	0x04, 0x1e
        /*014a*/ 	.short	(.L_459 - .L_458)
.L_458:
        /*014c*/ 	.word	0x00000000
.L_459:


//--------------------- .nv.info.my_solve_particle_shape_contacts_cuda_kernel_backward --------------------------
	.section	.nv.info.my_solve_particle_shape_contacts_cuda_kernel_backward,"",@"SHT_CUDA_INFO"
	.sectionflags	@""
	.align	4


	//----- nvinfo : EIATTR_CUDA_API_VERSION
	.align		4
        /*0000*/ 	.byte	0x04, 0x37
        /*0002*/ 	.short	(.L_461 - .L_460)
.L_460:
        /*0004*/ 	.word	0x0000007d


	//----- nvinfo : EIATTR_PARAM_CBANK
	.align		4
.L_461:
        /*0008*/ 	.byte	0x04, 0x0a
        /*000a*/ 	.short	(.L_463 - .L_462)
	.align		4
.L_462:
        /*000c*/ 	.word	index@(.nv.constant0.my_solve_particle_shape_contacts_cuda_kernel_backward)
        /*0010*/ 	.short	0x0160
        /*0012*/ 	.short	0x0ae0


	//----- nvinfo : EIATTR_CBANK_PARAM_SIZE
	.align		4
.L_463:
        /*0014*/ 	.byte	0x03, 0x19
        /*0016*/ 	.short	0x0ae0


	//----- nvinfo : EIATTR_KPARAM_INFO
	.align		4
        /*0018*/ 	.byte	0x04, 0x17
        /*001a*/ 	.short	(.L_465 - .L_464)
.L_464:
        /*001c*/ 	.word	0x00000000
        /*0020*/ 	.short	0x0036
        /*0022*/ 	.short	0x0aa8
        /*0024*/ 	.byte	0x00, 0xf0, 0xe1, 0x00


	//----- nvinfo : EIATTR_KPARAM_INFO
	.align		4
.L_465:
        /*0028*/ 	.byte	0x04, 0x17
        /*002a*/ 	.short	(.L_467 - .L_466)
.L_466:
        /*002c*/ 	.word	0x00000000
        /*0030*/ 	.short	0x0035
        /*0032*/ 	.short	0x0a70
        /*0034*/ 	.byte	0x00, 0xf0, 0xe1, 0x00


	//----- nvinfo : EIATTR_KPARAM_INFO
	.align		4
.L_467:
        /*0038*/ 	.byte	0x04, 0x17
        /*003a*/ 	.short	(.L_469 - .L_468)
.L_468:
        /*003c*/ 	.word	0x00000000
        /*0040*/ 	.short	0x0034
        /*0042*/ 	.short	0x0a68
        /*0044*/ 	.byte	0x00, 0xf0, 0x11, 0x00


	//----- nvinfo : EIATTR_KPARAM_INFO
	.align		4
.L_469:
        /*0048*/ 	.byte	0x04, 0x17
        /*004a*/ 	.short	(.L_471 - .L_470)
.L_470:
        /*004c*/ 	.word	0x00000000
        /*0050*/ 	.short	0x0033
        /*0052*/ 	.short	0x0a64
        /*0054*/ 	.byte	0x00, 0xf0, 0x11, 0x00


	//----- nvinfo : EIATTR_KPARAM_INFO
	.align		4
.L_471:
        /*0058*/ 	.byte	0x04, 0x17
        /*005a*/ 	.short	(.L_473 - .L_472)
.L_472:
        /*005c*/ 	.word	0x00000000
        /*0060*/ 	.short	0x0032
        /*0062*/ 	.short	0x0a60
        /*0064*/ 	.byte	0x00, 0xf0, 0x11, 0x00


	//----- nvinfo : EIATTR_KPARAM_INFO
	.align		4
.L_473:
        /*0068*/ 	.byte	0x04, 0x17
        /*006a*/ 	.short	(.L_475 - .L_474)
.L_474:
        /*006c*/ 	.word	0x00000000
        /*0070*/ 	.short	0x0031
        /*0072*/ 	.short	0x0a28
        /*0074*/ 	.byte	0x00, 0xf0, 0xe1, 0x00


	//----- nvinfo : EIATTR_KPARAM_INFO
	.align		4
.L_475:
        /*0078*/ 	.byte	0x04, 0x17
        /*007a*/ 	.short	(.L_477 - .L_476)
.L_476:
        /*007c*/ 	.word	0x00000000
        /*0080*/ 	.short	0x0030
        /*0082*/ 	.short	0x09f0
        /*0084*/ 	.byte	0x00, 0xf0, 0xe1, 0x00


	//----- nvinfo : EIATTR_KPARAM_INFO
	.align		4
.L_477:
        /*0088*/ 	.byte	0x04, 0x17
        /*008a*/ 	.short	(.L_479 - .L_478)
.L_478:
        /*008c*/ 	.word	0x00000000
        /*0090*/ 	.short	0x002f
        /*0092*/ 	.short	0x09b8
        /*0094*/ 	.byte	0x00, 0xf0, 0xe1, 0x00


	//----- nvinfo : EIATTR_KPARAM_INFO
	.align		4
.L_479:
        /*0098*/ 	.byte	0x04, 0x17
        /*009a*/ 	.short	(.L_481 - .L_480)
.L_480:
        /*009c*/ 	.word	0x00000000
        /*00a0*/ 	.short	0x002e
        /*00a2*/ 	.short	0x0980
        /*00a4*/ 	.byte	0x00, 0xf0, 0xe1, 0x00


	//----- nvinfo : EIATTR_KPARAM_INFO
	.align		4
.L_481:
        /*00a8*/ 	.byte	0x04, 0x17
        /*00aa*/ 	.short	(.L_483 - .L_482)
.L_482:
        /*00ac*/ 	.word	0x00000000
        /*00b0*/ 	.short	0x002d
        /*00b2*/ 	.short	0x0948
        /*00b4*/ 	.byte	0x00, 0xf0, 0xe1, 0x00


	//----- nvinfo : EIATTR_KPARAM_INFO
	.align		4
.L_483:
        /*00b8*/ 	.byte	0x04, 0x17
        /*00ba*/ 	.short	(.L_485 - .L_484)
.L_484:
        /*00bc*/ 	.word	0x00000000
        /*00c0*/ 	.short	0x002c
        /*00c2*/ 	.short	0x0910
        /*00c4*/ 	.byte	0x00, 0xf0, 0xe1, 0x00


	//----- nvinfo : EIATTR_KPARAM_INFO
	.align		4
.L_485:
        /*00c8*/ 	.byte	0x04, 0x17
        /*00ca*/ 	.short	(.L_487 - .L_486)
.L_486:
        /*00cc*/ 	.word	0x00000000
        /*00d0*/ 	.short	0x002b
        /*00d2*/ 	.short	0x090c
        /*00d4*/ 	.byte	0x00, 0xf0, 0x11, 0x00


	//----- nvinfo : EIATTR_KPARAM_INFO
	.align		4
.L_487:
        /*00d8*/ 	.byte	0x04, 0x17
        /*00da*/ 	.short	(.L_489 - .L_488)
.L_488:
        /*00dc*/ 	.word	0x00000000
        /*00e0*/ 	.short	0x002a
        /*00e2*/ 	.short	0x0908
        /*00e4*/ 	.byte	0x00, 0xf0, 0x11, 0x00


	//----- nvinfo : EIATTR_KPARAM_INFO
	.align		4
.L_489:
        /*00e8*/ 	.byte	0x04, 0x17
        /*00ea*/ 	.short	(.L_491 - .L_490)
.L_490:
        /*00ec*/ 	.word	0x00000000
        /*00f0*/ 	.short	0x0029
        /*00f2*/ 	.short	0x0904
        /*00f4*/ 	.byte	0x00, 0xf0, 0x11, 0x00


	//----- nvinfo : EIATTR_KPARAM_INFO
	.align		4
.L_491:
        /*00f8*/ 	.byte	0x04, 0x17
        /*00fa*/ 	.short	(.L_493 - .L_492)
.L_492:
        /*00fc*/ 	.word	0x00000000
        /*0100*/ 	.short	0x0028
        /*0102*/ 	.short	0x0900
        /*0104*/ 	.byte	0x00, 0xf0, 0x11, 0x00


	//----- nvinfo : EIATTR_KPARAM_INFO
	.align		4
.L_493:
        /*0108*/ 	.byte	0x04, 0x17
        /*010a*/ 	.short	(.L_495 - .L_494)
.L_494:
        /*010c*/ 	.word	0x00000000
        /*0110*/ 	.short	0x0027
        /*0112*/ 	.short	0x07e8
        /*0114*/ 	.byte	0x00, 0xf0, 0x61, 0x04


	//----- nvinfo : EIATTR_KPARAM_INFO
	.align		4
.L_495:
        /*0118*/ 	.byte	0x04, 0x17
        /*011a*/ 	.short	(.L_497 - .L_496)
.L_496:
        /*011c*/ 	.word	0x00000000
        /*0120*/ 	.short	0x0026
        /*0122*/ 	.short	0x07b0
        /*0124*/ 	.byte	0x00, 0xf0, 0xe1, 0x00


	//----- nvinfo : EIATTR_KPARAM_INFO
	.align		4
.L_497:
        /*0128*/ 	.byte	0x04, 0x17
        /*012a*/ 	.short	(.L_499 - .L_498)
.L_498:
        /*012c*/ 	.word	0x00000000
        /*0130*/ 	.short	0x0025
        /*0132*/ 	.short	0x0778
        /*0134*/ 	.byte	0x00, 0xf0, 0xe1, 0x00


	//----- nvinfo : EIATTR_KPARAM_INFO
	.align		4
.L_499:
        /*0138*/ 	.byte	0x04, 0x17
        /*013a*/ 	.short	(.L_501 - .L_500)
.L_500:
        /*013c*/ 	.word	0x00000000
        /*0140*/ 	.short	0x0024
        /*0142*/ 	.short	0x0740
        /*0144*/ 	.byte	0x00, 0xf0, 0xe1, 0x00


	//----- nvinfo : EIATTR_KPARAM_INFO
	.align		4
.L_501:
        /*0148*/ 	.byte	0x04, 0x17
        /*014a*/ 	.short	(.L_503 - .L_502)
.L_502:
        /*014c*/ 	.word	0x00000000
        /*0150*/ 	.short	0x0023
        /*0152*/ 	.short	0x0708
        /*0154*/ 	.byte	0x00, 0xf0, 0xe1, 0x00


	//----- nvinfo : EIATTR_KPARAM_INFO
	.align		4
.L_503:
        /*0158*/ 	.byte	0x04, 0x17
        /*015a*/ 	.short	(.L_505 - .L_504)
.L_504:
        /*015c*/ 	.word	0x00000000
        /*0160*/ 	.short	0x0022
        /*0162*/ 	.short	0x06d0
        /*0164*/ 	.byte	0x00, 0xf0, 0xe1, 0x00


	//----- nvinfo : EIATTR_KPARAM_INFO
	.align		4
.L_505:
        /*0168*/ 	.byte	0x04, 0x17
        /*016a*/ 	.short	(.L_507 - .L_506)
.L_506:
        /*016c*/ 	.word	0x00000000
        /*0170*/ 	.short	0x0021
        /*0172*/ 	.short	0x0698
        /*0174*/ 	.byte	0x00, 0xf0, 0xe1, 0x00


	//----- nvinfo : EIATTR_KPARAM_INFO
	.align		4
.L_507:
        /*0178*/ 	.byte	0x04, 0x17
        /*017a*/ 	.short	(.L_509 - .L_508)
.L_508:
        /*017c*/ 	.word	0x00000000
        /*0180*/ 	.short	0x0020
        /*0182*/ 	.short	0x0660
        /*0184*/ 	.byte	0x00, 0xf0, 0xe1, 0x00


	//----- nvinfo : EIATTR_KPARAM_INFO
	.align		4
.L_509:
        /*0188*/ 	.byte	0x04, 0x17
        /*018a*/ 	.short	(.L_511 - .L_510)
.L_510:
        /*018c*/ 	.word	0x00000000
        /*0190*/ 	.short	0x001f
        /*0192*/ 	.short	0x0628
        /*0194*/ 	.byte	0x00, 0xf0, 0xe1, 0x00


	//----- nvinfo : EIATTR_KPARAM_INFO
	.align		4
.L_511:
        /*0198*/ 	.byte	0x04, 0x17
        /*019a*/ 	.short	(.L_513 - .L_512)
.L_512:
        /*019c*/ 	.word	0x00000000
        /*01a0*/ 	.short	0x001e
        /*01a2*/ 	.short	0x05f0
        /*01a4*/ 	.byte	0x00, 0xf0, 0xe1, 0x00


	//----- nvinfo : EIATTR_KPARAM_INFO
	.align		4
.L_513:
        /*01a8*/ 	.byte	0x04, 0x17
        /*01aa*/ 	.short	(.L_515 - .L_514)
.L_514:
        /*01ac*/ 	.word	0x00000000
        /*01b0*/ 	.short	0x001d
        /*01b2*/ 	.short	0x05b8
        /*01b4*/ 	.byte	0x00, 0xf0, 0xe1, 0x00


	//----- nvinfo : EIATTR_KPARAM_INFO
	.align		4
.L_515:
        /*01b8*/ 	.byte	0x04, 0x17
        /*01ba*/ 	.short	(.L_517 - .L_516)
.L_516:
        /*01bc*/ 	.word	0x00000000
        /*01c0*/ 	.short	0x001c
        /*01c2*/ 	.short	0x0580
        /*01c4*/ 	.byte	0x00, 0xf0, 0xe1, 0x00


	//----- nvinfo : EIATTR_KPARAM_INFO
	.align		4
.L_517:
        /*01c8*/ 	.byte	0x04, 0x17
        /*01ca*/ 	.short	(.L_519 - .L_518)
.L_518:
        /*01cc*/ 	.word	0x00000000
        /*01d0*/ 	.short	0x001b
        /*01d2*/ 	.short	0x0548
        /*01d4*/ 	.byte	0x00, 0xf0, 0xe1, 0x00


	//----- nvinfo : EIATTR_KPARAM_INFO
	.align		4
.L_519:
        /*01d8*/ 	.byte	0x04, 0x17
        /*01da*/ 	.short	(.L_521 - .L_520)
.L_520:
        /*01dc*/ 	.word	0x00000000
        /*01e0*/ 	.short	0x001a
        /*01e2*/ 	.short	0x0510
        /*01e4*/ 	.byte	0x00, 0xf0, 0xe1, 0x00


	//----- nvinfo : EIATTR_KPARAM_INFO
	.align		4
.L_521:
        /*01e8*/ 	.byte	0x04, 0x17
        /*01ea*/ 	.short	(.L_523 - .L_522)
.L_522:
        /*01ec*/ 	.word	0x00000000
        /*01f0*/ 	.short	0x0019
        /*01f2*/ 	.short	0x0508
        /*01f4*/ 	.byte	0x00, 0xf0, 0x11, 0x00


	//----- nvinfo : EIATTR_KPARAM_INFO
	.align		4
.L_523:
        /*01f8*/ 	.byte	0x04, 0x17
        /*01fa*/ 	.short	(.L_525 - .L_524)
.L_524:
        /*01fc*/ 	.word	0x00000000
        /*0200*/ 	.short	0x0018
        /*0202*/ 	.short	0x0504
        /*0204*/ 	.byte	0x00, 0xf0, 0x11, 0x00


	//----- nvinfo : EIATTR_KPARAM_INFO
	.align		4
.L_525:
        /*0208*/ 	.byte	0x04, 0x17
        /*020a*/ 	.short	(.L_527 - .L_526)
.L_526:
        /*020c*/ 	.word	0x00000000
        /*0210*/ 	.short	0x0017
        /*0212*/ 	.short	0x0500
        /*0214*/ 	.byte	0x00, 0xf0, 0x11, 0x00


	//----- nvinfo : EIATTR_KPARAM_INFO
	.align		4
.L_527:
        /*0218*/ 	.byte	0x04, 0x17
        /*021a*/ 	.short	(.L_529 - .L_528)
.L_528:
        /*021c*/ 	.word	0x00000000
        /*0220*/ 	.short	0x0016
        /*0222*/ 	.short	0x04c8
        /*0224*/ 	.byte	0x00, 0xf0, 0xe1, 0x00


	//----- nvinfo : EIATTR_KPARAM_INFO
	.align		4
.L_529:
        /*0228*/ 	.byte	0x04, 0x17
        /*022a*/ 	.short	(.L_531 - .L_530)
.L_530:
        /*022c*/ 	.word	0x00000000
        /*0230*/ 	.short	0x0015
        /*0232*/ 	.short	0x0490
        /*0234*/ 	.byte	0x00, 0xf0, 0xe1, 0x00


	//----- nvinfo : EIATTR_KPARAM_INFO
	.align		4
.L_531:
        /*0238*/ 	.byte	0x04, 0x17
        /*023a*/ 	.short	(.L_533 - .L_532)
.L_532:
        /*023c*/ 	.word	0x00000000
        /*0240*/ 	.short	0x0014
        /*0242*/ 	.short	0x0458
        /*0244*/ 	.byte	0x00, 0xf0, 0xe1, 0x00


	//----- nvinfo : EIATTR_KPARAM_INFO
	.align		4
.L_533:
        /*0248*/ 	.byte	0x04, 0x17
        /*024a*/ 	.short	(.L_535 - .L_534)
.L_534:
        /*024c*/ 	.word	0x00000000
        /*0250*/ 	.short	0x0013
        /*0252*/ 	.short	0x0420
        /*0254*/ 	.byte	0x00, 0xf0, 0xe1, 0x00


	//----- nvinfo : EIATTR_KPARAM_INFO
	.align		4
.L_535:
        /*0258*/ 	.byte	0x04, 0x17
        /*025a*/ 	.short	(.L_537 - .L_536)
.L_536:
        /*025c*/ 	.word	0x00000000
        /*0260*/ 	.short	0x0012
        /*0262*/ 	.short	0x03e8
        /*0264*/ 	.byte	0x00, 0xf0, 0xe1, 0x00


	//----- nvinfo : EIATTR_KPARAM_INFO
	.align		4
.L_537:
        /*0268*/ 	.byte	0x04, 0x17
        /*026a*/ 	.short	(.L_539 - .L_538)
.L_538:
        /*026c*/ 	.word	0x00000000
        /*0270*/ 	.short	0x0011
        /*0272*/ 	.short	0x03b0
        /*0274*/ 	.byte	0x00, 0xf0, 0xe1, 0x00


	//----- nvinfo : EIATTR_KPARAM_INFO
	.align		4
.L_539:
        /*0278*/ 	.byte	0x04, 0x17
        /*027a*/ 	.short	(.L_541 - .L_540)
.L_540:
        /*027c*/ 	.word	0x00000000
        /*0280*/ 	.short	0x0010
        /*0282*/ 	.short	0x03ac
        /*0284*/ 	.byte	0x00, 0xf0, 0x11, 0x00


	//----- nvinfo : EIATTR_KPARAM_INFO
	.align		4
.L_541:
        /*0288*/ 	.byte	0x04, 0x17
        /*028a*/ 	.short	(.L_543 - .L_542)
.L_542:
        /*028c*/ 	.word	0x00000000
        /*0290*/ 	.short	0x000f
        /*0292*/ 	.short	0x03a8
        /*0294*/ 	.byte	0x00, 0xf0, 0x11, 0x00


	//----- nvinfo : EIATTR_KPARAM_INFO
	.align		4
.L_543:
        /*0298*/ 	.byte	0x04, 0x17
        /*029a*/ 	.short	(.L_545 - .L_544)
.L_544:
        /*029c*/ 	.word	0x00000000
        /*02a0*/ 	.short	0x000e
        /*02a2*/ 	.short	0x03a4
        /*02a4*/ 	.byte	0x00, 0xf0, 0x11, 0x00


	//----- nvinfo : EIATTR_KPARAM_INFO
	.align		4
.L_545:
        /*02a8*/ 	.byte	0x04, 0x17
        /*02aa*/ 	.short	(.L_547 - .L_546)
.L_546:
        /*02ac*/ 	.word	0x00000000
        /*02b0*/ 	.short	0x000d
        /*02b2*/ 	.short	0x03a0
        /*02b4*/ 	.byte	0x00, 0xf0, 0x11, 0x00


	//----- nvinfo : EIATTR_KPARAM_INFO
	.align		4
.L_547:
        /*02b8*/ 	.byte	0x04, 0x17
        /*02ba*/ 	.short	(.L_549 - .L_548)
.L_548:
        /*02bc*/ 	.word	0x00000000
        /*02c0*/ 	.short	0x000c
        /*02c2*/ 	.short	0x0288
        /*02c4*/ 	.byte	0x00, 0xf0, 0x61, 0x04


	//----- nvinfo : EIATTR_KPARAM_INFO
	.align		4
.L_549:
        /*02c8*/ 	.byte	0x04, 0x17
        /*02ca*/ 	.short	(.L_551 - .L_550)
.L_550:
        /*02cc*/ 	.word	0x00000000
        /*02d0*/ 	.short	0x000b
        /*02d2*/ 	.short	0x0250
        /*02d4*/ 	.byte	0x00, 0xf0, 0xe1, 0x00


	//----- nvinfo : EIATTR_KPARAM_INFO
	.align		4
.L_551:
        /*02d8*/ 	.byte	0x04, 0x17
        /*02da*/ 	.short	(.L_553 - .L_552)
.L_552:
        /*02dc*/ 	.word	0x00000000
        /*02e0*/ 	.short	0x000a
        /*02e2*/ 	.short	0x0218
        /*02e4*/ 	.byte	0x00, 0xf0, 0xe1, 0x00


	//----- nvinfo : EIATTR_KPARAM_INFO
	.align		4
.L_553:
        /*02e8*/ 	.byte	0x04, 0x17
        /*02ea*/ 	.short	(.L_555 - .L_554)
.L_554:
        /*02ec*/ 	.word	0x00000000
        /*02f0*/ 	.short	0x0009
        /*02f2*/ 	.short	0x01e0
        /*02f4*/ 	.byte	0x00, 0xf0, 0xe1, 0x00


	//----- nvinfo : EIATTR_KPARAM_INFO
	.align		4
.L_555:
        /*02f8*/ 	.byte	0x04, 0x17
        /*02fa*/ 	.short	(.L_557 - .L_556)
.L_556:
        /*02fc*/ 	.word	0x00000000
        /*0300*/ 	.short	0x0008
        /*0302*/ 	.short	0x01a8
        /*0304*/ 	.byte	0x00, 0xf0, 0xe1, 0x00


	//----- nvinfo : EIATTR_KPARAM_INFO
	.align		4
.L_557:
        /*0308*/ 	.byte	0x04, 0x17
        /*030a*/ 	.short	(.L_559 - .L_558)
.L_558:
        /*030c*/ 	.word	0x00000000
        /*0310*/ 	.short	0x0007
        /*0312*/ 	.short	0x0170
        /*0314*/ 	.byte	0x00, 0xf0, 0xe1, 0x00


	//----- nvinfo : EIATTR_KPARAM_INFO
	.align		4
.L_559:
        /*0318*/ 	.byte	0x04, 0x17
        /*031a*/ 	.short	(.L_561 - .L_560)
.L_560:
        /*031c*/ 	.word	0x00000000
        /*0320*/ 	.short	0x0006
        /*0322*/ 	.short	0x0138
        /*0324*/ 	.byte	0x00, 0xf0, 0xe1, 0x00


	//----- nvinfo : EIATTR_KPARAM_INFO
	.align		4
.L_561:
        /*0328*/ 	.byte	0x04, 0x17
        /*032a*/ 	.short	(.L_563 - .L_562)
.L_562:
        /*032c*/ 	.word	0x00000000
        /*0330*/ 	.short	0x0005
        /*0332*/ 	.short	0x0100
        /*0334*/ 	.byte	0x00, 0xf0, 0xe1, 0x00


	//----- nvinfo : EIATTR_KPARAM_INFO
	.align		4
.L_563:
        /*0338*/ 	.byte	0x04, 0x17
        /*033a*/ 	.short	(.L_565 - .L_564)
.L_564:
        /*033c*/ 	.word	0x00000000
        /*0340*/ 	.short	0x0004
        /*0342*/ 	.short	0x00c8
        /*0344*/ 	.byte	0x00, 0xf0, 0xe1, 0x00


	//----- nvinfo : EIATTR_KPARAM_INFO
	.align		4
.L_565:
        /*0348*/ 	.byte	0x04, 0x17
        /*034a*/ 	.short	(.L_567 - .L_566)
.L_566:
        /*034c*/ 	.word	0x00000000
        /*0350*/ 	.short	0x0003
        /*0352*/ 	.short	0x0090
        /*0354*/ 	.byte	0x00, 0xf0, 0xe1, 0x00


	//----- nvinfo : EIATTR_KPARAM_INFO
	.align		4
.L_567:
        /*0358*/ 	.byte	0x04, 0x17
        /*035a*/ 	.short	(.L_569 - .L_568)
.L_568:
        /*035c*/ 	.word	0x00000000
        /*0360*/ 	.short	0x0002
        /*0362*/ 	.short	0x0058
        /*0364*/ 	.byte	0x00, 0xf0, 0xe1, 0x00


	//----- nvinfo : EIATTR_KPARAM_INFO
	.align		4
.L_569:
        /*0368*/ 	.byte	0x04, 0x17
        /*036a*/ 	.short	(.L_571 - .L_570)
.L_570:
        /*036c*/ 	.word	0x00000000
        /*0370*/ 	.short	0x0001
        /*0372*/ 	.short	0x0020
        /*0374*/ 	.byte	0x00, 0xf0, 0xe1, 0x00


	//----- nvinfo : EIATTR_KPARAM_INFO
	.align		4
.L_571:
        /*0378*/ 	.byte	0x04, 0x17
        /*037a*/ 	.short	(.L_573 - .L_572)
.L_572:
        /*037c*/ 	.word	0x00000000
        /*0380*/ 	.short	0x0000
        /*0382*/ 	.short	0x0000
        /*0384*/ 	.byte	0x00, 0xf0, 0x81, 0x00


	//----- nvinfo : EIATTR_MAXREG_COUNT
	.align		4
.L_573:
        /*0388*/ 	.byte	0x03, 0x1b
        /*038a*/ 	.short	0x00ff


	//----- nvinfo : EIATTR_EXIT_INSTR_OFFSETS
	.align		4
        /*038c*/ 	.byte	0x04, 0x1c
        /*038e*/ 	.short	(.L_575 - .L_574)


	//   ....[0]....
.L_574:
        /*0390*/ 	.word	0x00000070


	//   ....[1]....
        /*0394*/ 	.word	0x00006ca0


	//----- nvinfo : EIATTR_CRS_STACK_SIZE
	.align		4
.L_575:
        /*0398*/ 	.byte	0x04, 0x1e
        /*039a*/ 	.short	(.L_577 - .L_576)
.L_576:
        /*039c*/ 	.word	0x00000000
.L_577:


//--------------------- .nv.info.my_solve_particle_shape_contacts_cuda_kernel_forward --------------------------
	.section	.nv.info.my_solve_particle_shape_contacts_cuda_kernel_forward,"",@"SHT_CUDA_INFO"
	.sectionflags	@""
	.align	4


	//----- nvinfo : EIATTR_CUDA_API_VERSION
	.align		4
        /*0000*/ 	.byte	0x04, 0x37
        /*0002*/ 	.short	(.L_579 - .L_578)
.L_578:
        /*0004*/ 	.word	0x0000007d


	//----- nvinfo : EIATTR_PARAM_CBANK
	.align		4
.L_579:
        /*0008*/ 	.byte	0x04, 0x0a
        /*000a*/ 	.short	(.L_581 - .L_580)
	.align		4
.L_580:
        /*000c*/ 	.word	index@(.nv.constant0.my_solve_particle_shape_contacts_cuda_kernel_forward)
        /*0010*/ 	.short	0x0160
        /*0012*/ 	.short	0x0580


	//----- nvinfo : EIATTR_CBANK_PARAM_SIZE
	.align		4
.L_581:
        /*0014*/ 	.byte	0x03, 0x19
        /*0016*/ 	.short	0x0580


	//----- nvinfo : EIATTR_KPARAM_INFO
	.align		4
        /*0018*/ 	.byte	0x04, 0x17
        /*001a*/ 	.short	(.L_583 - .L_582)
.L_582:
        /*001c*/ 	.word	0x00000000
        /*0020*/ 	.short	0x001b
        /*0022*/ 	.short	0x0548
        /*0024*/ 	.byte	0x00, 0xf0, 0xe1, 0x00


	//----- nvinfo : EIATTR_KPARAM_INFO
	.align		4
.L_583:
        /*0028*/ 	.byte	0x04, 0x17
        /*002a*/ 	.short	(.L_585 - .L_584)
.L_584:
        /*002c*/ 	.word	0x00000000
        /*0030*/ 	.short	0x001a
        /*0032*/ 	.short	0x0510
        /*0034*/ 	.byte	0x00, 0xf0, 0xe1, 0x00


	//----- nvinfo : EIATTR_KPARAM_INFO
	.align		4
.L_585:
        /*0038*/ 	.byte	0x04, 0x17
        /*003a*/ 	.short	(.L_587 - .L_586)
.L_586:
        /*003c*/ 	.word	0x00000000
        /*0040*/ 	.short	0x0019
        /*0042*/ 	.short	0x0508
        /*0044*/ 	.byte	0x00, 0xf0, 0x11, 0x00


	//----- nvinfo : EIATTR_KPARAM_INFO
	.align		4
.L_587:
        /*0048*/ 	.byte	0x04, 0x17
        /*004a*/ 	.short	(.L_589 - .L_588)
.L_588:
        /*004c*/ 	.word	0x00000000
        /*0050*/ 	.short	0x0018
        /*0052*/ 	.short	0x0504
        /*0054*/ 	.byte	0x00, 0xf0, 0x11, 0x00


	//----- nvinfo : EIATTR_KPARAM_INFO
	.align		4
.L_589:
        /*0058*/ 	.byte	0x04, 0x17
        /*005a*/ 	.short	(.L_591 - .L_590)
.L_590:
        /*005c*/ 	.word	0x00000000
        /*0060*/ 	.short	0x0017
        /*0062*/ 	.short	0x0500
        /*0064*/ 	.byte	0x00, 0xf0, 0x11, 0x00


	//----- nvinfo : EIATTR_KPARAM_INFO
	.align		4
.L_591:
        /*0068*/ 	.byte	0x04, 0x17
        /*006a*/ 	.short	(.L_593 - .L_592)
.L_592:
        /*006c*/ 	.word	0x00000000
        /*0070*/ 	.short	0x0016
        /*0072*/ 	.short	0x04c8
        /*0074*/ 	.byte	0x00, 0xf0, 0xe1, 0x00


	//----- nvinfo : EIATTR_KPARAM_INFO
	.align		4
.L_593:
        /*0078*/ 	.byte	0x04, 0x17
        /*007a*/ 	.short	(.L_595 - .L_594)
.L_594:
        /*007c*/ 	.word	0x00000000
        /*0080*/ 	.short	0x0015
        /*0082*/ 	.short	0x0490
        /*0084*/ 	.byte	0x00, 0xf0, 0xe1, 0x00


	//----- nvinfo : EIATTR_KPARAM_INFO
	.align		4
.L_595:
        /*0088*/ 	.byte	0x04, 0x17
        /*008a*/ 	.short	(.L_597 - .L_596)
.L_596:
        /*008c*/ 	.word	0x00000000
        /*0090*/ 	.short	0x0014
        /*0092*/ 	.short	0x0458
        /*0094*/ 	.byte	0x00, 0xf0, 0xe1, 0x00


	//----- nvinfo : EIATTR_KPARAM_INFO
	.align		4
.L_597:
        /*0098*/ 	.byte	0x04, 0x17
        /*009a*/ 	.short	(.L_599 - .L_598)
.L_598:
        /*009c*/ 	.word	0x00000000
        /*00a0*/ 	.short	0x0013
        /*00a2*/ 	.short	0x0420
        /*00a4*/ 	.byte	0x00, 0xf0, 0xe1, 0x00


	//----- nvinfo : EIATTR_KPARAM_INFO
	.align		4
.L_599:
        /*00a8*/ 	.byte	0x04, 0x17
        /*00aa*/ 	.short	(.L_601 - .L_600)
.L_600:
        /*00ac*/ 	.word	0x00000000
        /*00b0*/ 	.short	0x0012
        /*00b2*/ 	.short	0x03e8
        /*00b4*/ 	.byte	0x00, 0xf0, 0xe1, 0x00


	//----- nvinfo : EIATTR_KPARAM_INFO
	.align		4
.L_601:
        /*00b8*/ 	.byte	0x04, 0x17
        /*00ba*/ 	.short	(.L_603 - .L_602)
.L_602:
        /*00bc*/ 	.word	0x00000000
        /*00c0*/ 	.short	0x0011
        /*00c2*/ 	.short	0x03b0
        /*00c4*/ 	.byte	0x00, 0xf0, 0xe1, 0x00


	//----- nvinfo : EIATTR_KPARAM_INFO
	.align		4
.L_603:
        /*00c8*/ 	.byte	0x04, 0x17
        /*00ca*/ 	.short	(.L_605 - .L_604)
.L_604:
        /*00cc*/ 	.word	0x00000000
        /*00d0*/ 	.short	0x0010
        /*00d2*/ 	.short	0x03ac
        /*00d4*/ 	.byte	0x00, 0xf0, 0x11, 0x00


	//----- nvinfo : EIATTR_KPARAM_INFO
	.align		4
.L_605:
        /*00d8*/ 	.byte	0x04, 0x17
        /*00da*/ 	.short	(.L_607 - .L_606)
.L_606:
        /*00dc*/ 	.word	0x00000000
        /*00e0*/ 	.short	0x000f
        /*00e2*/ 	.short	0x03a8
        /*00e4*/ 	.byte	0x00, 0xf0, 0x11, 0x00


	//----- nvinfo : EIATTR_KPARAM_INFO
	.align		4
.L_607:
        /*00e8*/ 	.byte	0x04, 0x17
        /*00ea*/ 	.short	(.L_609 - .L_608)
.L_608:
        /*00ec*/ 	.word	0x00000000
        /*00f0*/ 	.short	0x000e
        /*00f2*/ 	.short	0x03a4
        /*00f4*/ 	.byte	0x00, 0xf0, 0x11, 0x00


	//----- nvinfo : EIATTR_KPARAM_INFO
	.align		4
.L_609:
        /*00f8*/ 	.byte	0x04, 0x17
        /*00fa*/ 	.short	(.L_611 - .L_610)
.L_610:
        /*00fc*/ 	.word	0x00000000
        /*0100*/ 	.short	0x000d
        /*0102*/ 	.short	0x03a0
        /*0104*/ 	.byte	0x00, 0xf0, 0x11, 0x00


	//----- nvinfo : EIATTR_KPARAM_INFO
	.align		4
.L_611:
        /*0108*/ 	.byte	0x04, 0x17
        /*010a*/ 	.short	(.L_613 - .L_612)
.L_612:
        /*010c*/ 	.word	0x00000000
        /*0110*/ 	.short	0x000c
        /*0112*/ 	.short	0x0288
        /*0114*/ 	.byte	0x00, 0xf0, 0x61, 0x04


	//----- nvinfo : EIATTR_KPARAM_INFO
	.align		4
.L_613:
        /*0118*/ 	.byte	0x04, 0x17
        /*011a*/ 	.short	(.L_615 - .L_614)
.L_614:
        /*011c*/ 	.word	0x00000000
        /*0120*/ 	.short	0x000b
        /*0122*/ 	.short	0x0250
        /*0124*/ 	.byte	0x00, 0xf0, 0xe1, 0x00


	//----- nvinfo : EIATTR_KPARAM_INFO
	.align		4
.L_615:
        /*0128*/ 	.byte	0x04, 0x17
        /*012a*/ 	.short	(.L_617 - .L_616)
.L_616:
        /*012c*/ 	.word	0x00000000
        /*0130*/ 	.short	0x000a
        /*0132*/ 	.short	0x0218
        /*0134*/ 	.byte	0x00, 0xf0, 0xe1, 0x00


	//----- nvinfo : EIATTR_KPARAM_INFO
	.align		4
.L_617:
        /*0138*/ 	.byte	0x04, 0x17
        /*013a*/ 	.short	(.L_619 - .L_618)
.L_618:
        /*013c*/ 	.word	0x00000000
        /*0140*/ 	.short	0x0009
        /*0142*/ 	.short	0x01e0
        /*0144*/ 	.byte	0x00, 0xf0, 0xe1, 0x00


	//----- nvinfo : EIATTR_KPARAM_INFO
	.align		4
.L_619:
        /*0148*/ 	.byte	0x04, 0x17
        /*014a*/ 	.short	(.L_621 - .L_620)
.L_620:
        /*014c*/ 	.word	0x00000000
        /*0150*/ 	.short	0x0008
        /*0152*/ 	.short	0x01a8
        /*0154*/ 	.byte	0x00, 0xf0, 0xe1, 0x00


	//----- nvinfo : EIATTR_KPARAM_INFO
	.align		4
.L_621:
        /*0158*/ 	.byte	0x04, 0x17
        /*015a*/ 	.short	(.L_623 - .L_622)
.L_622:
        /*015c*/ 	.word	0x00000000
        /*0160*/ 	.short	0x0007
        /*0162*/ 	.short	0x0170
        /*0164*/ 	.byte	0x00, 0xf0, 0xe1, 0x00


	//----- nvinfo : EIATTR_KPARAM_INFO
	.align		4
.L_623:
        /*0168*/ 	.byte	0x04, 0x17
        /*016a*/ 	.short	(.L_625 - .L_624)
.L_624:
        /*016c*/ 	.word	0x00000000
        /*0170*/ 	.short	0x0006
        /*0172*/ 	.short	0x0138
        /*0174*/ 	.byte	0x00, 0xf0, 0xe1, 0x00


	//----- nvinfo : EIATTR_KPARAM_INFO
	.align		4
.L_625:
        /*0178*/ 	.byte	0x04, 0x17
        /*017a*/ 	.short	(.L_627 - .L_626)
.L_626:
        /*017c*/ 	.word	0x00000000
        /*0180*/ 	.short	0x0005
        /*0182*/ 	.short	0x0100
        /*0184*/ 	.byte	0x00, 0xf0, 0xe1, 0x00


	//----- nvinfo : EIATTR_KPARAM_INFO
	.align		4
.L_627:
        /*0188*/ 	.byte	0x04, 0x17
        /*018a*/ 	.short	(.L_629 - .L_628)
.L_628:
        /*018c*/ 	.word	0x00000000
        /*0190*/ 	.short	0x0004
        /*0192*/ 	.short	0x00c8
        /*0194*/ 	.byte	0x00, 0xf0, 0xe1, 0x00


	//----- nvinfo : EIATTR_KPARAM_INFO
	.align		4
.L_629:
        /*0198*/ 	.byte	0x04, 0x17
        /*019a*/ 	.short	(.L_631 - .L_630)
.L_630:
        /*019c*/ 	.word	0x00000000
        /*01a0*/ 	.short	0x0003
        /*01a2*/ 	.short	0x0090
        /*01a4*/ 	.byte	0x00, 0xf0, 0xe1, 0x00


	//----- nvinfo : EIATTR_KPARAM_INFO
	.align		4
.L_631:
        /*01a8*/ 	.byte	0x04, 0x17
        /*01aa*/ 	.short	(.L_633 - .L_632)
.L_632:
        /*01ac*/ 	.word	0x00000000
        /*01b0*/ 	.short	0x0002
        /*01b2*/ 	.short	0x0058
        /*01b4*/ 	.byte	0x00, 0xf0, 0xe1, 0x00


	//----- nvinfo : EIATTR_KPARAM_INFO
	.align		4
.L_633:
        /*01b8*/ 	.byte	0x04, 0x17
        /*01ba*/ 	.short	(.L_635 - .L_634)
.L_634:
        /*01bc*/ 	.word	0x00000000
        /*01c0*/ 	.short	0x0001
        /*01c2*/ 	.short	0x0020
        /*01c4*/ 	.byte	0x00, 0xf0, 0xe1, 0x00


	//----- nvinfo : EIATTR_KPARAM_INFO
	.align		4
.L_635:
        /*01c8*/ 	.byte	0x04, 0x17
        /*01ca*/ 	.short	(.L_637 - .L_636)
.L_636:
        /*01cc*/ 	.word	0x00000000
        /*01d0*/ 	.short	0x0000
        /*01d2*/ 	.short	0x0000
        /*01d4*/ 	.byte	0x00, 0xf0, 0x81, 0x00


	//----- nvinfo : EIATTR_MAXREG_COUNT
	.align		4
.L_637:
        /*01d8*/ 	.byte	0x03, 0x1b
        /*01da*/ 	.short	0x00ff


	//----- nvinfo : EIATTR_EXIT_INSTR_OFFSETS
	.align		4
        /*01dc*/ 	.byte	0x04, 0x1c
        /*01de*/ 	.short	(.L_639 - .L_638)


	//   ....[0]....
.L_638:
        /*01e0*/ 	.word	0x00000070


	//   ....[1]....
        /*01e4*/ 	.word	0x00000200


	//   ....[2]....
        /*01e8*/ 	.word	0x00000480


	//   ....[3]....
        /*01ec*/ 	.word	0x00000d80


	//   ....[4]....
        /*01f0*/ 	.word	0x00001700


	//   ....[5]....
        /*01f4*/ 	.word	0x00002280


	//----- nvinfo : EIATTR_CRS_STACK_SIZE
	.align		4
.L_639:
        /*01f8*/ 	.byte	0x04, 0x1e
        /*01fa*/ 	.short	(.L_641 - .L_640)
.L_640:
        /*01fc*/ 	.word	0x00000000
.L_641:


//--------------------- .nv.info.my_solve_particle_particle_contacts_cuda_kernel_backward --------------------------
	.section	.nv.info.my_solve_particle_particle_contacts_cuda_kernel_backward,"",@"SHT_CUDA_INFO"
	.sectionflags	@""
	.align	4


	//----- nvinfo : EIATTR_CUDA_API_VERSION
	.align		4
        /*0000*/ 	.byte	0x04, 0x37
        /*0002*/ 	.short	(.L_643 - .L_642)
.L_642:
        /*0004*/ 	.word	0x0000007d


	//----- nvinfo : EIATTR_PARAM_CBANK
	.align		4
.L_643:
        /*0008*/ 	.byte	0x04, 0x0a
        /*000a*/ 	.short	(.L_645 - .L_644)
	.align		4
.L_644:
        /*000c*/ 	.word	index@(.nv.constant0.my_solve_particle_particle_contacts_cuda_kernel_backward)
        /*0010*/ 	.short	0x0160
        /*0012*/ 	.short	0x0310


	//----- nvinfo : EIATTR_CBANK_PARAM_SIZE
	.align		4
.L_645:
        /*0014*/ 	.byte	0x03, 0x19
        /*0016*/ 	.short	0x0310


	//----- nvinfo : EIATTR_KPARAM_INFO
	.align		4
        /*0018*/ 	.byte	0x04, 0x17
        /*001a*/ 	.short	(.L_647 - .L_646)
.L_646:
        /*001c*/ 	.word	0x00000000
        /*0020*/ 	.short	0x001c
        /*0022*/ 	.short	0x02d8
        /*0024*/ 	.byte	0x00, 0xf0, 0xe1, 0x00


	//----- nvinfo : EIATTR_KPARAM_INFO
	.align		4
.L_647:
        /*0028*/ 	.byte	0x04, 0x17
        /*002a*/ 	.short	(.L_649 - .L_648)
.L_648:
        /*002c*/ 	.word	0x00000000
        /*0030*/ 	.short	0x001b
        /*0032*/ 	.short	0x02d0
        /*0034*/ 	.byte	0x00, 0xf0, 0x11, 0x00


	//----- nvinfo : EIATTR_KPARAM_INFO
	.align		4
.L_649:
        /*0038*/ 	.byte	0x04, 0x17
        /*003a*/ 	.short	(.L_651 - .L_650)
.L_650:
        /*003c*/ 	.word	0x00000000
        /*0040*/ 	.short	0x001a
        /*0042*/ 	.short	0x02cc
        /*0044*/ 	.byte	0x00, 0xf0, 0x11, 0x00


	//----- nvinfo : EIATTR_KPARAM_INFO
	.align		4
.L_651:
        /*0048*/ 	.byte	0x04, 0x17
        /*004a*/ 	.short	(.L_653 - .L_652)
.L_652:
        /*004c*/ 	.word	0x00000000
        /*0050*/ 	.short	0x0019
        /*0052*/ 	.short	0x02c8
        /*0054*/ 	.byte	0x00, 0xf0, 0x11, 0x00


	//----- nvinfo : EIATTR_KPARAM_INFO
	.align		4
.L_653:
        /*0058*/ 	.byte	0x04, 0x17
        /*005a*/ 	.short	(.L_655 - .L_654)
.L_654:
        /*005c*/ 	.word	0x00000000
        /*0060*/ 	.short	0x0018
        /*0062*/ 	.short	0x02c4
        /*0064*/ 	.byte	0x00, 0xf0, 0x11, 0x00


	//----- nvinfo : EIATTR_KPARAM_INFO
	.align		4
.L_655:
        /*0068*/ 	.byte	0x04, 0x17
        /*006a*/ 	.short	(.L_657 - .L_656)
.L_656:
        /*006c*/ 	.word	0x00000000
        /*0070*/ 	.short	0x0017
        /*0072*/ 	.short	0x02c0
        /*0074*/ 	.byte	0x00, 0xf0, 0x11, 0x00


	//----- nvinfo : EIATTR_KPARAM_INFO
	.align		4
.L_657:
        /*0078*/ 	.byte	0x04, 0x17
        /*007a*/ 	.short	(.L_659 - .L_658)
.L_658:
        /*007c*/ 	.word	0x00000000
        /*0080*/ 	.short	0x0016
        /*0082*/ 	.short	0x02bc
        /*0084*/ 	.byte	0x00, 0xf0, 0x11, 0x00


	//----- nvinfo : EIATTR_KPARAM_INFO
	.align		4
.L_659:
        /*0088*/ 	.byte	0x04, 0x17
        /*008a*/ 	.short	(.L_661 - .L_660)
.L_660:
        /*008c*/ 	.word	0x00000000
        /*0090*/ 	.short	0x0015
        /*0092*/ 	.short	0x02b8
        /*0094*/ 	.byte	0x00, 0xf0, 0x11, 0x00


	//----- nvinfo : EIATTR_KPARAM_INFO
	.align		4
.L_661:
        /*0098*/ 	.byte	0x04, 0x17
        /*009a*/ 	.short	(.L_663 - .L_662)
.L_662:
        /*009c*/ 	.word	0x00000000
        /*00a0*/ 	.short	0x0014
        /*00a2*/ 	.short	0x0280
        /*00a4*/ 	.byte	0x00, 0xf0, 0xe1, 0x00


	//----- nvinfo : EIATTR_KPARAM_INFO
	.align		4
.L_663:
        /*00a8*/ 	.byte	0x04, 0x17
        /*00aa*/ 	.short	(.L_665 - .L_664)
.L_664:
        /*00ac*/ 	.word	0x00000000
        /*00b0*/ 	.short	0x0013
        /*00b2*/ 	.short	0x0248
        /*00b4*/ 	.byte	0x00, 0xf0, 0xe1, 0x00


	//----- nvinfo : EIATTR_KPARAM_INFO
	.align		4
.L_665:
        /*00b8*/ 	.byte	0x04, 0x17
        /*00ba*/ 	.short	(.L_667 - .L_666)
.L_666:
        /*00bc*/ 	.word	0x00000000
        /*00c0*/ 	.short	0x0012
        /*00c2*/ 	.short	0x0210
        /*00c4*/ 	.byte	0x00, 0xf0, 0xe1, 0x00


	//----- nvinfo : EIATTR_KPARAM_INFO
	.align		4
.L_667:
        /*00c8*/ 	.byte	0x04, 0x17
        /*00ca*/ 	.short	(.L_669 - .L_668)
.L_668:
        /*00cc*/ 	.word	0x00000000
        /*00d0*/ 	.short	0x0011
        /*00d2*/ 	.short	0x01d8
        /*00d4*/ 	.byte	0x00, 0xf0, 0xe1, 0x00


	//----- nvinfo : EIATTR_KPARAM_INFO
	.align		4
.L_669:
        /*00d8*/ 	.byte	0x04, 0x17
        /*00da*/ 	.short	(.L_671 - .L_670)
.L_670:
        /*00dc*/ 	.word	0x00000000
        /*00e0*/ 	.short	0x0010
        /*00e2*/ 	.short	0x01a0
        /*00e4*/ 	.byte	0x00, 0xf0, 0xe1, 0x00


	//----- nvinfo : EIATTR_KPARAM_INFO
	.align		4
.L_671:
        /*00e8*/ 	.byte	0x04, 0x17
        /*00ea*/ 	.short	(.L_673 - .L_672)
.L_672:
        /*00ec*/ 	.word	0x00000000
        /*00f0*/ 	.short	0x000f
        /*00f2*/ 	.short	0x0198
        /*00f4*/ 	.byte	0x00, 0xf0, 0x21, 0x00


	//----- nvinfo : EIATTR_KPARAM_INFO
	.align		4
.L_673:
        /*00f8*/ 	.byte	0x04, 0x17
        /*00fa*/ 	.short	(.L_675 - .L_674)
.L_674:
        /*00fc*/ 	.word	0x00000000
        /*0100*/ 	.short	0x000e
        /*0102*/ 	.short	0x0160
        /*0104*/ 	.byte	0x00, 0xf0, 0xe1, 0x00


	//----- nvinfo : EIATTR_KPARAM_INFO
	.align		4
.L_675:
        /*0108*/ 	.byte	0x04, 0x17
        /*010a*/ 	.short	(.L_677 - .L_676)
.L_676:
        /*010c*/ 	.word	0x00000000
        /*0110*/ 	.short	0x000d
        /*0112*/ 	.short	0x0158
        /*0114*/ 	.byte	0x00, 0xf0, 0x11, 0x00


	//----- nvinfo : EIATTR_KPARAM_INFO
	.align		4
.L_677:
        /*0118*/ 	.byte	0x04, 0x17
        /*011a*/ 	.short	(.L_679 - .L_678)
.L_678:
        /*011c*/ 	.word	0x00000000
        /*0120*/ 	.short	0x000c
        /*0122*/ 	.short	0x0154
        /*0124*/ 	.byte	0x00, 0xf0, 0x11, 0x00


	//----- nvinfo : EIATTR_KPARAM_INFO
	.align		4
.L_679:
        /*0128*/ 	.byte	0x04, 0x17
        /*012a*/ 	.short	(.L_681 - .L_680)
.L_680:
        /*012c*/ 	.word	0x00000000
        /*0130*/ 	.short	0x000b
        /*0132*/ 	.short	0x0150
        /*0134*/ 	.byte	0x00, 0xf0, 0x11, 0x00


	//----- nvinfo : EIATTR_KPARAM_INFO
	.align		4
.L_681:
        /*0138*/ 	.byte	0x04, 0x17
        /*013a*/ 	.short	(.L_683 - .L_682)
.L_682:
        /*013c*/ 	.word	0x00000000
        /*0140*/ 	.short	0x000a
        /*0142*/ 	.short	0x014c
        /*0144*/ 	.byte	0x00, 0xf0, 0x11, 0x00


	//----- nvinfo : EIATTR_KPARAM_INFO
	.align		4
.L_683:
        /*0148*/ 	.byte	0x04, 0x17
        /*014a*/ 	.short	(.L_685 - .L_684)
.L_684:
        /*014c*/ 	.word	0x00000000
        /*0150*/ 	.short	0x0009
        /*0152*/ 	.short	0x0148
        /*0154*/ 	.byte	0x00, 0xf0, 0x11, 0x00


	//----- nvinfo : EIATTR_KPARAM_INFO
	.align		4
.L_685:
        /*0158*/ 	.byte	0x04, 0x17
        /*015a*/ 	.short	(.L_687 - .L_686)
.L_686:
        /*015c*/ 	.word	0x00000000
        /*0160*/ 	.short	0x0008
        /*0162*/ 	.short	0x0144
        /*0164*/ 	.byte	0x00, 0xf0, 0x11, 0x00


	//----- nvinfo : EIATTR_KPARAM_INFO
	.align		4
.L_687:
        /*0168*/ 	.byte	0x04, 0x17
        /*016a*/ 	.short	(.L_689 - .L_688)
.L_688:
        /*016c*/ 	.word	0x00000000
        /*0170*/ 	.short	0x0007
        /*0172*/ 	.short	0x0140
        /*0174*/ 	.byte	0x00, 0xf0, 0x11, 0x00


	//----- nvinfo : EIATTR_KPARAM_INFO
	.align		4
.L_689:
        /*0178*/ 	.byte	0x04, 0x17
        /*017a*/ 	.short	(.L_691 - .L_690)
.L_690:
        /*017c*/ 	.word	0x00000000
        /*0180*/ 	.short	0x0006
        /*0182*/ 	.short	0x0108
        /*0184*/ 	.byte	0x00, 0xf0, 0xe1, 0x00


	//----- nvinfo : EIATTR_KPARAM_INFO
	.align		4
.L_691:
        /*0188*/ 	.byte	0x04, 0x17
        /*018a*/ 	.short	(.L_693 - .L_692)
.L_692:
        /*018c*/ 	.word	0x00000000
        /*0190*/ 	.short	0x0005
        /*0192*/ 	.short	0x00d0
        /*0194*/ 	.byte	0x00, 0xf0, 0xe1, 0x00


	//----- nvinfo : EIATTR_KPARAM_INFO
	.align		4
.L_693:
        /*0198*/ 	.byte	0x04, 0x17
        /*019a*/ 	.short	(.L_695 - .L_694)
.L_694:
        /*019c*/ 	.word	0x00000000
        /*01a0*/ 	.short	0x0004
        /*01a2*/ 	.short	0x0098
        /*01a4*/ 	.byte	0x00, 0xf0, 0xe1, 0x00


	//----- nvinfo : EIATTR_KPARAM_INFO
	.align		4
.L_695:
        /*01a8*/ 	.byte	0x04, 0x17
        /*01aa*/ 	.short	(.L_697 - .L_696)
.L_696:
        /*01ac*/ 	.word	0x00000000
        /*01b0*/ 	.short	0x0003
        /*01b2*/ 	.short	0x0060
        /*01b4*/ 	.byte	0x00, 0xf0, 0xe1, 0x00


	//----- nvinfo : EIATTR_KPARAM_INFO
	.align		4
.L_697:
        /*01b8*/ 	.byte	0x04, 0x17
        /*01ba*/ 	.short	(.L_699 - .L_698)
.L_698:
        /*01bc*/ 	.word	0x00000000
        /*01c0*/ 	.short	0x0002
        /*01c2*/ 	.short	0x0028
        /*01c4*/ 	.byte	0x00, 0xf0, 0xe1, 0x00


	//----- nvinfo : EIATTR_KPARAM_INFO
	.align		4
.L_699:
        /*01c8*/ 	.byte	0x04, 0x17
        /*01ca*/ 	.short	(.L_701 - .L_700)
.L_700:
        /*01cc*/ 	.word	0x00000000
        /*01d0*/ 	.short	0x0001
        /*01d2*/ 	.short	0x0020
        /*01d4*/ 	.byte	0x00, 0xf0, 0x21, 0x00


	//----- nvinfo : EIATTR_KPARAM_INFO
	.align		4
.L_701:
        /*01d8*/ 	.byte	0x04, 0x17
        /*01da*/ 	.short	(.L_703 - .L_702)
.L_702:
        /*01dc*/ 	.word	0x00000000
        /*01e0*/ 	.short	0x0000
        /*01e2*/ 	.short	0x0000
        /*01e4*/ 	.byte	0x00, 0xf0, 0x81, 0x00


	//----- nvinfo : EIATTR_MAXREG_COUNT
	.align		4
.L_703:
        /*01e8*/ 	.byte	0x03, 0x1b
        /*01ea*/ 	.short	0x00ff


	//----- nvinfo : EIATTR_EXIT_INSTR_OFFSETS
	.align		4
        /*01ec*/ 	.byte	0x04, 0x1c
        /*01ee*/ 	.short	(.L_705 - .L_704)


	//   ....[0]....
.L_704:
        /*01f0*/ 	.word	0x00000070


	//   ....[1]....
        /*01f4*/ 	.word	0x00004bc0


	//----- nvinfo : EIATTR_CRS_STACK_SIZE
	.align		4
.L_705:
        /*01f8*/ 	.byte	0x04, 0x1e
        /*01fa*/ 	.short	(.L_707 - .L_706)
.L_706:
        /*01fc*/ 	.word	0x00000000
.L_707:


//--------------------- .nv.info.my_solve_particle_particle_contacts_cuda_kernel_forward --------------------------
	.section	.nv.info.my_solve_particle_particle_contacts_cuda_kernel_forward,"",@"SHT_CUDA_INFO"
	.sectionflags	@""
	.align	4


	//----- nvinfo : EIATTR_CUDA_API_VERSION
	.align		4
        /*0000*/ 	.byte	0x04, 0x37
        /*0002*/ 	.short	(.L_709 - .L_708)
.L_708:
        /*0004*/ 	.word	0x0000007d


	//----- nvinfo : EIATTR_PARAM_CBANK
	.align		4
.L_709:
        /*0008*/ 	.byte	0x04, 0x0a
        /*000a*/ 	.short	(.L_711 - .L_710)
	.align		4
.L_710:
        /*000c*/ 	.word	index@(.nv.constant0.my_solve_particle_particle_contacts_cuda_kernel_forward)
        /*0010*/ 	.short	0x0160
        /*0012*/ 	.short	0x0198


	//----- nvinfo : EIATTR_CBANK_PARAM_SIZE
	.align		4
.L_711:
        /*0014*/ 	.byte	0x03, 0x19
        /*0016*/ 	.short	0x0198


	//----- nvinfo : EIATTR_KPARAM_INFO
	.align		4
        /*0018*/ 	.byte	0x04, 0x17
        /*001a*/ 	.short	(.L_713 - .L_712)
.L_712:
        /*001c*/ 	.word	0x00000000
        /*0020*/ 	.short	0x000e
        /*0022*/ 	.short	0x0160
        /*0024*/ 	.byte	0x00, 0xf0, 0xe1, 0x00


	//----- nvinfo : EIATTR_KPARAM_INFO
	.align		4
.L_713:
        /*0028*/ 	.byte	0x04, 0x17
        /*002a*/ 	.short	(.L_715 - .L_714)
.L_714:
        /*002c*/ 	.word	0x00000000
        /*0030*/ 	.short	0x000d
        /*0032*/ 	.short	0x0158
        /*0034*/ 	.byte	0x00, 0xf0, 0x11, 0x00


	//----- nvinfo : EIATTR_KPARAM_INFO
	.align		4
.L_715:
        /*0038*/ 	.byte	0x04, 0x17
        /*003a*/ 	.short	(.L_717 - .L_716)
.L_716:
        /*003c*/ 	.word	0x00000000
        /*0040*/ 	.short	0x000c
        /*0042*/ 	.short	0x0154
        /*0044*/ 	.byte	0x00, 0xf0, 0x11, 0x00


	//----- nvinfo : EIATTR_KPARAM_INFO
	.align		4
.L_717:
        /*0048*/ 	.byte	0x04, 0x17
        /*004a*/ 	.short	(.L_719 - .L_718)
.L_718:
        /*004c*/ 	.word	0x00000000
        /*0050*/ 	.short	0x000b
        /*0052*/ 	.short	0x0150
        /*0054*/ 	.byte	0x00, 0xf0, 0x11, 0x00


	//----- nvinfo : EIATTR_KPARAM_INFO
	.align		4
.L_719:
        /*0058*/ 	.byte	0x04, 0x17
        /*005a*/ 	.short	(.L_721 - .L_720)
.L_720:
        /*005c*/ 	.word	0x00000000
        /*0060*/ 	.short	0x000a
        /*0062*/ 	.short	0x014c
        /*0064*/ 	.byte	0x00, 0xf0, 0x11, 0x00


	//----- nvinfo : EIATTR_KPARAM_INFO
	.align		4
.L_721:
        /*0068*/ 	.byte	0x04, 0x17
        /*006a*/ 	.short	(.L_723 - .L_722)
.L_722:
        /*006c*/ 	.word	0x00000000
        /*0070*/ 	.short	0x0009
        /*0072*/ 	.short	0x0148
        /*0074*/ 	.byte	0x00, 0xf0, 0x11, 0x00


	//----- nvinfo : EIATTR_KPARAM_INFO
	.align		4
.L_723:
        /*0078*/ 	.byte	0x04, 0x17
        /*007a*/ 	.short	(.L_725 - .L_724)
.L_724:
        /*007c*/ 	.word	0x00000000
        /*0080*/ 	.short	0x0008
        /*0082*/ 	.short	0x0144
        /*0084*/ 	.byte	0x00, 0xf0, 0x11, 0x00


	//----- nvinfo : EIATTR_KPARAM_INFO
	.align		4
.L_725:
        /*0088*/ 	.byte	0x04, 0x17
        /*008a*/ 	.short	(.L_727 - .L_726)
.L_726:
        /*008c*/ 	.word	0x00000000
        /*0090*/ 	.short	0x0007
        /*0092*/ 	.short	0x0140
        /*0094*/ 	.byte	0x00, 0xf0, 0x11, 0x00


	//----- nvinfo : EIATTR_KPARAM_INFO
	.align		4
.L_727:
        /*0098*/ 	.byte	0x04, 0x17
        /*009a*/ 	.short	(.L_729 - .L_728)
.L_728:
        /*009c*/ 	.word	0x00000000
        /*00a0*/ 	.short	0x0006
        /*00a2*/ 	.short	0x0108
        /*00a4*/ 	.byte	0x00, 0xf0, 0xe1, 0x00


	//----- nvinfo : EIATTR_KPARAM_INFO
	.align		4
.L_729:
        /*00a8*/ 	.byte	0x04, 0x17
        /*00aa*/ 	.short	(.L_731 - .L_730)
.L_730:
        /*00ac*/ 	.word	0x00000000
        /*00b0*/ 	.short	0x0005
        /*00b2*/ 	.short	0x00d0
        /*00b4*/ 	.byte	0x00, 0xf0, 0xe1, 0x00


	//----- nvinfo : EIATTR_KPARAM_INFO
	.align		4
.L_731:
        /*00b8*/ 	.byte	0x04, 0x17
        /*00ba*/ 	.short	(.L_733 - .L_732)
.L_732:
        /*00bc*/ 	.word	0x00000000
        /*00c0*/ 	.short	0x0004
        /*00c2*/ 	.short	0x0098
        /*00c4*/ 	.byte	0x00, 0xf0, 0xe1, 0x00


	//----- nvinfo : EIATTR_KPARAM_INFO
	.align		4
.L_733:
        /*00c8*/ 	.byte	0x04, 0x17
        /*00ca*/ 	.short	(.L_735 - .L_734)
.L_734:
        /*00cc*/ 	.word	0x00000000
        /*00d0*/ 	.short	0x0003
        /*00d2*/ 	.short	0x0060
        /*00d4*/ 	.byte	0x00, 0xf0, 0xe1, 0x00


	//----- nvinfo : EIATTR_KPARAM_INFO
	.align		4
.L_735:
        /*00d8*/ 	.byte	0x04, 0x17
        /*00da*/ 	.short	(.L_737 - .L_736)
.L_736:
        /*00dc*/ 	.word	0x00000000
        /*00e0*/ 	.short	0x0002
        /*00e2*/ 	.short	0x0028
        /*00e4*/ 	.byte	0x00, 0xf0, 0xe1, 0x00


	//----- nvinfo : EIATTR_KPARAM_INFO
	.align		4
.L_737:
        /*00e8*/ 	.byte	0x04, 0x17
        /*00ea*/ 	.short	(.L_739 - .L_738)
.L_738:
        /*00ec*/ 	.word	0x00000000
        /*00f0*/ 	.short	0x0001
        /*00f2*/ 	.short	0x0020
        /*00f4*/ 	.byte	0x00, 0xf0, 0x21, 0x00


	//----- nvinfo : EIATTR_KPARAM_INFO
	.align		4
.L_739:
        /*00f8*/ 	.byte	0x04, 0x17
        /*00fa*/ 	.short	(.L_741 - .L_740)
.L_740:
        /*00fc*/ 	.word	0x00000000
        /*0100*/ 	.short	0x0000
        /*0102*/ 	.short	0x0000
        /*0104*/ 	.byte	0x00, 0xf0, 0x81, 0x00


	//----- nvinfo : EIATTR_MAXREG_COUNT
	.align		4
.L_741:
        /*0108*/ 	.byte	0x03, 0x1b
        /*010a*/ 	.short	0x00ff


	//----- nvinfo : EIATTR_EXIT_INSTR_OFFSETS
	.align		4
        /*010c*/ 	.byte	0x04, 0x1c
        /*010e*/ 	.short	(.L_743 - .L_742)


	//   ....[0]....
.L_742:
        /*0110*/ 	.word	0x00000070


	//   ....[1]....
        /*0114*/ 	.word	0x000002c0


	//   ....[2]....
        /*0118*/ 	.word	0x00000360


	//   ....[3]....
        /*011c*/ 	.word	0x00002560


	//----- nvinfo : EIATTR_CRS_STACK_SIZE
	.align		4
.L_743:
        /*0120*/ 	.byte	0x04, 0x1e
        /*0122*/ 	.short	(.L_745 - .L_744)
.L_744:
        /*0124*/ 	.word	0x00000000
.L_745:


//--------------------- .nv.info.my_solve_particle_ground_contacts_cuda_kernel_backward --------------------------
	.section	.nv.info.my_solve_particle_ground_contacts_cuda_kernel_backward,"",@"SHT_CUDA_INFO"
	.sectionflags	@""
	.align	4


	//----- nvinfo : EIATTR_CUDA_API_VERSION
	.align		4
        /*0000*/ 	.byte	0x04, 0x37
        /*0002*/ 	.short	(.L_747 - .L_746)
.L_746:
        /*0004*/ 	.word	0x0000007d


	//----- nvinfo : EIATTR_PARAM_CBANK
	.align		4
.L_747:
        /*0008*/ 	.byte	0x04, 0x0a
        /*000a*/ 	.short	(.L_749 - .L_748)
	.align		4
.L_748:
        /*000c*/ 	.word	index@(.nv.constant0.my_solve_particle_ground_contacts_cuda_kernel_backward)
        /*0010*/ 	.short	0x0160
        /*0012*/ 	.short	0x0370


	//----- nvinfo : EIATTR_CBANK_PARAM_SIZE
	.align		4
.L_749:
        /*0014*/ 	.byte	0x03, 0x19
        /*0016*/ 	.short	0x0370


	//----- nvinfo : EIATTR_KPARAM_INFO
	.align		4
        /*0018*/ 	.byte	0x04, 0x17
        /*001a*/ 	.short	(.L_751 - .L_750)
.L_750:
        /*001c*/ 	.word	0x00000000
        /*0020*/ 	.short	0x001e
        /*0022*/ 	.short	0x0338
        /*0024*/ 	.byte	0x00, 0xf0, 0xe1, 0x00


	//----- nvinfo : EIATTR_KPARAM_INFO
	.align		4
.L_751:
        /*0028*/ 	.byte	0x04, 0x17
        /*002a*/ 	.short	(.L_753 - .L_752)
.L_752:
        /*002c*/ 	.word	0x00000000
        /*0030*/ 	.short	0x001d
        /*0032*/ 	.short	0x0334
        /*0034*/ 	.byte	0x00, 0xf0, 0x11, 0x00


	//----- nvinfo : EIATTR_KPARAM_INFO
	.align		4
.L_753:
        /*0038*/ 	.byte	0x04, 0x17
        /*003a*/ 	.short	(.L_755 - .L_754)
.L_754:
        /*003c*/ 	.word	0x00000000
        /*0040*/ 	.short	0x001c
        /*0042*/ 	.short	0x0330
        /*0044*/ 	.byte	0x00, 0xf0, 0x11, 0x00


	//----- nvinfo : EIATTR_KPARAM_INFO
	.align		4
.L_755:
        /*0048*/ 	.byte	0x04, 0x17
        /*004a*/ 	.short	(.L_757 - .L_756)
.L_756:
        /*004c*/ 	.word	0x00000000
        /*0050*/ 	.short	0x001b
        /*0052*/ 	.short	0x02f8
        /*0054*/ 	.byte	0x00, 0xf0, 0xe1, 0x00


	//----- nvinfo : EIATTR_KPARAM_INFO
	.align		4
.L_757:
        /*0058*/ 	.byte	0x04, 0x17
        /*005a*/ 	.short	(.L_759 - .L_758)
.L_758:
        /*005c*/ 	.word	0x00000000
        /*0060*/ 	.short	0x001a
        /*0062*/ 	.short	0x02f4
        /*0064*/ 	.byte	0x00, 0xf0, 0x11, 0x00


	//----- nvinfo : EIATTR_KPARAM_INFO
	.align		4
.L_759:
        /*0068*/ 	.byte	0x04, 0x17
        /*006a*/ 	.short	(.L_761 - .L_760)
.L_760:
        /*006c*/ 	.word	0x00000000
        /*0070*/ 	.short	0x0019
        /*0072*/ 	.short	0x02f0
        /*0074*/ 	.byte	0x00, 0xf0, 0x11, 0x00


	//----- nvinfo : EIATTR_KPARAM_INFO
	.align		4
.L_761:
        /*0078*/ 	.byte	0x04, 0x17
        /*007a*/ 	.short	(.L_763 - .L_762)
.L_762:
        /*007c*/ 	.word	0x00000000
        /*0080*/ 	.short	0x0018
        /*0082*/ 	.short	0x02ec
        /*0084*/ 	.byte	0x00, 0xf0, 0x11, 0x00


	//----- nvinfo : EIATTR_KPARAM_INFO
	.align		4
.L_763:
        /*0088*/ 	.byte	0x04, 0x17
        /*008a*/ 	.short	(.L_765 - .L_764)
.L_764:
        /*008c*/ 	.word	0x00000000
        /*0090*/ 	.short	0x0017
        /*0092*/ 	.short	0x02e8
        /*0094*/ 	.byte	0x00, 0xf0, 0x11, 0x00


	//----- nvinfo : EIATTR_KPARAM_INFO
	.align		4
.L_765:
        /*0098*/ 	.byte	0x04, 0x17
        /*009a*/ 	.short	(.L_767 - .L_766)
.L_766:
        /*009c*/ 	.word	0x00000000
        /*00a0*/ 	.short	0x0016
        /*00a2*/ 	.short	0x02e4
        /*00a4*/ 	.byte	0x00, 0xf0, 0x11, 0x00


	//----- nvinfo : EIATTR_KPARAM_INFO
	.align		4
.L_767:
        /*00a8*/ 	.byte	0x04, 0x17
        /*00aa*/ 	.short	(.L_769 - .L_768)
.L_768:
        /*00ac*/ 	.word	0x00000000
        /*00b0*/ 	.short	0x0015
        /*00b2*/ 	.short	0x02e0
        /*00b4*/ 	.byte	0x00, 0xf0, 0x11, 0x00


	//----- nvinfo : EIATTR_KPARAM_INFO
	.align		4
.L_769:
        /*00b8*/ 	.byte	0x04, 0x17
        /*00ba*/ 	.short	(.L_771 - .L_770)
.L_770:
        /*00bc*/ 	.word	0x00000000
        /*00c0*/ 	.short	0x0014
        /*00c2*/ 	.short	0x02a8
        /*00c4*/ 	.byte	0x00, 0xf0, 0xe1, 0x00


	//----- nvinfo : EIATTR_KPARAM_INFO
	.align		4
.L_771:
        /*00c8*/ 	.byte	0x04, 0x17
        /*00ca*/ 	.short	(.L_773 - .L_772)
.L_772:
        /*00cc*/ 	.word	0x00000000
        /*00d0*/ 	.short	0x0013
        /*00d2*/ 	.short	0x0270
        /*00d4*/ 	.byte	0x00, 0xf0, 0xe1, 0x00


	//----- nvinfo : EIATTR_KPARAM_INFO
	.align		4
.L_773:
        /*00d8*/ 	.byte	0x04, 0x17
        /*00da*/ 	.short	(.L_775 - .L_774)
.L_774:
        /*00dc*/ 	.word	0x00000000
        /*00e0*/ 	.short	0x0012
        /*00e2*/ 	.short	0x0238
        /*00e4*/ 	.byte	0x00, 0xf0, 0xe1, 0x00


	//----- nvinfo : EIATTR_KPARAM_INFO
	.align		4
.L_775:
        /*00e8*/ 	.byte	0x04, 0x17
        /*00ea*/ 	.short	(.L_777 - .L_776)
.L_776:
        /*00ec*/ 	.word	0x00000000
        /*00f0*/ 	.short	0x0011
        /*00f2*/ 	.short	0x0200
        /*00f4*/ 	.byte	0x00, 0xf0, 0xe1, 0x00


	//----- nvinfo : EIATTR_KPARAM_INFO
	.align		4
.L_777:
        /*00f8*/ 	.byte	0x04, 0x17
        /*00fa*/ 	.short	(.L_779 - .L_778)
.L_778:
        /*00fc*/ 	.word	0x00000000
        /*0100*/ 	.short	0x0010
        /*0102*/ 	.short	0x01c8
        /*0104*/ 	.byte	0x00, 0xf0, 0xe1, 0x00


	//----- nvinfo : EIATTR_KPARAM_INFO
	.align		4
.L_779:
        /*0108*/ 	.byte	0x04, 0x17
        /*010a*/ 	.short	(.L_781 - .L_780)
.L_780:
        /*010c*/ 	.word	0x00000000
        /*0110*/ 	.short	0x000f
        /*0112*/ 	.short	0x0190
        /*0114*/ 	.byte	0x00, 0xf0, 0xe1, 0x00


	//----- nvinfo : EIATTR_KPARAM_INFO
	.align		4
.L_781:
        /*0118*/ 	.byte	0x04, 0x17
        /*011a*/ 	.short	(.L_783 - .L_782)
.L_782:
        /*011c*/ 	.word	0x00000000
        /*0120*/ 	.short	0x000e
        /*0122*/ 	.short	0x018c
        /*0124*/ 	.byte	0x00, 0xf0, 0x11, 0x00


	//----- nvinfo : EIATTR_KPARAM_INFO
	.align		4
.L_783:
        /*0128*/ 	.byte	0x04, 0x17
        /*012a*/ 	.short	(.L_785 - .L_784)
.L_784:
        /*012c*/ 	.word	0x00000000
        /*0130*/ 	.short	0x000d
        /*0132*/ 	.short	0x0188
        /*0134*/ 	.byte	0x00, 0xf0, 0x11, 0x00


	//----- nvinfo : EIATTR_KPARAM_INFO
	.align		4
.L_785:
        /*0138*/ 	.byte	0x04, 0x17
        /*013a*/ 	.short	(.L_787 - .L_786)
.L_786:
        /*013c*/ 	.word	0x00000000
        /*0140*/ 	.short	0x000c
        /*0142*/ 	.short	0x0150
        /*0144*/ 	.byte	0x00, 0xf0, 0xe1, 0x00


	//----- nvinfo : EIATTR_KPARAM_INFO
	.align		4
.L_787:
        /*0148*/ 	.byte	0x04, 0x17
        /*014a*/ 	.short	(.L_789 - .L_788)
.L_788:
        /*014c*/ 	.word	0x00000000
        /*0150*/ 	.short	0x000b
        /*0152*/ 	.short	0x014c
        /*0154*/ 	.byte	0x00, 0xf0, 0x11, 0x00


	//----- nvinfo : EIATTR_KPARAM_INFO
	.align		4
.L_789:
        /*0158*/ 	.byte	0x04, 0x17
        /*015a*/ 	.short	(.L_791 - .L_790)
.L_790:
        /*015c*/ 	.word	0x00000000
        /*0160*/ 	.short	0x000a
        /*0162*/ 	.short	0x0148
        /*0164*/ 	.byte	0x00, 0xf0, 0x11, 0x00


	//----- nvinfo : EIATTR_KPARAM_INFO
	.align		4
.L_791:
        /*0168*/ 	.byte	0x04, 0x17
        /*016a*/ 	.short	(.L_793 - .L_792)
.L_792:
        /*016c*/ 	.word	0x00000000
        /*0170*/ 	.short	0x0009
        /*0172*/ 	.short	0x0144
        /*0174*/ 	.byte	0x00, 0xf0, 0x11, 0x00


	//----- nvinfo : EIATTR_KPARAM_INFO
	.align		4
.L_793:
        /*0178*/ 	.byte	0x04, 0x17
        /*017a*/ 	.short	(.L_795 - .L_794)
.L_794:
        /*017c*/ 	.word	0x00000000
        /*0180*/ 	.short	0x0008
        /*0182*/ 	.short	0x0140
        /*0184*/ 	.byte	0x00, 0xf0, 0x11, 0x00


	//----- nvinfo : EIATTR_KPARAM_INFO
	.align		4
.L_795:
        /*0188*/ 	.byte	0x04, 0x17
        /*018a*/ 	.short	(.L_797 - .L_796)
.L_796:
        /*018c*/ 	.word	0x00000000
        /*0190*/ 	.short	0x0007
        /*0192*/ 	.short	0x013c
        /*0194*/ 	.byte	0x00, 0xf0, 0x11, 0x00


	//----- nvinfo : EIATTR_KPARAM_INFO
	.align		4
.L_797:
        /*0198*/ 	.byte	0x04, 0x17
        /*019a*/ 	.short	(.L_799 - .L_798)
.L_798:
        /*019c*/ 	.word	0x00000000
        /*01a0*/ 	.short	0x0006
        /*01a2*/ 	.short	0x0138
        /*01a4*/ 	.byte	0x00, 0xf0, 0x11, 0x00


	//----- nvinfo : EIATTR_KPARAM_INFO
	.align		4
.L_799:
        /*01a8*/ 	.byte	0x04, 0x17
        /*01aa*/ 	.short	(.L_801 - .L_800)
.L_800:
        /*01ac*/ 	.word	0x00000000
        /*01b0*/ 	.short	0x0005
        /*01b2*/ 	.short	0x0100
        /*01b4*/ 	.byte	0x00, 0xf0, 0xe1, 0x00


	//----- nvinfo : EIATTR_KPARAM_INFO
	.align		4
.L_801:
        /*01b8*/ 	.byte	0x04, 0x17
        /*01ba*/ 	.short	(.L_803 - .L_802)
.L_802:
        /*01bc*/ 	.word	0x00000000
        /*01c0*/ 	.short	0x0004
        /*01c2*/ 	.short	0x00c8
        /*01c4*/ 	.byte	0x00, 0xf0, 0xe1, 0x00


	//----- nvinfo : EIATTR_KPARAM_INFO
	.align		4
.L_803:
        /*01c8*/ 	.byte	0x04, 0x17
        /*01ca*/ 	.short	(.L_805 - .L_804)
.L_804:
        /*01cc*/ 	.word	0x00000000
        /*01d0*/ 	.short	0x0003
        /*01d2*/ 	.short	0x0090
        /*01d4*/ 	.byte	0x00, 0xf0, 0xe1, 0x00


	//----- nvinfo : EIATTR_KPARAM_INFO
	.align		4
.L_805:
        /*01d8*/ 	.byte	0x04, 0x17
        /*01da*/ 	.short	(.L_807 - .L_806)
.L_806:
        /*01dc*/ 	.word	0x00000000
        /*01e0*/ 	.short	0x0002
        /*01e2*/ 	.short	0x0058
        /*01e4*/ 	.byte	0x00, 0xf0, 0xe1, 0x00


	//----- nvinfo : EIATTR_KPARAM_INFO
	.align		4
.L_807:
        /*01e8*/ 	.byte	0x04, 0x17
        /*01ea*/ 	.short	(.L_809 - .L_808)
.L_808:
        /*01ec*/ 	.word	0x00000000
        /*01f0*/ 	.short	0x0001
        /*01f2*/ 	.short	0x0020
        /*01f4*/ 	.byte	0x00, 0xf0, 0xe1, 0x00


	//----- nvinfo : EIATTR_KPARAM_INFO
	.align		4
.L_809:
        /*01f8*/ 	.byte	0x04, 0x17
        /*01fa*/ 	.short	(.L_811 - .L_810)
.L_810:
        /*01fc*/ 	.word	0x00000000
        /*0200*/ 	.short	0x0000
        /*0202*/ 	.short	0x0000
        /*0204*/ 	.byte	0x00, 0xf0, 0x81, 0x00


	//----- nvinfo : EIATTR_MAXREG_COUNT
	.align		4
.L_811:
        /*0208*/ 	.byte	0x03, 0x1b
        /*020a*/ 	.short	0x00ff


	//----- nvinfo : EIATTR_EXIT_INSTR_OFFSETS
	.align		4
        /*020c*/ 	.byte	0x04, 0x1c
        /*020e*/ 	.short	(.L_813 - .L_812)


	//   ....[0]....
.L_812:
        /*0210*/ 	.word	0x00000070


	//   ....[1]....
        /*0214*/ 	.word	0x00002a30


	//----- nvinfo : EIATTR_CRS_STACK_SIZE
	.align		4
.L_813:
        /*0218*/ 	.byte	0x04, 0x1e
        /*021a*/ 	.short	(.L_815 - .L_814)
.L_814:
        /*021c*/ 	.word	0x00000000
.L_815:


//--------------------- .nv.info.my_solve_particle_ground_contacts_cuda_kernel_forward --------------------------
	.section	.nv.info.my_solve_particle_ground_contacts_cuda_kernel_forward,"",@"SHT_CUDA_INFO"
	.sectionflags	@""
	.align	4


	//----- nvinfo : EIATTR_CUDA_API_VERSION
	.align		4
        /*0000*/ 	.byte	0x04, 0x37
        /*0002*/ 	.short	(.L_817 - .L_816)
.L_816:
        /*0004*/ 	.word	0x0000007d


	//----- nvinfo : EIATTR_PARAM_CBANK
	.align		4
.L_817:
        /*0008*/ 	.byte	0x04, 0x0a
        /*000a*/ 	.short	(.L_819 - .L_818)
	.align		4
.L_818:
        /*000c*/ 	.word	index@(.nv.constant0.my_solve_particle_ground_contacts_cuda_kernel_forward)
        /*0010*/ 	.short	0x0160
        /*0012*/ 	.short	0x01c8


	//----- nvinfo : EIATTR_CBANK_PARAM_SIZE
	.align		4
.L_819:
        /*0014*/ 	.byte	0x03, 0x19
        /*0016*/ 	.short	0x01c8


	//----- nvinfo : EIATTR_KPARAM_INFO
	.align		4
        /*0018*/ 	.byte	0x04, 0x17
        /*001a*/ 	.short	(.L_821 - .L_820)
.L_820:
        /*001c*/ 	.word	0x00000000
        /*0020*/ 	.short	0x000f
        /*0022*/ 	.short	0x0190
        /*0024*/ 	.byte	0x00, 0xf0, 0xe1, 0x00


	//----- nvinfo : EIATTR_KPARAM_INFO
	.align		4
.L_821:
        /*0028*/ 	.byte	0x04, 0x17
        /*002a*/ 	.short	(.L_823 - .L_822)
.L_822:
        /*002c*/ 	.word	0x00000000
        /*0030*/ 	.short	0x000e
        /*0032*/ 	.short	0x018c
        /*0034*/ 	.byte	0x00, 0xf0, 0x11, 0x00


	//----- nvinfo : EIATTR_KPARAM_INFO
	.align		4
.L_823:
        /*0038*/ 	.byte	0x04, 0x17
        /*003a*/ 	.short	(.L_825 - .L_824)
.L_824:
        /*003c*/ 	.word	0x00000000
        /*0040*/ 	.short	0x000d
        /*0042*/ 	.short	0x0188
        /*0044*/ 	.byte	0x00, 0xf0, 0x11, 0x00


	//----- nvinfo : EIATTR_KPARAM_INFO
	.align		4
.L_825:
        /*0048*/ 	.byte	0x04, 0x17
        /*004a*/ 	.short	(.L_827 - .L_826)
.L_826:
        /*004c*/ 	.word	0x00000000
        /*0050*/ 	.short	0x000c
        /*0052*/ 	.short	0x0150
        /*0054*/ 	.byte	0x00, 0xf0, 0xe1, 0x00


	//----- nvinfo : EIATTR_KPARAM_INFO
	.align		4
.L_827:
        /*0058*/ 	.byte	0x04, 0x17
        /*005a*/ 	.short	(.L_829 - .L_828)
.L_828:
        /*005c*/ 	.word	0x00000000
        /*0060*/ 	.short	0x000b
        /*0062*/ 	.short	0x014c
        /*0064*/ 	.byte	0x00, 0xf0, 0x11, 0x00


	//----- nvinfo : EIATTR_KPARAM_INFO
	.align		4
.L_829:
        /*0068*/ 	.byte	0x04, 0x17
        /*006a*/ 	.short	(.L_831 - .L_830)
.L_830:
        /*006c*/ 	.word	0x00000000
        /*0070*/ 	.short	0x000a
        /*0072*/ 	.short	0x0148
        /*0074*/ 	.byte	0x00, 0xf0, 0x11, 0x00


	//----- nvinfo : EIATTR_KPARAM_INFO
	.align		4
.L_831:
        /*0078*/ 	.byte	0x04, 0x17
        /*007a*/ 	.short	(.L_833 - .L_832)
.L_832:
        /*007c*/ 	.word	0x00000000
        /*0080*/ 	.short	0x0009
        /*0082*/ 	.short	0x0144
        /*0084*/ 	.byte	0x00, 0xf0, 0x11, 0x00


	//----- nvinfo : EIATTR_KPARAM_INFO
	.align		4
.L_833:
        /*0088*/ 	.byte	0x04, 0x17
        /*008a*/ 	.short	(.L_835 - .L_834)
.L_834:
        /*008c*/ 	.word	0x00000000
        /*0090*/ 	.short	0x0008
        /*0092*/ 	.short	0x0140
        /*0094*/ 	.byte	0x00, 0xf0, 0x11, 0x00


	//----- nvinfo : EIATTR_KPARAM_INFO
	.align		4
.L_835:
        /*0098*/ 	.byte	0x04, 0x17
        /*009a*/ 	.short	(.L_837 - .L_836)
.L_836:
        /*009c*/ 	.word	0x00000000
        /*00a0*/ 	.short	0x0007
        /*00a2*/ 	.short	0x013c
        /*00a4*/ 	.byte	0x00, 0xf0, 0x11, 0x00


	//----- nvinfo : EIATTR_KPARAM_INFO
	.align		4
.L_837:
        /*00a8*/ 	.byte	0x04, 0x17
        /*00aa*/ 	.short	(.L_839 - .L_838)
.L_838:
        /*00ac*/ 	.word	0x00000000
        /*00b0*/ 	.short	0x0006
        /*00b2*/ 	.short	0x0138
        /*00b4*/ 	.byte	0x00, 0xf0, 0x11, 0x00


	//----- nvinfo : EIATTR_KPARAM_INFO
	.align		4
.L_839:
        /*00b8*/ 	.byte	0x04, 0x17
        /*00ba*/ 	.short	(.L_841 - .L_840)
.L_840:
        /*00bc*/ 	.word	0x00000000
        /*00c0*/ 	.short	0x0005
        /*00c2*/ 	.short	0x0100
        /*00c4*/ 	.byte	0x00, 0xf0, 0xe1, 0x00


	//----- nvinfo : EIATTR_KPARAM_INFO
	.align		4
.L_841:
        /*00c8*/ 	.byte	0x04, 0x17
        /*00ca*/ 	.short	(.L_843 - .L_842)
.L_842:
        /*00cc*/ 	.word	0x00000000
        /*00d0*/ 	.short	0x0004
        /*00d2*/ 	.short	0x00c8
        /*00d4*/ 	.byte	0x00, 0xf0, 0xe1, 0x00


	//----- nvinfo : EIATTR_KPARAM_INFO
	.align		4
.L_843:
        /*00d8*/ 	.byte	0x04, 0x17
        /*00da*/ 	.short	(.L_845 - .L_844)
.L_844:
        /*00dc*/ 	.word	0x00000000
        /*00e0*/ 	.short	0x0003
        /*00e2*/ 	.short	0x0090
        /*00e4*/ 	.byte	0x00, 0xf0, 0xe1, 0x00


	//----- nvinfo : EIATTR_KPARAM_INFO
	.align		4
.L_845:
        /*00e8*/ 	.byte	0x04, 0x17
        /*00ea*/ 	.short	(.L_847 - .L_846)
.L_846:
        /*00ec*/ 	.word	0x00000000
        /*00f0*/ 	.short	0x0002
        /*00f2*/ 	.short	0x0058
        /*00f4*/ 	.byte	0x00, 0xf0, 0xe1, 0x00


	//----- nvinfo : EIATTR_KPARAM_INFO
	.align		4
.L_847:
        /*00f8*/ 	.byte	0x04, 0x17
        /*00fa*/ 	.short	(.L_849 - .L_848)
.L_848:
        /*00fc*/ 	.word	0x00000000
        /*0100*/ 	.short	0x0001
        /*0102*/ 	.short	0x0020
        /*0104*/ 	.byte	0x00, 0xf0, 0xe1, 0x00


	//----- nvinfo : EIATTR_KPARAM_INFO
	.align		4
.L_849:
        /*0108*/ 	.byte	0x04, 0x17
        /*010a*/ 	.short	(.L_851 - .L_850)
.L_850:
        /*010c*/ 	.word	0x00000000
        /*0110*/ 	.short	0x0000
        /*0112*/ 	.short	0x0000
        /*0114*/ 	.byte	0x00, 0xf0, 0x81, 0x00


	//----- nvinfo : EIATTR_MAXREG_COUNT
	.align		4
.L_851:
        /*0118*/ 	.byte	0x03, 0x1b
        /*011a*/ 	.short	0x00ff


	//----- nvinfo : EIATTR_EXIT_INSTR_OFFSETS
	.align		4
        /*011c*/ 	.byte	0x04, 0x1c
        /*011e*/ 	.short	(.L_853 - .L_852)


	//   ....[0]....
.L_852:
        /*0120*/ 	.word	0x00000070


	//   ....[1]....
        /*0124*/ 	.word	0x000002f0


	//   ....[2]....
        /*0128*/ 	.word	0x00000370


	//   ....[3]....
        /*012c*/ 	.word	0x00000590


	//   ....[4]....
        /*0130*/ 	.word	0x00000f70


	//----- nvinfo : EIATTR_CRS_STACK_SIZE
	.align		4
.L_853:
        /*0134*/ 	.byte	0x04, 0x1e
        /*0136*/ 	.short	(.L_855 - .L_854)
.L_854:
        /*0138*/ 	.word	0x00000000
.L_855:


//--------------------- .nv.info.my_apply_particle_deltas_cuda_kernel_backward --------------------------
	.section	.nv.info.my_apply_particle_deltas_cuda_kernel_backward,"",@"SHT_CUDA_INFO"
	.sectionflags	@""
	.align	4


	//----- nvinfo : EIATTR_CUDA_API_VERSION
	.align		4
        /*0000*/ 	.byte	0x04, 0x37
        /*0002*/ 	.short	(.L_857 - .L_856)
.L_856:
        /*0004*/ 	.word	0x0000007d


	//----- nvinfo : EIATTR_PARAM_CBANK
	.align		4
.L_857:
        /*0008*/ 	.byte	0x04, 0x0a
        /*000a*/ 	.short	(.L_859 - .L_858)
	.align		4
.L_858:
        /*000c*/ 	.word	index@(.nv.constant0.my_apply_particle_deltas_cuda_kernel_backward)
        /*0010*/ 	.short	0x0160
        /*0012*/ 	.short	0x02d0


	//----- nvinfo : EIATTR_CBANK_PARAM_SIZE
	.align		4
.L_859:
        /*0014*/ 	.byte	0x03, 0x19
        /*0016*/ 	.short	0x02d0


	//----- nvinfo : EIATTR_KPARAM_INFO
	.align		4
        /*0018*/ 	.byte	0x04, 0x17
        /*001a*/ 	.short	(.L_861 - .L_860)
.L_860:
        /*001c*/ 	.word	0x00000000
        /*0020*/ 	.short	0x0010
        /*0022*/ 	.short	0x0298
        /*0024*/ 	.byte	0x00, 0xf0, 0xe1, 0x00


	//----- nvinfo : EIATTR_KPARAM_INFO
	.align		4
.L_861:
        /*0028*/ 	.byte	0x04, 0x17
        /*002a*/ 	.short	(.L_863 - .L_862)
.L_862:
        /*002c*/ 	.word	0x00000000
        /*0030*/ 	.short	0x000f
        /*0032*/ 	.short	0x0260
        /*0034*/ 	.byte	0x00, 0xf0, 0xe1, 0x00


	//----- nvinfo : EIATTR_KPARAM_INFO
	.align		4
.L_863:
        /*0038*/ 	.byte	0x04, 0x17
        /*003a*/ 	.short	(.L_865 - .L_864)
.L_864:
        /*003c*/ 	.word	0x00000000
        /*0040*/ 	.short	0x000e
        /*0042*/ 	.short	0x025c
        /*0044*/ 	.byte	0x00, 0xf0, 0x11, 0x00


	//----- nvinfo : EIATTR_KPARAM_INFO
	.align		4
.L_865:
        /*0048*/ 	.byte	0x04, 0x17
        /*004a*/ 	.short	(.L_867 - .L_866)
.L_866:
        /*004c*/ 	.word	0x00000000
        /*0050*/ 	.short	0x000d
        /*0052*/ 	.short	0x0258
        /*0054*/ 	.byte	0x00, 0xf0, 0x11, 0x00


	//----- nvinfo : EIATTR_KPARAM_INFO
	.align		4
.L_867:
        /*0058*/ 	.byte	0x04, 0x17
        /*005a*/ 	.short	(.L_869 - .L_868)
.L_868:
        /*005c*/ 	.word	0x00000000
        /*0060*/ 	.short	0x000c
        /*0062*/ 	.short	0x0220
        /*0064*/ 	.byte	0x00, 0xf0, 0xe1, 0x00


	//----- nvinfo : EIATTR_KPARAM_INFO
	.align		4
.L_869:
        /*0068*/ 	.byte	0x04, 0x17
        /*006a*/ 	.short	(.L_871 - .L_870)
.L_870:
        /*006c*/ 	.word	0x00000000
        /*0070*/ 	.short	0x000b
        /*0072*/ 	.short	0x01e8
        /*0074*/ 	.byte	0x00, 0xf0, 0xe1, 0x00


	//----- nvinfo : EIATTR_KPARAM_INFO
	.align		4
.L_871:
        /*0078*/ 	.byte	0x04, 0x17
        /*007a*/ 	.short	(.L_873 - .L_872)
.L_872:
        /*007c*/ 	.word	0x00000000
        /*0080*/ 	.short	0x000a
        /*0082*/ 	.short	0x01b0
        /*0084*/ 	.byte	0x00, 0xf0, 0xe1, 0x00


	//----- nvinfo : EIATTR_KPARAM_INFO
	.align		4
.L_873:
        /*0088*/ 	.byte	0x04, 0x17
        /*008a*/ 	.short	(.L_875 - .L_874)
.L_874:
        /*008c*/ 	.word	0x00000000
        /*0090*/ 	.short	0x0009
        /*0092*/ 	.short	0x0178
        /*0094*/ 	.byte	0x00, 0xf0, 0xe1, 0x00


	//----- nvinfo : EIATTR_KPARAM_INFO
	.align		4
.L_875:
        /*0098*/ 	.byte	0x04, 0x17
        /*009a*/ 	.short	(.L_877 - .L_876)
.L_876:
        /*009c*/ 	.word	0x00000000
        /*00a0*/ 	.short	0x0008
        /*00a2*/ 	.short	0x0140
        /*00a4*/ 	.byte	0x00, 0xf0, 0xe1, 0x00


	//----- nvinfo : EIATTR_KPARAM_INFO
	.align		4
.L_877:
        /*00a8*/ 	.byte	0x04, 0x17
        /*00aa*/ 	.short	(.L_879 - .L_878)
.L_878:
        /*00ac*/ 	.word	0x00000000
        /*00b0*/ 	.short	0x0007
        /*00b2*/ 	.short	0x0108
        /*00b4*/ 	.byte	0x00, 0xf0, 0xe1, 0x00


	//----- nvinfo : EIATTR_KPARAM_INFO
	.align		4
.L_879:
        /*00b8*/ 	.byte	0x04, 0x17
        /*00ba*/ 	.short	(.L_881 - .L_880)
.L_880:
        /*00bc*/ 	.word	0x00000000
        /*00c0*/ 	.short	0x0006
        /*00c2*/ 	.short	0x0104
        /*00c4*/ 	.byte	0x00, 0xf0, 0x11, 0x00


	//----- nvinfo : EIATTR_KPARAM_INFO
	.align		4
.L_881:
        /*00c8*/ 	.byte	0x04, 0x17
        /*00ca*/ 	.short	(.L_883 - .L_882)
.L_882:
        /*00cc*/ 	.word	0x00000000
        /*00d0*/ 	.short	0x0005
        /*00d2*/ 	.short	0x0100
        /*00d4*/ 	.byte	0x00, 0xf0, 0x11, 0x00


	//----- nvinfo : EIATTR_KPARAM_INFO
	.align		4
.L_883:
        /*00d8*/ 	.byte	0x04, 0x17
        /*00da*/ 	.short	(.L_885 - .L_884)
.L_884:
        /*00dc*/ 	.word	0x00000000
        /*00e0*/ 	.short	0x0004
        /*00e2*/ 	.short	0x00c8
        /*00e4*/ 	.byte	0x00, 0xf0, 0xe1, 0x00


	//----- nvinfo : EIATTR_KPARAM_INFO
	.align		4
.L_885:
        /*00e8*/ 	.byte	0x04, 0x17
        /*00ea*/ 	.short	(.L_887 - .L_886)
.L_886:
        /*00ec*/ 	.word	0x00000000
        /*00f0*/ 	.short	0x0003
        /*00f2*/ 	.short	0x0090
        /*00f4*/ 	.byte	0x00, 0xf0, 0xe1, 0x00


	//----- nvinfo : EIATTR_KPARAM_INFO
	.align		4
.L_887:
        /*00f8*/ 	.byte	0x04, 0x17
        /*00fa*/ 	.short	(.L_889 - .L_888)
.L_888:
        /*00fc*/ 	.word	0x00000000
        /*0100*/ 	.short	0x0002
        /*0102*/ 	.short	0x0058
        /*0104*/ 	.byte	0x00, 0xf0, 0xe1, 0x00


	//----- nvinfo : EIATTR_KPARAM_INFO
	.align		4
.L_889:
        /*0108*/ 	.byte	0x04, 0x17
        /*010a*/ 	.short	(.L_891 - .L_890)
.L_890:
        /*010c*/ 	.word	0x00000000
        /*0110*/ 	.short	0x0001
        /*0112*/ 	.short	0x0020
        /*0114*/ 	.byte	0x00, 0xf0, 0xe1, 0x00


	//----- nvinfo : EIATTR_KPARAM_INFO
	.align		4
.L_891:
        /*0118*/ 	.byte	0x04, 0x17
        /*011a*/ 	.short	(.L_893 - .L_892)
.L_892:
        /*011c*/ 	.word	0x00000000
        /*0120*/ 	.short	0x0000
        /*0122*/ 	.short	0x0000
        /*0124*/ 	.byte	0x00, 0xf0, 0x81, 0x00


	//----- nvinfo : EIATTR_MAXREG_COUNT
	.align		4
.L_893:
        /*0128*/ 	.byte	0x03, 0x1b
        /*012a*/ 	.short	0x00ff


	//----- nvinfo : EIATTR_EXIT_INSTR_OFFSETS
	.align		4
        /*012c*/ 	.byte	0x04, 0x1c
        /*012e*/ 	.short	(.L_895 - .L_894)


	//   ....[0]....
.L_894:
        /*0130*/ 	.word	0x00000070


	//   ....[1]....
        /*0134*/ 	.word	0x00001d00


	//----- nvinfo : EIATTR_CRS_STACK_SIZE
	.align		4
.L_895:
        /*0138*/ 	.byte	0x04, 0x1e
        /*013a*/ 	.short	(.L_897 - .L_896)
.L_896:
        /*013c*/ 	.word	0x00000000
.L_897:


//--------------------- .nv.info.my_apply_particle_deltas_cuda_kernel_forward --------------------------
	.section	.nv.info.my_apply_particle_deltas_cuda_kernel_forward,"",@"SHT_CUDA_INFO"
	.sectionflags	@""
	.align	4


	//----- nvinfo : EIATTR_CUDA_API_VERSION
	.align		4
        /*0000*/ 	.byte	0x04, 0x37
        /*0002*/ 	.short	(.L_899 - .L_898)
.L_898:
        /*0004*/ 	.word	0x0000007d


	//----- nvinfo : EIATTR_PARAM_CBANK
	.align		4
.L_899:
        /*0008*/ 	.byte	0x04, 0x0a
        /*000a*/ 	.short	(.L_901 - .L_900)
	.align		4
.L_900:
        /*000c*/ 	.word	index@(.nv.constant0.my_apply_particle_deltas_cuda_kernel_forward)
        /*0010*/ 	.short	0x0160
        /*0012*/ 	.short	0x0178


	//----- nvinfo : EIATTR_CBANK_PARAM_SIZE
	.align		4
.L_901:
        /*0014*/ 	.byte	0x03, 0x19
        /*0016*/ 	.short	0x0178


	//----- nvinfo : EIATTR_KPARAM_INFO
	.align		4
        /*0018*/ 	.byte	0x04, 0x17
        /*001a*/ 	.short	(.L_903 - .L_902)
.L_902:
        /*001c*/ 	.word	0x00000000
        /*0020*/ 	.short	0x0008
        /*0022*/ 	.short	0x0140
        /*0024*/ 	.byte	0x00, 0xf0, 0xe1, 0x00


	//----- nvinfo : EIATTR_KPARAM_INFO
	.align		4
.L_903:
        /*0028*/ 	.byte	0x04, 0x17
        /*002a*/ 	.short	(.L_905 - .L_904)
.L_904:
        /*002c*/ 	.word	0x00000000
        /*0030*/ 	.short	0x0007
        /*0032*/ 	.short	0x0108
        /*0034*/ 	.byte	0x00, 0xf0, 0xe1, 0x00


	//----- nvinfo : EIATTR_KPARAM_INFO
	.align		4
.L_905:
        /*0038*/ 	.byte	0x04, 0x17
        /*003a*/ 	.short	(.L_907 - .L_906)
.L_906:
        /*003c*/ 	.word	0x00000000
        /*0040*/ 	.short	0x0006
        /*0042*/ 	.short	0x0104
        /*0044*/ 	.byte	0x00, 0xf0, 0x11, 0x00


	//----- nvinfo : EIATTR_KPARAM_INFO
	.align		4
.L_907:
        /*0048*/ 	.byte	0x04, 0x17
        /*004a*/ 	.short	(.L_909 - .L_908)
.L_908:
        /*004c*/ 	.word	0x00000000
        /*0050*/ 	.short	0x0005
        /*0052*/ 	.short	0x0100
        /*0054*/ 	.byte	0x00, 0xf0, 0x11, 0x00


	//----- nvinfo : EIATTR_KPARAM_INFO
	.align		4
.L_909:
        /*0058*/ 	.byte	0x04, 0x17
        /*005a*/ 	.short	(.L_911 - .L_910)
.L_910:
        /*005c*/ 	.word	0x00000000
        /*0060*/ 	.short	0x0004
        /*0062*/ 	.short	0x00c8
        /*0064*/ 	.byte	0x00, 0xf0, 0xe1, 0x00


	//----- nvinfo : EIATTR_KPARAM_INFO
	.align		4
.L_911:
        /*0068*/ 	.byte	0x04, 0x17
        /*006a*/ 	.short	(.L_913 - .L_912)
.L_912:
        /*006c*/ 	.word	0x00000000
        /*0070*/ 	.short	0x0003
        /*0072*/ 	.short	0x0090
        /*0074*/ 	.byte	0x00, 0xf0, 0xe1, 0x00


	//----- nvinfo : EIATTR_KPARAM_INFO
	.align		4
.L_913:
        /*0078*/ 	.byte	0x04, 0x17
        /*007a*/ 	.short	(.L_915 - .L_914)
.L_914:
        /*007c*/ 	.word	0x00000000
        /*0080*/ 	.short	0x0002
        /*0082*/ 	.short	0x0058
        /*0084*/ 	.byte	0x00, 0xf0, 0xe1, 0x00


	//----- nvinfo : EIATTR_KPARAM_INFO
	.align		4
.L_915:
        /*0088*/ 	.byte	0x04, 0x17
        /*008a*/ 	.short	(.L_917 - .L_916)
.L_916:
        /*008c*/ 	.word	0x00000000
        /*0090*/ 	.short	0x0001
        /*0092*/ 	.short	0x0020
        /*0094*/ 	.byte	0x00, 0xf0, 0xe1, 0x00


	//----- nvinfo : EIATTR_KPARAM_INFO
	.align		4
.L_917:
        /*0098*/ 	.byte	0x04, 0x17
        /*009a*/ 	.short	(.L_919 - .L_918)
.L_918:
        /*009c*/ 	.word	0x00000000
        /*00a0*/ 	.short	0x0000
        /*00a2*/ 	.short	0x0000
        /*00a4*/ 	.byte	0x00, 0xf0, 0x81, 0x00


	//----- nvinfo : EIATTR_MAXREG_COUNT
	.align		4
.L_919:
        /*00a8*/ 	.byte	0x03, 0x1b
        /*00aa*/ 	.short	0x00ff


	//----- nvinfo : EIATTR_EXIT_INSTR_OFFSETS
	.align		4
        /*00ac*/ 	.byte	0x04, 0x1c
        /*00ae*/ 	.short	(.L_921 - .L_920)


	//   ....[0]....
.L_920:
        /*00b0*/ 	.word	0x00000070


	//   ....[1]....
        /*00b4*/ 	.word	0x00000240


	//   ....[2]....
        /*00b8*/ 	.word	0x00000b60


	//----- nvinfo : EIATTR_CRS_STACK_SIZE
	.align		4
.L_921:
        /*00bc*/ 	.byte	0x04, 0x1e
        /*00be*/ 	.short	(.L_923 - .L_922)
.L_922:
        /*00c0*/ 	.word	0x00000000
.L_923:


//--------------------- .nv.info.my_integrate_particles_cuda_kernel_backward --------------------------
	.section	.nv.info.my_integrate_particles_cuda_kernel_backward,"",@"SHT_CUDA_INFO"
	.sectionflags	@""
	.align	4


	//----- nvinfo : EIATTR_CUDA_API_VERSION
	.align		4
        /*0000*/ 	.byte	0x04, 0x37
        /*0002*/ 	.short	(.L_925 - .L_924)
.L_924:
        /*0004*/ 	.word	0x0000007d


	//----- nvinfo : EIATTR_PARAM_CBANK
	.align		4
.L_925:
        /*0008*/ 	.byte	0x04, 0x0a
        /*000a*/ 	.short	(.L_927 - .L_926)
	.align		4
.L_926:
        /*000c*/ 	.word	index@(.nv.constant0.my_integrate_particles_cuda_kernel_backward)
        /*0010*/ 	.short	0x0160
        /*0012*/ 	.short	0x0360


	//----- nvinfo : EIATTR_CBANK_PARAM_SIZE
	.align		4
.L_927:
        /*0014*/ 	.byte	0x03, 0x19
        /*0016*/ 	.short	0x0360


	//----- nvinfo : EIATTR_KPARAM_INFO
	.align		4
        /*0018*/ 	.byte	0x04, 0x17
        /*001a*/ 	.short	(.L_929 - .L_928)
.L_928:
        /*001c*/ 	.word	0x00000000
        /*0020*/ 	.short	0x0014
        /*0022*/ 	.short	0x0328
        /*0024*/ 	.byte	0x00, 0xf0, 0xe1, 0x00


	//----- nvinfo : EIATTR_KPARAM_INFO
	.align		4
.L_929:
        /*0028*/ 	.byte	0x04, 0x17
        /*002a*/ 	.short	(.L_931 - .L_930)
.L_930:
        /*002c*/ 	.word	0x00000000
        /*0030*/ 	.short	0x0013
        /*0032*/ 	.short	0x02f0
        /*0034*/ 	.byte	0x00, 0xf0, 0xe1, 0x00


	//----- nvinfo : EIATTR_KPARAM_INFO
	.align		4
.L_931:
        /*0038*/ 	.byte	0x04, 0x17
        /*003a*/ 	.short	(.L_933 - .L_932)
.L_932:
        /*003c*/ 	.word	0x00000000
        /*0040*/ 	.short	0x0012
        /*0042*/ 	.short	0x02e8
        /*0044*/ 	.byte	0x00, 0xf0, 0x11, 0x00


	//----- nvinfo : EIATTR_KPARAM_INFO
	.align		4
.L_933:
        /*0048*/ 	.byte	0x04, 0x17
        /*004a*/ 	.short	(.L_935 - .L_934)
.L_934:
        /*004c*/ 	.word	0x00000000
        /*0050*/ 	.short	0x0011
        /*0052*/ 	.short	0x02e4
        /*0054*/ 	.byte	0x00, 0xf0, 0x11, 0x00


	//----- nvinfo : EIATTR_KPARAM_INFO
	.align		4
.L_935:
        /*0058*/ 	.byte	0x04, 0x17
        /*005a*/ 	.short	(.L_937 - .L_936)
.L_936:
        /*005c*/ 	.word	0x00000000
        /*0060*/ 	.short	0x0010
        /*0062*/ 	.short	0x02d8
        /*0064*/ 	.byte	0x00, 0xf0, 0x31, 0x00


	//----- nvinfo : EIATTR_KPARAM_INFO
	.align		4
.L_937:
        /*0068*/ 	.byte	0x04, 0x17
        /*006a*/ 	.short	(.L_939 - .L_938)
.L_938:
        /*006c*/ 	.word	0x00000000
        /*0070*/ 	.short	0x000f
        /*0072*/ 	.short	0x02a0
        /*0074*/ 	.byte	0x00, 0xf0, 0xe1, 0x00


	//----- nvinfo : EIATTR_KPARAM_INFO
	.align		4
.L_939:
        /*0078*/ 	.byte	0x04, 0x17
        /*007a*/ 	.short	(.L_941 - .L_940)
.L_940:
        /*007c*/ 	.word	0x00000000
        /*0080*/ 	.short	0x000e
        /*0082*/ 	.short	0x0268
        /*0084*/ 	.byte	0x00, 0xf0, 0xe1, 0x00


	//----- nvinfo : EIATTR_KPARAM_INFO
	.align		4
.L_941:
        /*0088*/ 	.byte	0x04, 0x17
        /*008a*/ 	.short	(.L_943 - .L_942)
.L_942:
        /*008c*/ 	.word	0x00000000
        /*0090*/ 	.short	0x000d
        /*0092*/ 	.short	0x0230
        /*0094*/ 	.byte	0x00, 0xf0, 0xe1, 0x00


	//----- nvinfo : EIATTR_KPARAM_INFO
	.align		4
.L_943:
        /*0098*/ 	.byte	0x04, 0x17
        /*009a*/ 	.short	(.L_945 - .L_944)
.L_944:
        /*009c*/ 	.word	0x00000000
        /*00a0*/ 	.short	0x000c
        /*00a2*/ 	.short	0x01f8
        /*00a4*/ 	.byte	0x00, 0xf0, 0xe1, 0x00


	//----- nvinfo : EIATTR_KPARAM_INFO
	.align		4
.L_945:
        /*00a8*/ 	.byte	0x04, 0x17
        /*00aa*/ 	.short	(.L_947 - .L_946)
.L_946:
        /*00ac*/ 	.word	0x00000000
        /*00b0*/ 	.short	0x000b
        /*00b2*/ 	.short	0x01c0
        /*00b4*/ 	.byte	0x00, 0xf0, 0xe1, 0x00


	//----- nvinfo : EIATTR_KPARAM_INFO
	.align		4
.L_947:
        /*00b8*/ 	.byte	0x04, 0x17
        /*00ba*/ 	.short	(.L_949 - .L_948)
.L_948:
        /*00bc*/ 	.word	0x00000000
        /*00c0*/ 	.short	0x000a
        /*00c2*/ 	.short	0x0188
        /*00c4*/ 	.byte	0x00, 0xf0, 0xe1, 0x00


	//----- nvinfo : EIATTR_KPARAM_INFO
	.align		4
.L_949:
        /*00c8*/ 	.byte	0x04, 0x17
        /*00ca*/ 	.short	(.L_951 - .L_950)
.L_950:
        /*00cc*/ 	.word	0x00000000
        /*00d0*/ 	.short	0x0009
        /*00d2*/ 	.short	0x0150
        /*00d4*/ 	.byte	0x00, 0xf0, 0xe1, 0x00


	//----- nvinfo : EIATTR_KPARAM_INFO
	.align		4
.L_951:
        /*00d8*/ 	.byte	0x04, 0x17
        /*00da*/ 	.short	(.L_953 - .L_952)
.L_952:
        /*00dc*/ 	.word	0x00000000
        /*00e0*/ 	.short	0x0008
        /*00e2*/ 	.short	0x0148
        /*00e4*/ 	.byte	0x00, 0xf0, 0x11, 0x00


	//----- nvinfo : EIATTR_KPARAM_INFO
	.align		4
.L_953:
        /*00e8*/ 	.byte	0x04, 0x17
        /*00ea*/ 	.short	(.L_955 - .L_954)
.L_954:
        /*00ec*/ 	.word	0x00000000
        /*00f0*/ 	.short	0x0007
        /*00f2*/ 	.short	0x0144
        /*00f4*/ 	.byte	0x00, 0xf0, 0x11, 0x00


	//----- nvinfo : EIATTR_KPARAM_INFO
	.align		4
.L_955:
        /*00f8*/ 	.byte	0x04, 0x17
        /*00fa*/ 	.short	(.L_957 - .L_956)
.L_956:
        /*00fc*/ 	.word	0x00000000
        /*0100*/ 	.short	0x0006
        /*0102*/ 	.short	0x0138
        /*0104*/ 	.byte	0x00, 0xf0, 0x31, 0x00


	//----- nvinfo : EIATTR_KPARAM_INFO
	.align		4
.L_957:
        /*0108*/ 	.byte	0x04, 0x17
        /*010a*/ 	.short	(.L_959 - .L_958)
.L_958:
        /*010c*/ 	.word	0x00000000
        /*0110*/ 	.short	0x0005
        /*0112*/ 	.short	0x0100
        /*0114*/ 	.byte	0x00, 0xf0, 0xe1, 0x00


	//----- nvinfo : EIATTR_KPARAM_INFO
	.align		4
.L_959:
        /*0118*/ 	.byte	0x04, 0x17
        /*011a*/ 	.short	(.L_961 - .L_960)
.L_960:
        /*011c*/ 	.word	0x00000000
        /*0120*/ 	.short	0x0004
        /*0122*/ 	.short	0x00c8
        /*0124*/ 	.byte	0x00, 0xf0, 0xe1, 0x00


	//----- nvinfo : EIATTR_KPARAM_INFO
	.align		4
.L_961:
        /*0128*/ 	.byte	0x04, 0x17
        /*012a*/ 	.short	(.L_963 - .L_962)
.L_962:
        /*012c*/ 	.word	0x00000000
        /*0130*/ 	.short	0x0003
        /*0132*/ 	.short	0x0090
        /*0134*/ 	.byte	0x00, 0xf0, 0xe1, 0x00


	//----- nvinfo : EIATTR_KPARAM_INFO
	.align		4
.L_963:
        /*0138*/ 	.byte	0x04, 0x17
        /*013a*/ 	.short	(.L_965 - .L_964)
.L_964:
        /*013c*/ 	.word	0x00000000
        /*0140*/ 	.short	0x0002
        /*0142*/ 	.short	0x0058
        /*0144*/ 	.byte	0x00, 0xf0, 0xe1, 0x00


	//----- nvinfo : EIATTR_KPARAM_INFO
	.align		4
.L_965:
        /*0148*/ 	.byte	0x04, 0x17
        /*014a*/ 	.short	(.L_967 - .L_966)
.L_966:
        /*014c*/ 	.word	0x00000000
        /*0150*/ 	.short	0x0001
        /*0152*/ 	.short	0x0020
        /*0154*/ 	.byte	0x00, 0xf0, 0xe1, 0x00


	//----- nvinfo : EIATTR_KPARAM_INFO
	.align		4
.L_967:
        /*0158*/ 	.byte	0x04, 0x17
        /*015a*/ 	.short	(.L_969 - .L_968)
.L_968:
        /*015c*/ 	.word	0x00000000
        /*0160*/ 	.short	0x0000
        /*0162*/ 	.short	0x0000
        /*0164*/ 	.byte	0x00, 0xf0, 0x81, 0x00


	//----- nvinfo : EIATTR_MAXREG_COUNT
	.align		4
.L_969:
        /*0168*/ 	.byte	0x03, 0x1b
        /*016a*/ 	.short	0x00ff


	//----- nvinfo : EIATTR_EXIT_INSTR_OFFSETS
	.align		4
        /*016c*/ 	.byte	0x04, 0x1c
        /*016e*/ 	.short	(.L_971 - .L_970)


	//   ....[0]....
.L_970:
        /*0170*/ 	.word	0x00000070


	//   ....[1]....
        /*0174*/ 	.word	0x00001870


	//----- nvinfo : EIATTR_CRS_STACK_SIZE
	.align		4
.L_971:
        /*0178*/ 	.byte	0x04, 0x1e
        /*017a*/ 	.short	(.L_973 - .L_972)
.L_972:
        /*017c*/ 	.word	0x00000000
.L_973:


//--------------------- .nv.info.my_integrate_particles_cuda_kernel_forward --------------------------
	.section	.nv.info.my_integrate_particles_cuda_kernel_forward,"",@"SHT_CUDA_INFO"
	.sectionflags	@""
	.align	4


	//----- nvinfo : EIATTR_CUDA_API_VERSION
	.align		4
        /*0000*/ 	.byte	0x04, 0x37
        /*0002*/ 	.short	(.L_975 - .L_974)
.L_974:
        /*0004*/ 	.word	0x0000007d


	//----- nvinfo : EIATTR_PARAM_CBANK
	.align		4
.L_975:
        /*0008*/ 	.byte	0x04, 0x0a
        /*000a*/ 	.short	(.L_977 - .L_976)
	.align		4
.L_976:
        /*000c*/ 	.word	index@(.nv.constant0.my_integrate_particles_cuda_kernel_forward)
        /*0010*/ 	.short	0x0160
        /*0012*/ 	.short	0x01c0


	//----- nvinfo : EIATTR_CBANK_PARAM_SIZE
	.align		4
.L_977:
        /*0014*/ 	.byte	0x03, 0x19
        /*0016*/ 	.short	0x01c0


	//----- nvinfo : EIATTR_KPARAM_INFO
	.align		4
        /*0018*/ 	.byte	0x04, 0x17
        /*001a*/ 	.short	(.L_979 - .L_978)
.L_978:
        /*001c*/ 	.word	0x00000000
        /*0020*/ 	.short	0x000a
        /*0022*/ 	.short	0x0188
        /*0024*/ 	.byte	0x00, 0xf0, 0xe1, 0x00


	//----- nvinfo : EIATTR_KPARAM_INFO
	.align		4
.L_979:
        /*0028*/ 	.byte	0x04, 0x17
        /*002a*/ 	.short	(.L_981 - .L_980)
.L_980:
        /*002c*/ 	.word	0x00000000
        /*0030*/ 	.short	0x0009
        /*0032*/ 	.short	0x0150
        /*0034*/ 	.byte	0x00, 0xf0, 0xe1, 0x00


	//----- nvinfo : EIATTR_KPARAM_INFO
	.align		4
.L_981:
        /*0038*/ 	.byte	0x04, 0x17
        /*003a*/ 	.short	(.L_983 - .L_982)
.L_982:
        /*003c*/ 	.word	0x00000000
        /*0040*/ 	.short	0x0008
        /*0042*/ 	.short	0x0148
        /*0044*/ 	.byte	0x00, 0xf0, 0x11, 0x00


	//----- nvinfo : EIATTR_KPARAM_INFO
	.align		4
.L_983:
        /*0048*/ 	.byte	0x04, 0x17
        /*004a*/ 	.short	(.L_985 - .L_984)
.L_984:
        /*004c*/ 	.word	0x00000000
        /*0050*/ 	.short	0x0007
        /*0052*/ 	.short	0x0144
        /*0054*/ 	.byte	0x00, 0xf0, 0x11, 0x00


	//----- nvinfo : EIATTR_KPARAM_INFO
	.align		4
.L_985:
        /*0058*/ 	.byte	0x04, 0x17
        /*005a*/ 	.short	(.L_987 - .L_986)
.L_986:
        /*005c*/ 	.word	0x00000000
        /*0060*/ 	.short	0x0006
        /*0062*/ 	.short	0x0138
        /*0064*/ 	.byte	0x00, 0xf0, 0x31, 0x00


	//----- nvinfo : EIATTR_KPARAM_INFO
	.align		4
.L_987:
        /*0068*/ 	.byte	0x04, 0x17
        /*006a*/ 	.short	(.L_989 - .L_988)
.L_988:
        /*006c*/ 	.word	0x00000000
        /*0070*/ 	.short	0x0005
        /*0072*/ 	.short	0x0100
        /*0074*/ 	.byte	0x00, 0xf0, 0xe1, 0x00


	//----- nvinfo : EIATTR_KPARAM_INFO
	.align		4
.L_989:
        /*0078*/ 	.byte	0x04, 0x17
        /*007a*/ 	.short	(.L_991 - .L_990)
.L_990:
        /*007c*/ 	.word	0x00000000
        /*0080*/ 	.short	0x0004
        /*0082*/ 	.short	0x00c8
        /*0084*/ 	.byte	0x00, 0xf0, 0xe1, 0x00


	//----- nvinfo : EIATTR_KPARAM_INFO
	.align		4
.L_991:
        /*0088*/ 	.byte	0x04, 0x17
        /*008a*/ 	.short	(.L_993 - .L_992)
.L_992:
        /*008c*/ 	.word	0x00000000
        /*0090*/ 	.short	0x0003
        /*0092*/ 	.short	0x0090
        /*0094*/ 	.byte	0x00, 0xf0, 0xe1, 0x00


	//----- nvinfo : EIATTR_KPARAM_INFO
	.align		4
.L_993:
        /*0098*/ 	.byte	0x04, 0x17
        /*009a*/ 	.short	(.L_995 - .L_994)
.L_994:
        /*009c*/ 	.word	0x00000000
        /*00a0*/ 	.short	0x0002
        /*00a2*/ 	.short	0x0058
        /*00a4*/ 	.byte	0x00, 0xf0, 0xe1, 0x00


	//----- nvinfo : EIATTR_KPARAM_INFO
	.align		4
.L_995:
        /*00a8*/ 	.byte	0x04, 0x17
        /*00aa*/ 	.short	(.L_997 - .L_996)
.L_996:
        /*00ac*/ 	.word	0x00000000
        /*00b0*/ 	.short	0x0001
        /*00b2*/ 	.short	0x0020
        /*00b4*/ 	.byte	0x00, 0xf0, 0xe1, 0x00


	//----- nvinfo : EIATTR_KPARAM_INFO
	.align		4
.L_997:
        /*00b8*/ 	.byte	0x04, 0x17
        /*00ba*/ 	.short	(.L_999 - .L_998)
.L_998:
        /*00bc*/ 	.word	0x00000000
        /*00c0*/ 	.short	0x0000
        /*00c2*/ 	.short	0x0000
        /*00c4*/ 	.byte	0x00, 0xf0, 0x81, 0x00


	//----- nvinfo : EIATTR_MAXREG_COUNT
	.align		4
.L_999:
        /*00c8*/ 	.byte	0x03, 0x1b
        /*00ca*/ 	.short	0x00ff


	//----- nvinfo : EIATTR_EXIT_INSTR_OFFSETS
	.align		4
        /*00cc*/ 	.byte	0x04, 0x1c
        /*00ce*/ 	.short	(.L_1001 - .L_1000)


	//   ....[0]....
.L_1000:
        /*00d0*/ 	.word	0x00000070


	//   ....[1]....
        /*00d4*/ 	.word	0x00000260


	//   ....[2]....
        /*00d8*/ 	.word	0x000008d0


	//----- nvinfo : EIATTR_CRS_STACK_SIZE
	.align		4
.L_1001:
        /*00dc*/ 	.byte	0x04, 0x1e
        /*00de*/ 	.short	(.L_1003 - .L_1002)
.L_1002:
        /*00e0*/ 	.word	0x00000000
.L_1003:


//--------------------- .nv.info.swellParticlesStage2_cuda_kernel_backward --------------------------
	.section	.nv.info.swellParticlesStage2_cuda_kernel_backward,"",@"SHT_CUDA_INFO"
	.sectionflags	@""
	.align	4


	//----- nvinfo : EIATTR_CUDA_API_VERSION
	.align		4
        /*0000*/ 	.byte	0x04, 0x37
        /*0002*/ 	.short	(.L_1005 - .L_1004)
.L_1004:
        /*0004*/ 	.word	0x0000007d


	//----- nvinfo : EIATTR_PARAM_CBANK
	.align		4
.L_1005:
        /*0008*/ 	.byte	0x04, 0x0a
        /*000a*/ 	.short	(.L_1007 - .L_1006)
	.align		4
.L_1006:
        /*000c*/ 	.word	index@(.nv.constant0.swellParticlesStage2_cuda_kernel_backward)
        /*0010*/ 	.short	0x0160
        /*0012*/ 	.short	0x018c


	//----- nvinfo : EIATTR_CBANK_PARAM_SIZE
	.align		4
.L_1007:
        /*0014*/ 	.byte	0x03, 0x19
        /*0016*/ 	.short	0x018c


	//----- nvinfo : EIATTR_KPARAM_INFO
	.align		4
        /*0018*/ 	.byte	0x04, 0x17
        /*001a*/ 	.short	(.L_1009 - .L_1008)
.L_1008:
        /*001c*/ 	.word	0x00000000
        /*0020*/ 	.short	0x000c
        /*0022*/ 	.short	0x0188
        /*0024*/ 	.byte	0x00, 0xf0, 0x11, 0x00


	//----- nvinfo : EIATTR_KPARAM_INFO
	.align		4
.L_1009:
        /*0028*/ 	.byte	0x04, 0x17
        /*002a*/ 	.short	(.L_1011 - .L_1010)
.L_1010:
        /*002c*/ 	.word	0x00000000
        /*0030*/ 	.short	0x000b
        /*0032*/ 	.short	0x0184
        /*0034*/ 	.byte	0x00, 0xf0, 0x11, 0x00


	//----- nvinfo : EIATTR_KPARAM_INFO
	.align		4
.L_1011:
        /*0038*/ 	.byte	0x04, 0x17
        /*003a*/ 	.short	(.L_1013 - .L_1012)
.L_1012:
        /*003c*/ 	.word	0x00000000
        /*0040*/ 	.short	0x000a
        /*0042*/ 	.short	0x0180
        /*0044*/ 	.byte	0x00, 0xf0, 0x11, 0x00


	//----- nvinfo : EIATTR_KPARAM_INFO
	.align		4
.L_1013:
        /*0048*/ 	.byte	0x04, 0x17
        /*004a*/ 	.short	(.L_1015 - .L_1014)
.L_1014:
        /*004c*/ 	.word	0x00000000
        /*0050*/ 	.short	0x0009
        /*0052*/ 	.short	0x0148
        /*0054*/ 	.byte	0x00, 0xf0, 0xe1, 0x00


	//----- nvinfo : EIATTR_KPARAM_INFO
	.align		4
.L_1015:
        /*0058*/ 	.byte	0x04, 0x17
        /*005a*/ 	.short	(.L_1017 - .L_1016)
.L_1016:
        /*005c*/ 	.word	0x00000000
        /*0060*/ 	.short	0x0008
        /*0062*/ 	.short	0x0110
        /*0064*/ 	.byte	0x00, 0xf0, 0xe1, 0x00


	//----- nvinfo : EIATTR_KPARAM_INFO
	.align		4
.L_1017:
        /*0068*/ 	.byte	0x04, 0x17
        /*006a*/ 	.short	(.L_1019 - .L_1018)
.L_1018:
        /*006c*/ 	.word	0x00000000
        /*0070*/ 	.short	0x0007
        /*0072*/ 	.short	0x00d8
        /*0074*/ 	.byte	0x00, 0xf0, 0xe1, 0x00


	//----- nvinfo : EIATTR_KPARAM_INFO
	.align		4
.L_1019:
        /*0078*/ 	.byte	0x04, 0x17
        /*007a*/ 	.short	(.L_1021 - .L_1020)
.L_1020:
        /*007c*/ 	.word	0x00000000
        /*0080*/ 	.short	0x0006
        /*0082*/ 	.short	0x00d0
        /*0084*/ 	.byte	0x00, 0xf0, 0x11, 0x00


	//----- nvinfo : EIATTR_KPARAM_INFO
	.align		4
.L_1021:
        /*0088*/ 	.byte	0x04, 0x17
        /*008a*/ 	.short	(.L_1023 - .L_1022)
.L_1022:
        /*008c*/ 	.word	0x00000000
        /*0090*/ 	.short	0x0005
        /*0092*/ 	.short	0x00cc
        /*0094*/ 	.byte	0x00, 0xf0, 0x11, 0x00


	//----- nvinfo : EIATTR_KPARAM_INFO
	.align		4
.L_1023:
        /*0098*/ 	.byte	0x04, 0x17
        /*009a*/ 	.short	(.L_1025 - .L_1024)
.L_1024:
        /*009c*/ 	.word	0x00000000
        /*00a0*/ 	.short	0x0004
        /*00a2*/ 	.short	0x00c8
        /*00a4*/ 	.byte	0x00, 0xf0, 0x11, 0x00


	//----- nvinfo : EIATTR_KPARAM_INFO
	.align		4
.L_1025:
        /*00a8*/ 	.byte	0x04, 0x17
        /*00aa*/ 	.short	(.L_1027 - .L_1026)
.L_1026:
        /*00ac*/ 	.word	0x00000000
        /*00b0*/ 	.short	0x0003
        /*00b2*/ 	.short	0x0090
        /*00b4*/ 	.byte	0x00, 0xf0, 0xe1, 0x00


	//----- nvinfo : EIATTR_KPARAM_INFO
	.align		4
.L_1027:
        /*00b8*/ 	.byte	0x04, 0x17
        /*00ba*/ 	.short	(.L_1029 - .L_1028)
.L_1028:
        /*00bc*/ 	.word	0x00000000
        /*00c0*/ 	.short	0x0002
        /*00c2*/ 	.short	0x0058
        /*00c4*/ 	.byte	0x00, 0xf0, 0xe1, 0x00


	//----- nvinfo : EIATTR_KPARAM_INFO
	.align		4
.L_1029:
        /*00c8*/ 	.byte	0x04, 0x17
        /*00ca*/ 	.short	(.L_1031 - .L_1030)
.L_1030:
        /*00cc*/ 	.word	0x00000000
        /*00d0*/ 	.short	0x0001
        /*00d2*/ 	.short	0x0020
        /*00d4*/ 	.byte	0x00, 0xf0, 0xe1, 0x00


	//----- nvinfo : EIATTR_KPARAM_INFO
	.align		4
.L_1031:
        /*00d8*/ 	.byte	0x04, 0x17
        /*00da*/ 	.short	(.L_1033 - .L_1032)
.L_1032:
        /*00dc*/ 	.word	0x00000000
        /*00e0*/ 	.short	0x0000
        /*00e2*/ 	.short	0x0000
        /*00e4*/ 	.byte	0x00, 0xf0, 0x81, 0x00


	//----- nvinfo : EIATTR_MAXREG_COUNT
	.align		4
.L_1033:
        /*00e8*/ 	.byte	0x03, 0x1b
        /*00ea*/ 	.short	0x00ff


	//----- nvinfo : EIATTR_EXIT_INSTR_OFFSETS
	.align		4
        /*00ec*/ 	.byte	0x04, 0x1c
        /*00ee*/ 	.short	(.L_1035 - .L_1034)


	//   ....[0]....
.L_1034:
        /*00f0*/ 	.word	0x00000070


	//   ....[1]....
        /*00f4*/ 	.word	0x00000d30


	//   ....[2]....
        /*00f8*/ 	.word	0x000018f0


	//----- nvinfo : EIATTR_CRS_STACK_SIZE
	.align		4
.L_1035:
        /*00fc*/ 	.byte	0x04, 0x1e
        /*00fe*/ 	.short	(.L_1037 - .L_1036)
.L_1036:
        /*0100*/ 	.word	0x00000000
.L_1037:


//--------------------- .nv.info.swellParticlesStage2_cuda_kernel_forward --------------------------
	.section	.nv.info.swellParticlesStage2_cuda_kernel_forward,"",@"SHT_CUDA_INFO"
	.sectionflags	@""
	.align	4


	//----- nvinfo : EIATTR_CUDA_API_VERSION
	.align		4
        /*0000*/ 	.byte	0x04, 0x37
        /*0002*/ 	.short	(.L_1039 - .L_1038)
.L_1038:
        /*0004*/ 	.word	0x0000007d


	//----- nvinfo : EIATTR_PARAM_CBANK
	.align		4
.L_1039:
        /*0008*/ 	.byte	0x04, 0x0a
        /*000a*/ 	.short	(.L_1041 - .L_1040)
	.align		4
.L_1040:
        /*000c*/ 	.word	index@(.nv.constant0.swellParticlesStage2_cuda_kernel_forward)
        /*0010*/ 	.short	0x0160
        /*0012*/ 	.short	0x00d4


	//----- nvinfo : EIATTR_CBANK_PARAM_SIZE
	.align		4
.L_1041:
        /*0014*/ 	.byte	0x03, 0x19
        /*0016*/ 	.short	0x00d4


	//----- nvinfo : EIATTR_KPARAM_INFO
	.align		4
        /*0018*/ 	.byte	0x04, 0x17
        /*001a*/ 	.short	(.L_1043 - .L_1042)
.L_1042:
        /*001c*/ 	.word	0x00000000
        /*0020*/ 	.short	0x0006
        /*0022*/ 	.short	0x00d0
        /*0024*/ 	.byte	0x00, 0xf0, 0x11, 0x00


	//----- nvinfo : EIATTR_KPARAM_INFO
	.align		4
.L_1043:
        /*0028*/ 	.byte	0x04, 0x17
        /*002a*/ 	.short	(.L_1045 - .L_1044)
.L_1044:
        /*002c*/ 	.word	0x00000000
        /*0030*/ 	.short	0x0005
        /*0032*/ 	.short	0x00cc
        /*0034*/ 	.byte	0x00, 0xf0, 0x11, 0x00


	//----- nvinfo : EIATTR_KPARAM_INFO
	.align		4
.L_1045:
        /*0038*/ 	.byte	0x04, 0x17
        /*003a*/ 	.short	(.L_1047 - .L_1046)
.L_1046:
        /*003c*/ 	.word	0x00000000
        /*0040*/ 	.short	0x0004
        /*0042*/ 	.short	0x00c8
        /*0044*/ 	.byte	0x00, 0xf0, 0x11, 0x00


	//----- nvinfo : EIATTR_KPARAM_INFO
	.align		4
.L_1047:
        /*0048*/ 	.byte	0x04, 0x17
        /*004a*/ 	.short	(.L_1049 - .L_1048)
.L_1048:
        /*004c*/ 	.word	0x00000000
        /*0050*/ 	.short	0x0003
        /*0052*/ 	.short	0x0090
        /*0054*/ 	.byte	0x00, 0xf0, 0xe1, 0x00


	//----- nvinfo : EIATTR_KPARAM_INFO
	.align		4
.L_1049:
        /*0058*/ 	.byte	0x04, 0x17
        /*005a*/ 	.short	(.L_1051 - .L_1050)
.L_1050:
        /*005c*/ 	.word	0x00000000
        /*0060*/ 	.short	0x0002
        /*0062*/ 	.short	0x0058
        /*0064*/ 	.byte	0x00, 0xf0, 0xe1, 0x00


	//----- nvinfo : EIATTR_KPARAM_INFO
	.align		4
.L_1051:
        /*0068*/ 	.byte	0x04, 0x17
        /*006a*/ 	.short	(.L_1053 - .L_1052)
.L_1052:
        /*006c*/ 	.word	0x00000000
        /*0070*/ 	.short	0x0001
        /*0072*/ 	.short	0x0020
        /*0074*/ 	.byte	0x00, 0xf0, 0xe1, 0x00


	//----- nvinfo : EIATTR_KPARAM_INFO
	.align		4
.L_1053:
        /*0078*/ 	.byte	0x04, 0x17
        /*007a*/ 	.short	(.L_1055 - .L_1054)
.L_1054:
        /*007c*/ 	.word	0x00000000
        /*0080*/ 	.short	0x0000
        /*0082*/ 	.short	0x0000
        /*0084*/ 	.byte	0x00, 0xf0, 0x81, 0x00


	//----- nvinfo : EIATTR_MAXREG_COUNT
	.align		4
.L_1055:
        /*0088*/ 	.byte	0x03, 0x1b
        /*008a*/ 	.short	0x00ff


	//----- nvinfo : EIATTR_EXIT_INSTR_OFFSETS
	.align		4
        /*008c*/ 	.byte	0x04, 0x1c
        /*008e*/ 	.short	(.L_1057 - .L_1056)


	//   ....[0]....
.L_1056:
        /*0090*/ 	.word	0x00000070


	//   ....[1]....
        /*0094*/ 	.word	0x000006e0


	//----- nvinfo : EIATTR_CRS_STACK_SIZE
	.align		4
.L_1057:
        /*0098*/ 	.byte	0x04, 0x1e
        /*009a*/ 	.short	(.L_1059 - .L_1058)
.L_1058:
        /*009c*/ 	.word	0x00000000
.L_1059:


//--------------------- .nv.info.swellParticles_cuda_kernel_backward --------------------------
	.section	.nv.info.swellParticles_cuda_kernel_backward,"",@"SHT_CUDA_INFO"
	.sectionflags	@""
	.align	4


	//----- nvinfo : EIATTR_CUDA_API_VERSION
	.align		4
        /*0000*/ 	.byte	0x04, 0x37
        /*0002*/ 	.short	(.L_1061 - .L_1060)
.L_1060:
        /*0004*/ 	.word	0x0000007d


	//----- nvinfo : EIATTR_PARAM_CBANK
	.align		4
.L_1061:
        /*0008*/ 	.byte	0x04, 0x0a
        /*000a*/ 	.short	(.L_1063 - .L_1062)
	.align		4
.L_1062:
        /*000c*/ 	.word	index@(.nv.constant0.swellParticles_cuda_kernel_backward)
        /*0010*/ 	.short	0x0160
        /*0012*/ 	.short	0x0210


	//----- nvinfo : EIATTR_CBANK_PARAM_SIZE
	.align		4
.L_1063:
        /*0014*/ 	.byte	0x03, 0x19
        /*0016*/ 	.short	0x0210


	//----- nvinfo : EIATTR_KPARAM_INFO
	.align		4
        /*0018*/ 	.byte	0x04, 0x17
        /*001a*/ 	.short	(.L_1065 - .L_1064)
.L_1064:
        /*001c*/ 	.word	0x00000000
        /*0020*/ 	.short	0x0014
        /*0022*/ 	.short	0x020c
        /*0024*/ 	.byte	0x00, 0xf0, 0x11, 0x00


	//----- nvinfo : EIATTR_KPARAM_INFO
	.align		4
.L_1065:
        /*0028*/ 	.byte	0x04, 0x17
        /*002a*/ 	.short	(.L_1067 - .L_1066)
.L_1066:
        /*002c*/ 	.word	0x00000000
        /*0030*/ 	.short	0x0013
        /*0032*/ 	.short	0x0208
        /*0034*/ 	.byte	0x00, 0xf0, 0x11, 0x00


	//----- nvinfo : EIATTR_KPARAM_INFO
	.align		4
.L_1067:
        /*0038*/ 	.byte	0x04, 0x17
        /*003a*/ 	.short	(.L_1069 - .L_1068)
.L_1068:
        /*003c*/ 	.word	0x00000000
        /*0040*/ 	.short	0x0012
        /*0042*/ 	.short	0x0204
        /*0044*/ 	.byte	0x00, 0xf0, 0x11, 0x00


	//----- nvinfo : EIATTR_KPARAM_INFO
	.align		4
.L_1069:
        /*0048*/ 	.byte	0x04, 0x17
        /*004a*/ 	.short	(.L_1071 - .L_1070)
.L_1070:
        /*004c*/ 	.word	0x00000000
        /*0050*/ 	.short	0x0011
        /*0052*/ 	.short	0x0200
        /*0054*/ 	.byte	0x00, 0xf0, 0x11, 0x00


	//----- nvinfo : EIATTR_KPARAM_INFO
	.align		4
.L_1071:
        /*0058*/ 	.byte	0x04, 0x17
        /*005a*/ 	.short	(.L_1073 - .L_1072)
.L_1072:
        /*005c*/ 	.word	0x00000000
        /*0060*/ 	.short	0x0010
        /*0062*/ 	.short	0x01fc
        /*0064*/ 	.byte	0x00, 0xf0, 0x11, 0x00


	//----- nvinfo : EIATTR_KPARAM_INFO
	.align		4
.L_1073:
        /*0068*/ 	.byte	0x04, 0x17
        /*006a*/ 	.short	(.L_1075 - .L_1074)
.L_1074:
        /*006c*/ 	.word	0x00000000
        /*0070*/ 	.short	0x000f
        /*0072*/ 	.short	0x01f8
        /*0074*/ 	.byte	0x00, 0xf0, 0x11, 0x00


	//----- nvinfo : EIATTR_KPARAM_INFO
	.align		4
.L_1075:
        /*0078*/ 	.byte	0x04, 0x17
        /*007a*/ 	.short	(.L_1077 - .L_1076)
.L_1076:
        /*007c*/ 	.word	0x00000000
        /*0080*/ 	.short	0x000e
        /*0082*/ 	.short	0x01c0
        /*0084*/ 	.byte	0x00, 0xf0, 0xe1, 0x00


	//----- nvinfo : EIATTR_KPARAM_INFO
	.align		4
.L_1077:
        /*0088*/ 	.byte	0x04, 0x17
        /*008a*/ 	.short	(.L_1079 - .L_1078)
.L_1078:
        /*008c*/ 	.word	0x00000000
        /*0090*/ 	.short	0x000d
        /*0092*/ 	.short	0x0188
        /*0094*/ 	.byte	0x00, 0xf0, 0xe1, 0x00


	//----- nvinfo : EIATTR_KPARAM_INFO
	.align		4
.L_1079:
        /*0098*/ 	.byte	0x04, 0x17
        /*009a*/ 	.short	(.L_1081 - .L_1080)
.L_1080:
        /*009c*/ 	.word	0x00000000
        /*00a0*/ 	.short	0x000c
        /*00a2*/ 	.short	0x0150
        /*00a4*/ 	.byte	0x00, 0xf0, 0xe1, 0x00


	//----- nvinfo : EIATTR_KPARAM_INFO
	.align		4
.L_1081:
        /*00a8*/ 	.byte	0x04, 0x17
        /*00aa*/ 	.short	(.L_1083 - .L_1082)
.L_1082:
        /*00ac*/ 	.word	0x00000000
        /*00b0*/ 	.short	0x000b
        /*00b2*/ 	.short	0x0118
        /*00b4*/ 	.byte	0x00, 0xf0, 0xe1, 0x00


	//----- nvinfo : EIATTR_KPARAM_INFO
	.align		4
.L_1083:
        /*00b8*/ 	.byte	0x04, 0x17
        /*00ba*/ 	.short	(.L_1085 - .L_1084)
.L_1084:
        /*00bc*/ 	.word	0x00000000
        /*00c0*/ 	.short	0x000a
        /*00c2*/ 	.short	0x0114
        /*00c4*/ 	.byte	0x00, 0xf0, 0x11, 0x00


	//----- nvinfo : EIATTR_KPARAM_INFO
	.align		4
.L_1085:
        /*00c8*/ 	.byte	0x04, 0x17
        /*00ca*/ 	.short	(.L_1087 - .L_1086)
.L_1086:
        /*00cc*/ 	.word	0x00000000
        /*00d0*/ 	.short	0x0009
        /*00d2*/ 	.short	0x0110
        /*00d4*/ 	.byte	0x00, 0xf0, 0x11, 0x00


	//----- nvinfo : EIATTR_KPARAM_INFO
	.align		4
.L_1087:
        /*00d8*/ 	.byte	0x04, 0x17
        /*00da*/ 	.short	(.L_1089 - .L_1088)
.L_1088:
        /*00dc*/ 	.word	0x00000000
        /*00e0*/ 	.short	0x0008
        /*00e2*/ 	.short	0x010c
        /*00e4*/ 	.byte	0x00, 0xf0, 0x11, 0x00


	//----- nvinfo : EIATTR_KPARAM_INFO
	.align		4
.L_1089:
        /*00e8*/ 	.byte	0x04, 0x17
        /*00ea*/ 	.short	(.L_1091 - .L_1090)
.L_1090:
        /*00ec*/ 	.word	0x00000000
        /*00f0*/ 	.short	0x0007
        /*00f2*/ 	.short	0x0108
        /*00f4*/ 	.byte	0x00, 0xf0, 0x11, 0x00


	//----- nvinfo : EIATTR_KPARAM_INFO
	.align		4
.L_1091:
        /*00f8*/ 	.byte	0x04, 0x17
        /*00fa*/ 	.short	(.L_1093 - .L_1092)
.L_1092:
        /*00fc*/ 	.word	0x00000000
        /*0100*/ 	.short	0x0006
        /*0102*/ 	.short	0x0104
        /*0104*/ 	.byte	0x00, 0xf0, 0x11, 0x00


	//----- nvinfo : EIATTR_KPARAM_INFO
	.align		4
.L_1093:
        /*0108*/ 	.byte	0x04, 0x17
        /*010a*/ 	.short	(.L_1095 - .L_1094)
.L_1094:
        /*010c*/ 	.word	0x00000000
        /*0110*/ 	.short	0x0005
        /*0112*/ 	.short	0x0100
        /*0114*/ 	.byte	0x00, 0xf0, 0x11, 0x00


	//----- nvinfo : EIATTR_KPARAM_INFO
	.align		4
.L_1095:
        /*0118*/ 	.byte	0x04, 0x17
        /*011a*/ 	.short	(.L_1097 - .L_1096)
.L_1096:
        /*011c*/ 	.word	0x00000000
        /*0120*/ 	.short	0x0004
        /*0122*/ 	.short	0x00c8
        /*0124*/ 	.byte	0x00, 0xf0, 0xe1, 0x00


	//----- nvinfo : EIATTR_KPARAM_INFO
	.align		4
.L_1097:
        /*0128*/ 	.byte	0x04, 0x17
        /*012a*/ 	.short	(.L_1099 - .L_1098)
.L_1098:
        /*012c*/ 	.word	0x00000000
        /*0130*/ 	.short	0x0003
        /*0132*/ 	.short	0x0090
        /*0134*/ 	.byte	0x00, 0xf0, 0xe1, 0x00


	//----- nvinfo : EIATTR_KPARAM_INFO
	.align		4
.L_1099:
        /*0138*/ 	.byte	0x04, 0x17
        /*013a*/ 	.short	(.L_1101 - .L_1100)
.L_1100:
        /*013c*/ 	.word	0x00000000
        /*0140*/ 	.short	0x0002
        /*0142*/ 	.short	0x0058
        /*0144*/ 	.byte	0x00, 0xf0, 0xe1, 0x00


	//----- nvinfo : EIATTR_KPARAM_INFO
	.align		4
.L_1101:
        /*0148*/ 	.byte	0x04, 0x17
        /*014a*/ 	.short	(.L_1103 - .L_1102)
.L_1102:
        /*014c*/ 	.word	0x00000000
        /*0150*/ 	.short	0x0001
        /*0152*/ 	.short	0x0020
        /*0154*/ 	.byte	0x00, 0xf0, 0xe1, 0x00


	//----- nvinfo : EIATTR_KPARAM_INFO
	.align		4
.L_1103:
        /*0158*/ 	.byte	0x04, 0x17
        /*015a*/ 	.short	(.L_1105 - .L_1104)
.L_1104:
        /*015c*/ 	.word	0x00000000
        /*0160*/ 	.short	0x0000
        /*0162*/ 	.short	0x0000
        /*0164*/ 	.byte	0x00, 0xf0, 0x81, 0x00


	//----- nvinfo : EIATTR_MAXREG_COUNT
	.align		4
.L_1105:
        /*0168*/ 	.byte	0x03, 0x1b
        /*016a*/ 	.short	0x00ff


	//----- nvinfo : EIATTR_EXIT_INSTR_OFFSETS
	.align		4
        /*016c*/ 	.byte	0x04, 0x1c
        /*016e*/ 	.short	(.L_1107 - .L_1106)


	//   ....[0]....
.L_1106:
        /*0170*/ 	.word	0x00000070


	//   ....[1]....
        /*0174*/ 	.word	0x00004d60


	//----- nvinfo : EIATTR_CRS_STACK_SIZE
	.align		4
.L_1107:
        /*0178*/ 	.byte	0x04, 0x1e
        /*017a*/ 	.short	(.L_1109 - .L_1108)
.L_1108:
        /*017c*/ 	.word	0x00000000
.L_1109:


//--------------------- .nv.info.swellParticles_cuda_kernel_forward --------------------------
	.section	.nv.info.swellParticles_cuda_kernel_forward,"",@"SHT_CUDA_INFO"
	.sectionflags	@""
	.align	4


	//----- nvinfo : EIATTR_CUDA_API_VERSION
	.align		4
        /*0000*/ 	.byte	0x04, 0x37
        /*0002*/ 	.short	(.L_1111 - .L_1110)
.L_1110:
        /*0004*/ 	.word	0x0000007d


	//----- nvinfo : EIATTR_PARAM_CBANK
	.align		4
.L_1111:
        /*0008*/ 	.byte	0x04, 0x0a
        /*000a*/ 	.short	(.L_1113 - .L_1112)
	.align		4
.L_1112:
        /*000c*/ 	.word	index@(.nv.constant0.swellParticles_cuda_kernel_forward)
        /*0010*/ 	.short	0x0160
        /*0012*/ 	.short	0x0118


	//----- nvinfo : EIATTR_CBANK_PARAM_SIZE
	.align		4
.L_1113:
        /*0014*/ 	.byte	0x03, 0x19
        /*0016*/ 	.short	0x0118


	//----- nvinfo : EIATTR_KPARAM_INFO
	.align		4
        /*0018*/ 	.byte	0x04, 0x17
        /*001a*/ 	.short	(.L_1115 - .L_1114)
.L_1114:
        /*001c*/ 	.word	0x00000000
        /*0020*/ 	.short	0x000a
        /*0022*/ 	.short	0x0114
        /*0024*/ 	.byte	0x00, 0xf0, 0x11, 0x00


	//----- nvinfo : EIATTR_KPARAM_INFO
	.align		4
.L_1115:
        /*0028*/ 	.byte	0x04, 0x17
        /*002a*/ 	.short	(.L_1117 - .L_1116)
.L_1116:
        /*002c*/ 	.word	0x00000000
        /*0030*/ 	.short	0x0009
        /*0032*/ 	.short	0x0110
        /*0034*/ 	.byte	0x00, 0xf0, 0x11, 0x00


	//----- nvinfo : EIATTR_KPARAM_INFO
	.align		4
.L_1117:
        /*0038*/ 	.byte	0x04, 0x17
        /*003a*/ 	.short	(.L_1119 - .L_1118)
.L_1118:
        /*003c*/ 	.word	0x00000000
        /*0040*/ 	.short	0x0008
        /*0042*/ 	.short	0x010c
        /*0044*/ 	.byte	0x00, 0xf0, 0x11, 0x00


	//----- nvinfo : EIATTR_KPARAM_INFO
	.align		4
.L_1119:
        /*0048*/ 	.byte	0x04, 0x17
        /*004a*/ 	.short	(.L_1121 - .L_1120)
.L_1120:
        /*004c*/ 	.word	0x00000000
        /*0050*/ 	.short	0x0007
        /*0052*/ 	.short	0x0108
        /*0054*/ 	.byte	0x00, 0xf0, 0x11, 0x00


	//----- nvinfo : EIATTR_KPARAM_INFO
	.align		4
.L_1121:
        /*0058*/ 	.byte	0x04, 0x17
        /*005a*/ 	.short	(.L_1123 - .L_1122)
.L_1122:
        /*005c*/ 	.word	0x00000000
        /*0060*/ 	.short	0x0006
        /*0062*/ 	.short	0x0104
        /*0064*/ 	.byte	0x00, 0xf0, 0x11, 0x00


	//----- nvinfo : EIATTR_KPARAM_INFO
	.align		4
.L_1123:
        /*0068*/ 	.byte	0x04, 0x17
        /*006a*/ 	.short	(.L_1125 - .L_1124)
.L_1124:
        /*006c*/ 	.word	0x00000000
        /*0070*/ 	.short	0x0005
        /*0072*/ 	.short	0x0100
        /*0074*/ 	.byte	0x00, 0xf0, 0x11, 0x00


	//----- nvinfo : EIATTR_KPARAM_INFO
	.align		4
.L_1125:
        /*0078*/ 	.byte	0x04, 0x17
        /*007a*/ 	.short	(.L_1127 - .L_1126)
.L_1126:
        /*007c*/ 	.word	0x00000000
        /*0080*/ 	.short	0x0004
        /*0082*/ 	.short	0x00c8
        /*0084*/ 	.byte	0x00, 0xf0, 0xe1, 0x00


	//----- nvinfo : EIATTR_KPARAM_INFO
	.align		4
.L_1127:
        /*0088*/ 	.byte	0x04, 0x17
        /*008a*/ 	.short	(.L_1129 - .L_1128)
.L_1128:
        /*008c*/ 	.word	0x00000000
        /*0090*/ 	.short	0x0003
        /*0092*/ 	.short	0x0090
        /*0094*/ 	.byte	0x00, 0xf0, 0xe1, 0x00


	//----- nvinfo : EIATTR_KPARAM_INFO
	.align		4
.L_1129:
        /*0098*/ 	.byte	0x04, 0x17
        /*009a*/ 	.short	(.L_1131 - .L_1130)
.L_1130:
        /*009c*/ 	.word	0x00000000
        /*00a0*/ 	.short	0x0002
        /*00a2*/ 	.short	0x0058
        /*00a4*/ 	.byte	0x00, 0xf0, 0xe1, 0x00


	//----- nvinfo : EIATTR_KPARAM_INFO
	.align		4
.L_1131:
        /*00a8*/ 	.byte	0x04, 0x17
        /*00aa*/ 	.short	(.L_1133 - .L_1132)
.L_1132:
        /*00ac*/ 	.word	0x00000000
        /*00b0*/ 	.short	0x0001
        /*00b2*/ 	.short	0x0020
        /*00b4*/ 	.byte	0x00, 0xf0, 0xe1, 0x00


	//----- nvinfo : EIATTR_KPARAM_INFO
	.align		4
.L_1133:
        /*00b8*/ 	.byte	0x04, 0x17
        /*00ba*/ 	.short	(.L_1135 - .L_1134)
.L_1134:
        /*00bc*/ 	.word	0x00000000
        /*00c0*/ 	.short	0x0000
        /*00c2*/ 	.short	0x0000
        /*00c4*/ 	.byte	0x00, 0xf0, 0x81, 0x00


	//----- nvinfo : EIATTR_MAXREG_COUNT
	.align		4
.L_1135:
        /*00c8*/ 	.byte	0x03, 0x1b
        /*00ca*/ 	.short	0x00ff


	//----- nvinfo : EIATTR_EXIT_INSTR_OFFSETS
	.align		4
        /*00cc*/ 	.byte	0x04, 0x1c
        /*00ce*/ 	.short	(.L_1137 - .L_1136)


	//   ....[0]....
.L_1136:
        /*00d0*/ 	.word	0x00000080


	//   ....[1]....
        /*00d4*/ 	.word	0x00002880


	//----- nvinfo : EIATTR_CRS_STACK_SIZE
	.align		4
.L_1137:
        /*00d8*/ 	.byte	0x04, 0x1e
        /*00da*/ 	.short	(.L_1139 - .L_1138)
.L_1138:
        /*00dc*/ 	.word	0x00000000
.L_1139:


//--------------------- .nv.info.sleepParticles_cuda_kernel_backward --------------------------
	.section	.nv.info.sleepParticles_cuda_kernel_backward,"",@"SHT_CUDA_INFO"
	.sectionflags	@""
	.align	4


	//----- nvinfo : EIATTR_CUDA_API_VERSION
	.align		4
        /*0000*/ 	.byte	0x04, 0x37
        /*0002*/ 	.short	(.L_1141 - .L_1140)
.L_1140:
        /*0004*/ 	.word	0x0000007d


	//----- nvinfo : EIATTR_PARAM_CBANK
	.align		4
.L_1141:
        /*0008*/ 	.byte	0x04, 0x0a
        /*000a*/ 	.short	(.L_1143 - .L_1142)
	.align		4
.L_1142:
        /*000c*/ 	.word	index@(.nv.constant0.sleepParticles_cuda_kernel_backward)
        /*0010*/ 	.short	0x0160
        /*0012*/ 	.short	0x01f4


	//----- nvinfo : EIATTR_CBANK_PARAM_SIZE
	.align		4
.L_1143:
        /*0014*/ 	.byte	0x03, 0x19
        /*0016*/ 	.short	0x01f4


	//----- nvinfo : EIATTR_KPARAM_INFO
	.align		4
        /*0018*/ 	.byte	0x04, 0x17
        /*001a*/ 	.short	(.L_1145 - .L_1144)
.L_1144:
        /*001c*/ 	.word	0x00000000
        /*0020*/ 	.short	0x000c
        /*0022*/ 	.short	0x01f0
        /*0024*/ 	.byte	0x00, 0xf0, 0x11, 0x00


	//----- nvinfo : EIATTR_KPARAM_INFO
	.align		4
.L_1145:
        /*0028*/ 	.byte	0x04, 0x17
        /*002a*/ 	.short	(.L_1147 - .L_1146)
.L_1146:
        /*002c*/ 	.word	0x00000000
        /*0030*/ 	.short	0x000b
        /*0032*/ 	.short	0x01b8
        /*0034*/ 	.byte	0x00, 0xf0, 0xe1, 0x00


	//----- nvinfo : EIATTR_KPARAM_INFO
	.align		4
.L_1147:
        /*0038*/ 	.byte	0x04, 0x17
        /*003a*/ 	.short	(.L_1149 - .L_1148)
.L_1148:
        /*003c*/ 	.word	0x00000000
        /*0040*/ 	.short	0x000a
        /*0042*/ 	.short	0x0180
        /*0044*/ 	.byte	0x00, 0xf0, 0xe1, 0x00


	//----- nvinfo : EIATTR_KPARAM_INFO
	.align		4
.L_1149:
        /*0048*/ 	.byte	0x04, 0x17
        /*004a*/ 	.short	(.L_1151 - .L_1150)
.L_1150:
        /*004c*/ 	.word	0x00000000
        /*0050*/ 	.short	0x0009
        /*0052*/ 	.short	0x0148
        /*0054*/ 	.byte	0x00, 0xf0, 0xe1, 0x00


	//----- nvinfo : EIATTR_KPARAM_INFO
	.align		4
.L_1151:
        /*0058*/ 	.byte	0x04, 0x17
        /*005a*/ 	.short	(.L_1153 - .L_1152)
.L_1152:
        /*005c*/ 	.word	0x00000000
        /*0060*/ 	.short	0x0008
        /*0062*/ 	.short	0x0110
        /*0064*/ 	.byte	0x00, 0xf0, 0xe1, 0x00


	//----- nvinfo : EIATTR_KPARAM_INFO
	.align		4
.L_1153:
        /*0068*/ 	.byte	0x04, 0x17
        /*006a*/ 	.short	(.L_1155 - .L_1154)
.L_1154:
        /*006c*/ 	.word	0x00000000
        /*0070*/ 	.short	0x0007
        /*0072*/ 	.short	0x010c
        /*0074*/ 	.byte	0x00, 0xf0, 0x11, 0x00


	//----- nvinfo : EIATTR_KPARAM_INFO
	.align		4
.L_1155:
        /*0078*/ 	.byte	0x04, 0x17
        /*007a*/ 	.short	(.L_1157 - .L_1156)
.L_1156:
        /*007c*/ 	.word	0x00000000
        /*0080*/ 	.short	0x0006
        /*0082*/ 	.short	0x0108
        /*0084*/ 	.byte	0x00, 0xf0, 0x11, 0x00


	//----- nvinfo : EIATTR_KPARAM_INFO
	.align		4
.L_1157:
        /*0088*/ 	.byte	0x04, 0x17
        /*008a*/ 	.short	(.L_1159 - .L_1158)
.L_1158:
        /*008c*/ 	.word	0x00000000
        /*0090*/ 	.short	0x0005
        /*0092*/ 	.short	0x00d0
        /*0094*/ 	.byte	0x00, 0xf0, 0xe1, 0x00


	//----- nvinfo : EIATTR_KPARAM_INFO
	.align		4
.L_1159:
        /*0098*/ 	.byte	0x04, 0x17
        /*009a*/ 	.short	(.L_1161 - .L_1160)
.L_1160:
        /*009c*/ 	.word	0x00000000
        /*00a0*/ 	.short	0x0004
        /*00a2*/ 	.short	0x0098
        /*00a4*/ 	.byte	0x00, 0xf0, 0xe1, 0x00


	//----- nvinfo : EIATTR_KPARAM_INFO
	.align		4
.L_1161:
        /*00a8*/ 	.byte	0x04, 0x17
        /*00aa*/ 	.short	(.L_1163 - .L_1162)
.L_1162:
        /*00ac*/ 	.word	0x00000000
        /*00b0*/ 	.short	0x0003
        /*00b2*/ 	.short	0x0060
        /*00b4*/ 	.byte	0x00, 0xf0, 0xe1, 0x00


	//----- nvinfo : EIATTR_KPARAM_INFO
	.align		4
.L_1163:
        /*00b8*/ 	.byte	0x04, 0x17
        /*00ba*/ 	.short	(.L_1165 - .L_1164)
.L_1164:
        /*00bc*/ 	.word	0x00000000
        /*00c0*/ 	.short	0x0002
        /*00c2*/ 	.short	0x0028
        /*00c4*/ 	.byte	0x00, 0xf0, 0xe1, 0x00


	//----- nvinfo : EIATTR_KPARAM_INFO
	.align		4
.L_1165:
        /*00c8*/ 	.byte	0x04, 0x17
        /*00ca*/ 	.short	(.L_1167 - .L_1166)
.L_1166:
        /*00cc*/ 	.word	0x00000000
        /*00d0*/ 	.short	0x0001
        /*00d2*/ 	.short	0x0020
        /*00d4*/ 	.byte	0x00, 0xf0, 0x11, 0x00


	//----- nvinfo : EIATTR_KPARAM_INFO
	.align		4
.L_1167:
        /*00d8*/ 	.byte	0x04, 0x17
        /*00da*/ 	.short	(.L_1169 - .L_1168)
.L_1168:
        /*00dc*/ 	.word	0x00000000
        /*00e0*/ 	.short	0x0000
        /*00e2*/ 	.short	0x0000
        /*00e4*/ 	.byte	0x00, 0xf0, 0x81, 0x00


	//----- nvinfo : EIATTR_MAXREG_COUNT
	.align		4
.L_1169:
        /*00e8*/ 	.byte	0x03, 0x1b
        /*00ea*/ 	.short	0x00ff


	//----- nvinfo : EIATTR_EXIT_INSTR_OFFSETS
	.align		4
        /*00ec*/ 	.byte	0x04, 0x1c
        /*00ee*/ 	.short	(.L_1171 - .L_1170)


	//   ....[0]....
.L_1170:
        /*00f0*/ 	.word	0x00000070


	//   ....[1]....
        /*00f4*/ 	.word	0x000010a0


	//----- nvinfo : EIATTR_CRS_STACK_SIZE
	.align		4
.L_1171:
        /*00f8*/ 	.byte	0x04, 0x1e
        /*00fa*/ 	.short	(.L_1173 - .L_1172)
.L_1172:
        /*00fc*/ 	.word	0x00000000
.L_1173:


//--------------------- .nv.info.sleepParticles_cuda_kernel_forward --------------------------
	.section	.nv.info.sleepParticles_cuda_kernel_forward,"",@"SHT_CUDA_INFO"
	.sectionflags	@""
	.align	4


	//----- nvinfo : EIATTR_CUDA_API_VERSION
	.align		4
        /*0000*/ 	.byte	0x04, 0x37
        /*0002*/ 	.short	(.L_1175 - .L_1174)
.L_1174:
        /*0004*/ 	.word	0x0000007d


	//----- nvinfo : EIATTR_PARAM_CBANK
	.align		4
.L_1175:
        /*0008*/ 	.byte	0x04, 0x0a
        /*000a*/ 	.short	(.L_1177 - .L_1176)
	.align		4
.L_1176:
        /*000c*/ 	.word	index@(.nv.constant0.sleepParticles_cuda_kernel_forward)
        /*0010*/ 	.short	0x0160
        /*0012*/ 	.short	0x010c


	//----- nvinfo : EIATTR_CBANK_PARAM_SIZE
	.align		4
.L_1177:
        /*0014*/ 	.byte	0x03, 0x19
        /*0016*/ 	.short	0x010c


	//----- nvinfo : EIATTR_KPARAM_INFO
	.align		4
        /*0018*/ 	.byte	0x04, 0x17
        /*001a*/ 	.short	(.L_1179 - .L_1178)
.L_1178:
        /*001c*/ 	.word	0x00000000
        /*0020*/ 	.short	0x0006
        /*0022*/ 	.short	0x0108
        /*0024*/ 	.byte	0x00, 0xf0, 0x11, 0x00


	//----- nvinfo : EIATTR_KPARAM_INFO
	.align		4
.L_1179:
        /*0028*/ 	.byte	0x04, 0x17
        /*002a*/ 	.short	(.L_1181 - .L_1180)
.L_1180:
        /*002c*/ 	.word	0x00000000
        /*0030*/ 	.short	0x0005
        /*0032*/ 	.short	0x00d0
        /*0034*/ 	.byte	0x00, 0xf0, 0xe1, 0x00


	//----- nvinfo : EIATTR_KPARAM_INFO
	.align		4
.L_1181:
        /*0038*/ 	.byte	0x04, 0x17
        /*003a*/ 	.short	(.L_1183 - .L_1182)
.L_1182:
        /*003c*/ 	.word	0x00000000
        /*0040*/ 	.short	0x0004
        /*0042*/ 	.short	0x0098
        /*0044*/ 	.byte	0x00, 0xf0, 0xe1, 0x00


	//----- nvinfo : EIATTR_KPARAM_INFO
	.align		4
.L_1183:
        /*0048*/ 	.byte	0x04, 0x17
        /*004a*/ 	.short	(.L_1185 - .L_1184)
.L_1184:
        /*004c*/ 	.word	0x00000000
        /*0050*/ 	.short	0x0003
        /*0052*/ 	.short	0x0060
        /*0054*/ 	.byte	0x00, 0xf0, 0xe1, 0x00


	//----- nvinfo : EIATTR_KPARAM_INFO
	.align		4
.L_1185:
        /*0058*/ 	.byte	0x04, 0x17
        /*005a*/ 	.short	(.L_1187 - .L_1186)
.L_1186:
        /*005c*/ 	.word	0x00000000
        /*0060*/ 	.short	0x0002
        /*0062*/ 	.short	0x0028
        /*0064*/ 	.byte	0x00, 0xf0, 0xe1, 0x00


	//----- nvinfo : EIATTR_KPARAM_INFO
	.align		4
.L_1187:
        /*0068*/ 	.byte	0x04, 0x17
        /*006a*/ 	.short	(.L_1189 - .L_1188)
.L_1188:
        /*006c*/ 	.word	0x00000000
        /*0070*/ 	.short	0x0001
        /*0072*/ 	.short	0x0020
        /*0074*/ 	.byte	0x00, 0xf0, 0x11, 0x00


	//----- nvinfo : EIATTR_KPARAM_INFO
	.align		4
.L_1189:
        /*0078*/ 	.byte	0x04, 0x17
        /*007a*/ 	.short	(.L_1191 - .L_1190)
.L_1190:
        /*007c*/ 	.word	0x00000000
        /*0080*/ 	.short	0x0000
        /*0082*/ 	.short	0x0000
        /*0084*/ 	.byte	0x00, 0xf0, 0x81, 0x00


	//----- nvinfo : EIATTR_MAXREG_COUNT
	.align		4
.L_1191:
        /*0088*/ 	.byte	0x03, 0x1b
        /*008a*/ 	.short	0x00ff


	//----- nvinfo : EIATTR_EXIT_INSTR_OFFSETS
	.align		4
        /*008c*/ 	.byte	0x04, 0x1c
        /*008e*/ 	.short	(.L_1193 - .L_1192)


	//   ....[0]....
.L_1192:
        /*0090*/ 	.word	0x00000070


	//   ....[1]....
        /*0094*/ 	.word	0x00000200


	//   ....[2]....
        /*0098*/ 	.word	0x000005d0


	//----- nvinfo : EIATTR_CRS_STACK_SIZE
	.align		4
.L_1193:
        /*009c*/ 	.byte	0x04, 0x1e
        /*009e*/ 	.short	(.L_1195 - .L_1194)
.L_1194:
        /*00a0*/ 	.word	0x00000000
.L_1195:


//--------------------- .nv.callgraph             --------------------------
	.section	.nv.callgraph,"",@"SHT_CUDA_CALLGRAPH"
	.align	4
	.sectionentsize	8
	.align		4
        /*0000*/ 	.word	0x00000000
	.align		4
        /*0004*/ 	.word	0xffffffff
	.align		4
        /*0008*/ 	.word	0x00000000
	.align		4
        /*000c*/ 	.word	0xfffffffe
	.align		4
        /*0010*/ 	.word	0x00000000
	.align		4
        /*0014*/ 	.word	0xfffffffd
	.align		4
        /*0018*/ 	.word	0x00000000
	.align		4
        /*001c*/ 	.word	0xfffffffc


//--------------------- .nv.rel.action            --------------------------
	.section	.nv.rel.action,"",@"SHT_CUDA_RELOCINFO"
	.align	8
	.sectionentsize	8
        /*0000*/ 	.byte	0x73, 0x00, 0x00, 0x00, 0x00, 0x00, 0x00, 0x00, 0x00, 0x00, 0x00, 0x11, 0x25, 0x00, 0x05, 0x36


//--------------------- .nv.constant3             --------------------------
	.section	.nv.constant3,"a",@progbits
	.align	4
.nv.constant3:
	.type		pnanovdb_grid_type_value_strides_bits,@object
	.size		pnanovdb_grid_type_value_strides_bits,(pnanovdb_grid_type_table_strides_bits - pnanovdb_grid_type_value_strides_bits)
pnanovdb_grid_type_value_strides_bits:
        /*0000*/ 	.byte	0x00, 0x00, 0x00, 0x00, 0x20, 0x00, 0x00, 0x00, 0x40, 0x00, 0x00, 0x00, 0x10, 0x00, 0x00, 0x00
        /*0010*/ 	.byte	0x20, 0x00, 0x00, 0x00, 0x40, 0x00, 0x00, 0x00, 0x60, 0x00, 0x00, 0x00, 0xc0, 0x00, 0x00, 0x00
        /*0020*/ 	.byte	0x00, 0x00, 0x00, 0x00, 0x10, 0x00, 0x00, 0x00, 0x20, 0x00, 0x00, 0x00, 0x01, 0x00, 0x00, 0x00
        /*0030*/ 	.byte	0x20, 0x00, 0x00, 0x00, 0x04, 0x00, 0x00, 0x00, 0x08, 0x00, 0x00, 0x00, 0x10, 0x00, 0x00, 0x00
        /*0040*/ 	.byte	0x00, 0x00, 0x00, 0x00, 0x80, 0x00, 0x00, 0x00, 0x00, 0x01, 0x00, 0x00, 0x00, 0x00, 0x00, 0x00
        /*0050*/ 	.byte	0x00, 0x00, 0x00, 0x00, 0x00, 0x00, 0x00, 0x00, 0x00, 0x00, 0x00, 0x00, 0x10, 0x00, 0x00, 0x00
        /*0060*/ 	.byte	0x18, 0x00, 0x00, 0x00, 0x30, 0x00, 0x00, 0x00, 0x08, 0x00, 0x00, 0x00
	.type		pnanovdb_grid_type_table_strides_bits,@object
	.size		pnanovdb_grid_type_table_strides_bits,(pnanovdb_grid_type_minmax_strides_bits - pnanovdb_grid_type_table_strides_bits)
pnanovdb_grid_type_table_strides_bits:
        /*006c*/ 	.byte	0x40, 0x00, 0x00, 0x00, 0x40, 0x00, 0x00, 0x00, 0x40, 0x00, 0x00, 0x00, 0x40, 0x00, 0x00, 0x00
        /*007c*/ 	.byte	0x40, 0x00, 0x00, 0x00, 0x40, 0x00, 0x00, 0x00, 0x80, 0x00, 0x00, 0x00, 0xc0, 0x00, 0x00, 0x00
        /*008c*/ 	.byte	0x40, 0x00, 0x00, 0x00, 0x40, 0x00, 0x00, 0x00, 0x40, 0x00, 0x00, 0x00, 0x40, 0x00, 0x00, 0x00
        /*009c*/ 	.byte	0x40, 0x00, 0x00, 0x00, 0x40, 0x00, 0x00, 0x00, 0x40, 0x00, 0x00, 0x00, 0x40, 0x00, 0x00, 0x00
        /*00ac*/ 	.byte	0x40, 0x00, 0x00, 0x00, 0x80, 0x00, 0x00, 0x00, 0x00, 0x01, 0x00, 0x00, 0x40, 0x00, 0x00, 0x00
        /*00bc*/ 	.byte	0x40, 0x00, 0x00, 0x00, 0x40, 0x00, 0x00, 0x00, 0x40, 0x00, 0x00, 0x00, 0x40, 0x00, 0x00, 0x00
        /*00cc*/ 	.byte	0x40, 0x00, 0x00, 0x00, 0x40, 0x00, 0x00, 0x00, 0x40, 0x00, 0x00, 0x00
	.type		pnanovdb_grid_type_minmax_strides_bits,@object
	.size		pnanovdb_grid_type_minmax_strides_bits,(pnanovdb_grid_type_minmax_aligns_bits - pnanovdb_grid_type_minmax_strides_bits)
pnanovdb_grid_type_minmax_strides_bits:
        /*00d8*/ 	.byte	0x00, 0x00, 0x00, 0x00, 0x20, 0x00, 0x00, 0x00, 0x40, 0x00, 0x00, 0x00, 0x10, 0x00, 0x00, 0x00
        /*00e8*/ 	.byte	0x20, 0x00, 0x00, 0x00, 0x40, 0x00, 0x00, 0x00, 0x60, 0x00, 0x00, 0x00, 0xc0, 0x00, 0x00, 0x00
        /*00f8*/ 	.byte	0x08, 0x00, 0x00, 0x00, 0x10, 0x00, 0x00, 0x00, 0x20, 0x00, 0x00, 0x00, 0x08, 0x00, 0x00, 0x00
        /*0108*/ 	.byte	0x20, 0x00, 0x00, 0x00, 0x20, 0x00, 0x00, 0x00, 0x20, 0x00, 0x00, 0x00, 0x20, 0x00, 0x00, 0x00
        /*0118*/ 	.byte	0x20, 0x00, 0x00, 0x00, 0x80, 0x00, 0x00, 0x00, 0x00, 0x01, 0x00, 0x00, 0x40, 0x00, 0x00, 0x00
        /*0128*/ 	.byte	0x40, 0x00, 0x00, 0x00, 0x40, 0x00, 0x00, 0x00, 0x40, 0x00, 0x00, 0x00, 0x40, 0x00, 0x00, 0x00
        /*0138*/ 	.byte	0x18, 0x00, 0x00, 0x00, 0x30, 0x00, 0x00, 0x00, 0x08, 0x00, 0x00, 0x00
	.type		pnanovdb_grid_type_minmax_aligns_bits,@object
	.size		pnanovdb_grid_type_minmax_aligns_bits,(pnanovdb_grid_type_stat_strides_bits - pnanovdb_grid_type_minmax_aligns_bits)
pnanovdb_grid_type_minmax_aligns_bits:
        /*0144*/ 	.byte	0x00, 0x00, 0x00, 0x00, 0x20, 0x00, 0x00, 0x00, 0x40, 0x00, 0x00, 0x00, 0x10, 0x00, 0x00, 0x00
        /*0154*/ 	.byte	0x20, 0x00, 0x00, 0x00, 0x40, 0x00, 0x00, 0x00, 0x20, 0x00, 0x00, 0x00, 0x40, 0x00, 0x00, 0x00
        /*0164*/ 	.byte	0x08, 0x00, 0x00, 0x00, 0x10, 0x00, 0x00, 0x00, 0x20, 0x00, 0x00, 0x00, 0x08, 0x00, 0x00, 0x00
        /*0174*/ 	.byte	0x20, 0x00, 0x00, 0x00, 0x20, 0x00, 0x00, 0x00, 0x20, 0x00, 0x00, 0x00, 0x20, 0x00, 0x00, 0x00
        /*0184*/ 	.byte	0x20, 0x00, 0x00, 0x00, 0x20, 0x00, 0x00, 0x00, 0x40, 0x00, 0x00, 0x00, 0x40, 0x00, 0x00, 0x00
        /*0194*/ 	.byte	0x40, 0x00, 0x00, 0x00, 0x40, 0x00, 0x00, 0x00, 0x40, 0x00, 0x00, 0x00, 0x40, 0x00, 0x00, 0x00
        /*01a4*/ 	.byte	0x08, 0x00, 0x00, 0x00, 0x10, 0x00, 0x00, 0x00, 0x08, 0x00, 0x00, 0x00
	.type		pnanovdb_grid_type_stat_strides_bits,@object
	.size		pnanovdb_grid_type_stat_strides_bits,(pnanovdb_grid_type_leaf_type - pnanovdb_grid_type_stat_strides_bits)
pnanovdb_grid_type_stat_strides_bits:
        /*01b0*/ 	.byte	0x00, 0x00, 0x00, 0x00, 0x20, 0x00, 0x00, 0x00, 0x40, 0x00, 0x00, 0x00, 0x20, 0x00, 0x00, 0x00
        /*01c0*/ 	.byte	0x20, 0x00, 0x00, 0x00, 0x40, 0x00, 0x00, 0x00, 0x20, 0x00, 0x00, 0x00, 0x40, 0x00, 0x00, 0x00
        /*01d0*/ 	.byte	0x08, 0x00, 0x00, 0x00, 0x20, 0x00, 0x00, 0x00, 0x20, 0x00, 0x00, 0x00, 0x08, 0x00, 0x00, 0x00
        /*01e0*/ 	.byte	0x20, 0x00, 0x00, 0x00, 0x20, 0x00, 0x00, 0x00, 0x20, 0x00, 0x00, 0x00, 0x20, 0x00, 0x00, 0x00
        /*01f0*/ 	.byte	0x20, 0x00, 0x00, 0x00, 0x20, 0x00, 0x00, 0x00, 0x40, 0x00, 0x00, 0x00, 0x40, 0x00, 0x00, 0x00
        /*0200*/ 	.byte	0x40, 0x00, 0x00, 0x00, 0x40, 0x00, 0x00, 0x00, 0x40, 0x00, 0x00, 0x00, 0x40, 0x00, 0x00, 0x00
        /*0210*/ 	.byte	0x20, 0x00, 0x00, 0x00, 0x20, 0x00, 0x00, 0x00, 0x20, 0x00, 0x00, 0x00
	.type		pnanovdb_grid_type_leaf_type,@object
	.size		pnanovdb_grid_type_leaf_type,(pnanovdb_grid_type_constants - pnanovdb_grid_type_leaf_type)
pnanovdb_grid_type_leaf_type:
        /*021c*/ 	.byte	0x00, 0x00, 0x00, 0x00, 0x00, 0x00, 0x00, 0x00, 0x00, 0x00, 0x00, 0x00, 0x00, 0x00, 0x00, 0x00
        /*022c*/ 	.byte	0x00, 0x00, 0x00, 0x00, 0x00, 0x00, 0x00, 0x00, 0x00, 0x00, 0x00, 0x00, 0x00, 0x00, 0x00, 0x00
        /*023c*/ 	.byte	0x01, 0x00, 0x00, 0x00, 0x00, 0x00, 0x00, 0x00, 0x00, 0x00, 0x00, 0x00, 0x01, 0x00, 0x00, 0x00
        /*024c*/ 	.byte	0x00, 0x00, 0x00, 0x00, 0x02, 0x00, 0x00, 0x00, 0x02, 0x00, 0x00, 0x00, 0x02, 0x00, 0x00, 0x00
        /*025c*/ 	.byte	0x02, 0x00, 0x00, 0x00, 0x00, 0x00, 0x00, 0x00, 0x00, 0x00, 0x00, 0x00, 0x03, 0x00, 0x00, 0x00
        /*026c*/ 	.byte	0x03, 0x00, 0x00, 0x00, 0x04, 0x00, 0x00, 0x00, 0x04, 0x00, 0x00, 0x00, 0x05, 0x00, 0x00, 0x00
        /*027c*/ 	.byte	0x00, 0x00, 0x00, 0x00, 0x00, 0x00, 0x00, 0x00, 0x00, 0x00, 0x00, 0x00
	.type		pnanovdb_grid_type_constants,@object
	.size		pnanovdb_grid_type_constants,(pnanovdb_dither_lut - pnanovdb_grid_type_constants)
pnanovdb_grid_type_constants:
        /* <DEDUP_REMOVED lines=189> */
	.type		pnanovdb_dither_lut,@object
	.size		pnanovdb_dither_lut,(.L_7 - pnanovdb_dither_lut)
pnanovdb_dither_lut:
        /* <DEDUP_REMOVED lines=128> */
.L_7:


//--------------------- .nv.constant4             --------------------------
	.section	.nv.constant4,"a",@progbits
	.align	8
	.align		8
.nv.constant4:
        /*0000*/ 	.dword	_ZN2wp6volume12pnano_traitsIiE9GRID_TYPEE
	.align		8
        /*0008*/ 	.dword	_ZN2wp6volume12pnano_traitsIxE9GRID_TYPEE
	.align		8
        /*0010*/ 	.dword	_ZN2wp6volume12pnano_traitsIjE9GRID_TYPEE
	.align		8
        /*0018*/ 	.dword	_ZN2wp6volume12pnano_traitsIfE9GRID_TYPEE
	.align		8
        /*0020*/ 	.dword	_ZN2wp6volume12pnano_traitsIdE9GRID_TYPEE
	.align		8
        /*0028*/ 	.dword	_ZN2wp6volume12pnano_traitsINS_5vec_tILj3EfEEE9GRID_TYPEE
	.align		8
        /*0030*/ 	.dword	_ZN2wp6volume12pnano_traitsINS_5vec_tILj3EdEEE9GRID_TYPEE
	.align		8
        /*0038*/ 	.dword	_ZN2wp6volume12pnano_traitsINS_5vec_tILj4EfEEE9GRID_TYPEE
	.align		8
        /*0040*/ 	.dword	_ZN2wp6volume12pnano_traitsINS_5vec_tILj4EdEEE9GRID_TYPEE
	.align		8
        /*0048*/ 	.dword	_ZN46_INTERNAL_00000000_15_default_program_953a223e2wp6volume7CLOSESTE
	.align		8
        /*0050*/ 	.dword	_ZN46_INTERNAL_00000000_15_default_program_953a223e2wp6volume6LINEARE
	.align		8
        /*0058*/ 	.dword	_ZN46_INTERNAL_00000000_15_default_program_953a223e2wp15LAUNCH_MAX_DIMSE
	.align		8
        /*0060*/ 	.dword	_ZN46_INTERNAL_00000000_15_default_program_953a223e2wp14ARRAY_MAX_DIMSE
	.align		8
        /*0068*/ 	.dword	_ZN46_INTERNAL_00000000_15_default_program_953a223e2wp18ARRAY_TYPE_REGULARE
	.align		8
        /*0070*/ 	.dword	_ZN46_INTERNAL_00000000_15_default_program_953a223e2wp18ARRAY_TYPE_INDEXEDE
	.align		8
        /*0078*/ 	.dword	_ZN46_INTERNAL_00000000_15_default_program_953a223e2wp17ARRAY_TYPE_FABRICE
	.align		8
        /*0080*/ 	.dword	_ZN46_INTERNAL_00000000_15_default_program_953a223e2wp25ARRAY_TYPE_FABRIC_INDEXEDE
	.align		8
        /*0088*/ 	.dword	__cudart_i2opi_f


//--------------------- .nv.constant0.my_create_soft_contacts_cuda_kernel_backward --------------------------
	.section	.nv.constant0.my_create_soft_contacts_cuda_kernel_backward,"a",@progbits
	.sectionflags	@""
	.align	4
.nv.constant0.my_create_soft_contacts_cuda_kernel_backward:
	.zero		2316


//--------------------- .nv.constant0.my_create_soft_contacts_cuda_kernel_forward --------------------------
	.section	.nv.constant0.my_create_soft_contacts_cuda_kernel_forward,"a",@progbits
	.sectionflags	@""
	.align	4
.nv.constant0.my_create_soft_contacts_cuda_kernel_forward:
	.zero		1348


//--------------------- .nv.constant0.my_solve_particle_shape_contacts_cuda_kernel_backward --------------------------
	.section	.nv.constant0.my_solve_particle_shape_contacts_cuda_kernel_backward,"a",@progbits
	.sectionflags	@""
	.align	4
.nv.constant0.my_solve_particle_shape_contacts_cuda_kernel_backward:
	.zero		3136


//--------------------- .nv.constant0.my_solve_particle_shape_contacts_cuda_kernel_forward --------------------------
	.section	.nv.constant0.my_solve_particle_shape_contacts_cuda_kernel_forward,"a",@progbits
	.sectionflags	@""
	.align	4
.nv.constant0.my_solve_particle_shape_contacts_cuda_kernel_forward:
	.zero		1760


//--------------------- .nv.constant0.my_solve_particle_particle_contacts_cuda_kernel_backward --------------------------
	.section	.nv.constant0.my_solve_particle_particle_contacts_cuda_kernel_backward,"a",@progbits
	.sectionflags	@""
	.align	4
.nv.constant0.my_solve_particle_particle_contacts_cuda_kernel_backward:
	.zero		1136


//--------------------- .nv.constant0.my_solve_particle_particle_contacts_cuda_kernel_forward --------------------------
	.section	.nv.constant0.my_solve_particle_particle_contacts_cuda_kernel_forward,"a",@progbits
	.sectionflags	@""
	.align	4
.nv.constant0.my_solve_particle_particle_contacts_cuda_kernel_forward:
	.zero		760


//--------------------- .nv.constant0.my_solve_particle_ground_contacts_cuda_kernel_backward --------------------------
	.section	.nv.constant0.my_solve_particle_ground_contacts_cuda_kernel_backward,"a",@progbits
	.sectionflags	@""
	.align	4
.nv.constant0.my_solve_particle_ground_contacts_cuda_kernel_backward:
	.zero		1232


//--------------------- .nv.constant0.my_solve_particle_ground_contacts_cuda_kernel_forward --------------------------
	.section	.nv.constant0.my_solve_particle_ground_contacts_cuda_kernel_forward,"a",@progbits
	.sectionflags	@""
	.align	4
.nv.constant0.my_solve_particle_ground_contacts_cuda_kernel_forward:
	.zero		808


//--------------------- .nv.constant0.my_apply_particle_deltas_cuda_kernel_backward --------------------------
	.section	.nv.constant0.my_apply_particle_deltas_cuda_kernel_backward,"a",@progbits
	.sectionflags	@""
	.align	4
.nv.constant0.my_apply_particle_deltas_cuda_kernel_backward:
	.zero		1072


//--------------------- .nv.constant0.my_apply_particle_deltas_cuda_kernel_forward --------------------------
	.section	.nv.constant0.my_apply_particle_deltas_cuda_kernel_forward,"a",@progbits
	.sectionflags	@""
	.align	4
.nv.constant0.my_apply_particle_deltas_cuda_kernel_forward:
	.zero		728


//--------------------- .nv.constant0.my_integrate_particles_cuda_kernel_backward --------------------------
	.section	.nv.constant0.my_integrate_particles_cuda_kernel_backward,"a",@progbits
	.sectionflags	@""
	.align	4
.nv.constant0.my_integrate_particles_cuda_kernel_backward:
	.zero		1216


//--------------------- .nv.constant0.my_integrate_particles_cuda_kernel_forward --------------------------
	.section	.nv.constant0.my_integrate_particles_cuda_kernel_forward,"a",@progbits
	.sectionflags	@""
	.align	4
.nv.constant0.my_integrate_particles_cuda_kernel_forward:
	.zero		800


//--------------------- .nv.constant0.swellParticlesStage2_cuda_kernel_backward --------------------------
	.section	.nv.constant0.swellParticlesStage2_cuda_kernel_backward,"a",@progbits
	.sectionflags	@""
	.align	4
.nv.constant0.swellParticlesStage2_cuda_kernel_backward:
	.zero		748


//--------------------- .nv.constant0.swellParticlesStage2_cuda_kernel_forward --------------------------
	.section	.nv.constant0.swellParticlesStage2_cuda_kernel_forward,"a",@progbits
	.sectionflags	@""
	.align	4
.nv.constant0.swellParticlesStage2_cuda_kernel_forward:
	.zero		564


//--------------------- .nv.constant2.swellParticles_cuda_kernel_backward --------------------------
	.section	.nv.constant2.swellParticles_cuda_kernel_backward,"a",@progbits
	.sectionflags	@""
	.align	4
.nv.constant2.swellParticles_cuda_kernel_backward:
        /*0000*/ 	.byte	0x19, 0x2d, 0x44, 0x54, 0xfb, 0x21, 0xf9, 0x3b


//--------------------- .nv.constant0.swellParticles_cuda_kernel_backward --------------------------
	.section	.nv.constant0.swellParticles_cuda_kernel_backward,"a",@progbits
	.sectionflags	@""
	.align	4
.nv.constant0.swellParticles_cuda_kernel_backward:
	.zero		880


//--------------------- .nv.constant2.swellParticles_cuda_kernel_forward --------------------------
	.section	.nv.constant2.swellParticles_cuda_kernel_forward,"a",@progbits
	.sectionflags	@""
	.align	4
.nv.constant2.swellParticles_cuda_kernel_forward:
        /*0000*/ 	.byte	0x19, 0x2d, 0x44, 0x54, 0xfb, 0x21, 0xf9, 0x3b


//--------------------- .nv.constant0.swellParticles_cuda_kernel_forward --------------------------
	.section	.nv.constant0.swellParticles_cuda_kernel_forward,"a",@progbits
	.sectionflags	@""
	.align	4
.nv.constant0.swellParticles_cuda_kernel_forward:
	.zero		632


//--------------------- .nv.constant0.sleepParticles_cuda_kernel_backward --------------------------
	.section	.nv.constant0.sleepParticles_cuda_kernel_backward,"a",@progbits
	.sectionflags	@""
	.align	4
.nv.constant0.sleepParticles_cuda_kernel_backward:
	.zero		852


//--------------------- .nv.constant0.sleepParticles_cuda_kernel_forward --------------------------
	.section	.nv.constant0.sleepParticles_cuda_kernel_forward,"a",@progbits
	.sectionflags	@""
	.align	4
.nv.constant0.sleepParticles_cuda_kernel_forward:
	.zero		620


//--------------------- .text.my_create_soft_contacts_cuda_kernel_backward --------------------------
	.section	.text.my_create_soft_contacts_cuda_kernel_backward,"ax",@progbits
	.sectioninfo	@"SHI_REGISTERS=130"
	.align	128
        .global         my_create_soft_contacts_cuda_kernel_backward
        .type           my_create_soft_contacts_cuda_kernel_backward,@function
        .size           my_create_soft_contacts_cuda_kernel_backward,(.L_x_1258 - my_create_soft_contacts_cuda_kernel_backward)
        .other          my_create_soft_contacts_cuda_kernel_backward,@"STO_CUDA_ENTRY STV_DEFAULT"
my_create_soft_contacts_cuda_kernel_backward:
.text.my_create_soft_contacts_cuda_kernel_backward:
[----:B------:R-:W-:Y:S02]  /*0000*/  MOV R1, c[0x0][0x28] ;  /* 0x00000a0000017a02 */ /* 0x000fe40000000f00 */
[----:B------:R-:W0:Y:S01]  /*0010*/  S2R R2, SR_TID.X ;  /* 0x0000000000027919 */ /* 0x000e220000002100 */
[----:B------:R-:W-:Y:S02]  /*0020*/  MOV R3, RZ ;  /* 0x000000ff00037202 */ /* 0x000fe40000000f00 */
[----:B------:R-:W-:Y:S01]  /*0030*/  IADD3 R1, R1, -0x80, RZ ;  /* 0xffffff8001017810 */ /* 0x000fe20007ffe0ff */
[----:B------:R-:W0:Y:S02]  /*0040*/  S2R R79, SR_CTAID.X ;  /* 0x00000000004f7919 */ /* 0x000e240000002500 */
[----:B0-----:R-:W-:-:S05]  /*0050*/  IMAD.WIDE.U32 R78, R79, c[0x0][0x0], R2 ;  /* 0x000000004f4e7a25 */ /* 0x001fca00078e0002 */
[----:B------:R-:W-:-:S04]  /*0060*/  ISETP.GE.U32.AND P0, PT, R78, c[0x0][0x178], PT ;  /* 0x00005e004e007a0c */ /* 0x000fc80003f06070 */
[----:B------:R-:W-:-:S13]  /*0070*/  ISETP.GE.U32.AND.EX P0, PT, R79, c[0x0][0x17c], PT, P0 ;  /* 0x00005f004f007a0c */ /* 0x000fda0003f06100 */
[----:B------:R-:W-:Y:S05]  /*0080*/  @P0 EXIT ;  /* 0x000000000000094d */ /* 0x000fea0003800000 */
[----:B------:R-:W-:Y:S01]  /*0090*/  BSSY B1, `(.L_x_0) ;  /* 0x0000c75000017945 */ /* 0x000fe20003800000 */
[----:B------:R-:W-:Y:S02]  /*00a0*/  ULDC UR5, c[0x0][0x164] ;  /* 0x0000590000057ab9 */ /* 0x000fe40000000800 */
[----:B------:R-:W-:Y:S02]  /*00b0*/  ULDC UR6, c[0x0][0x210] ;  /* 0x0000840000067ab9 */ /* 0x000fe40000000800 */
[----:B------:R-:W-:Y:S02]  /*00c0*/  ULDC UR7, c[0x0][0x2b8] ;  /* 0x0000ae0000077ab9 */ /* 0x000fe40000000800 */
[----:B------:R-:W-:Y:S02]  /*00d0*/  ULDC UR8, c[0x0][0x1a0] ;  /* 0x0000680000087ab9 */ /* 0x000fe40000000800 */
[----:B------:R-:W-:Y:S02]  /*00e0*/  ULDC UR9, c[0x0][0x1d8] ;  /* 0x0000760000097ab9 */ /* 0x000fe40000000800 */
[----:B------:R-:W-:-:S02]  /*00f0*/  ULDC UR10, c[0x0][0x280] ;  /* 0x0000a000000a7ab9 */ /* 0x000fc40000000800 */
[----:B------:R-:W-:Y:S02]  /*0100*/  ULDC UR11, c[0x0][0x248] ;  /* 0x00009200000b7ab9 */ /* 0x000fe40000000800 */
[----:B------:R-:W-:Y:S02]  /*0110*/  ULDC UR12, c[0x0][0x648] ;  /* 0x00019200000c7ab9 */ /* 0x000fe40000000800 */
[----:B------:R-:W-:Y:S02]  /*0120*/  ULDC UR13, c[0x0][0x5a0] ;  /* 0x00016800000d7ab9 */ /* 0x000fe40000000800 */
[----:B------:R-:W-:Y:S02]  /*0130*/  ULDC UR14, c[0x0][0x610] ;  /* 0x00018400000e7ab9 */ /* 0x000fe40000000800 */
[----:B------:R-:W-:Y:S02]  /*0140*/  ULDC UR15, c[0x0][0x568] ;  /* 0x00015a00000f7ab9 */ /* 0x000fe40000000800 */
[----:B------:R-:W-:-:S02]  /*0150*/  USHF.R.S32.HI UR5, URZ, 0x1f, UR5 ;  /* 0x0000001f3f057899 */ /* 0x000fc40008011405 */
[----:B------:R-:W-:Y:S02]  /*0160*/  USHF.R.S32.HI UR6, URZ, 0x1f, UR6 ;  /* 0x0000001f3f067899 */ /* 0x000fe40008011406 */
[----:B------:R-:W-:Y:S02]  /*0170*/  USHF.R.S32.HI UR7, URZ, 0x1f, UR7 ;  /* 0x0000001f3f077899 */ /* 0x000fe40008011407 */
[----:B------:R-:W-:Y:S02]  /*0180*/  USHF.R.S32.HI UR8, URZ, 0x1f, UR8 ;  /* 0x0000001f3f087899 */ /* 0x000fe40008011408 */
[----:B------:R-:W-:Y:S02]  /*0190*/  USHF.R.S32.HI UR9, URZ, 0x1f, UR9 ;  /* 0x0000001f3f097899 */ /* 0x000fe40008011409 */
[----:B------:R-:W-:Y:S02]  /*01a0*/  USHF.R.S32.HI UR10, URZ, 0x1f, UR10 ;  /* 0x0000001f3f0a7899 */ /* 0x000fe4000801140a */
[----:B------:R-:W-:-:S02]  /*01b0*/  USHF.R.S32.HI UR11, URZ, 0x1f, UR11 ;  /* 0x0000001f3f0b7899 */ /* 0x000fc4000801140b */
[----:B------:R-:W-:Y:S02]  /*01c0*/  USHF.R.S32.HI UR12, URZ, 0x1f, UR12 ;  /* 0x0000001f3f0c7899 */ /* 0x000fe4000801140c */
[----:B------:R-:W-:Y:S02]  /*01d0*/  USHF.R.S32.HI UR13, URZ, 0x1f, UR13 ;  /* 0x0000001f3f0d7899 */ /* 0x000fe4000801140d */
[----:B------:R-:W-:Y:S02]  /*01e0*/  USHF.R.S32.HI UR14, URZ, 0x1f, UR14 ;  /* 0x0000001f3f0e7899 */ /* 0x000fe4000801140e */
[----:B------:R-:W-:Y:S02]  /*01f0*/  USHF.R.S32.HI UR15, URZ, 0x1f, UR15 ;  /* 0x0000001f3f0f7899 */ /* 0x000fe4000801140f */
[----:B------:R-:W-:Y:S02]  /*0200*/  ULDC.64 UR16, c[0x0][0x118] ;  /* 0x0000460000107ab9 */ /* 0x000fe40000000a00 */
.L_x_234:
[----:B------:R-:W-:Y:S01]  /*0210*/  LOP3.LUT R2, R79, UR5, RZ, 0xfc, !PT ;  /* 0x000000054f027c12 */ /* 0x000fe2000f8efcff */
[----:B------:R-:W-:Y:S01]  /*0220*/  YIELD ;  /* 0x0000000000007946 */ /* 0x000fe20003800000 */
[----:B------:R-:W-:Y:S02]  /*0230*/  BSSY B0, `(.L_x_1) ;  /* 0x000001c000007945 */ /* 0x000fe40003800000 */
[----:B------:R-:W-:-:S13]  /*0240*/  ISETP.NE.U32.AND P0, PT, R2, RZ, PT ;  /* 0x000000ff0200720c */ /* 0x000fda0003f05070 */
[----:B-12---:R-:W-:Y:S05]  /*0250*/  @!P0 BRA `(.L_x_2) ;  /* 0x0000005000008947 */ /* 0x006fea0003800000 */
[----:B------:R-:W-:Y:S02]  /*0260*/  MOV R8, 0x280 ;  /* 0x0000028000087802 */ /* 0x000fe40000000f00 */
[----:B------:R-:W-:Y:S05]  /*0270*/  CALL.REL.NOINC `($__internal_0_$__cuda_sm20_div_u64) ;  /* 0x0000c58000007944 */ /* 0x000fea0003c00000 */
[----:B------:R-:W-:-:S05]  /*0280*/  IADD3 R3, -R77, RZ, RZ ;  /* 0x000000ff4d037210 */ /* 0x000fca0007ffe1ff */
[----:B------:R-:W-:Y:S01]  /*0290*/  IMAD R76, R3, c[0x0][0x164], R78 ;  /* 0x00005900034c7a24 */ /* 0x000fe200078e024e */
[----:B------:R-:W-:Y:S05]  /*02a0*/  BRA `(.L_x_3) ;  /* 0x0000014000007947 */ /* 0x000fea0003800000 */
.L_x_2:
[----:B------:R-:W0:Y:S01]  /*02b0*/  I2F.U32.RP R4, c[0x0][0x164] ;  /* 0x0000590000047b06 */ /* 0x000e220000209000 */
[----:B------:R-:W-:-:S07]  /*02c0*/  ISETP.NE.U32.AND P2, PT, RZ, c[0x0][0x164], PT ;  /* 0x00005900ff007a0c */ /* 0x000fce0003f45070 */
[----:B0-----:R-:W0:Y:S02]  /*02d0*/  MUFU.RCP R4, R4 ;  /* 0x0000000400047308 */ /* 0x001e240000001000 */
[----:B0-----:R-:W-:-:S06]  /*02e0*/  IADD3 R2, R4, 0xffffffe, RZ ;  /* 0x0ffffffe04027810 */ /* 0x001fcc0007ffe0ff */
[----:B------:R0:W1:Y:S02]  /*02f0*/  F2I.FTZ.U32.TRUNC.NTZ R3, R2 ;  /* 0x0000000200037305 */ /* 0x000064000021f000 */
[----:B0-----:R-:W-:Y:S02]  /*0300*/  MOV R2, RZ ;  /* 0x000000ff00027202 */ /* 0x001fe40000000f00 */
[----:B-1----:R-:W-:-:S05]  /*0310*/  IADD3 R5, RZ, -R3, RZ ;  /* 0x80000003ff057210 */ /* 0x002fca0007ffe0ff */
[----:B------:R-:W-:-:S04]  /*0320*/  IMAD R5, R5, c[0x0][0x164], RZ ;  /* 0x0000590005057a24 */ /* 0x000fc800078e02ff */
[----:B------:R-:W-:-:S06]  /*0330*/  IMAD.HI.U32 R3, R3, R5, R2 ;  /* 0x0000000503037227 */ /* 0x000fcc00078e0002 */
[----:B------:R-:W-:-:S05]  /*0340*/  IMAD.HI.U32 R77, R3, R78, RZ ;  /* 0x0000004e034d7227 */ /* 0x000fca00078e00ff */
[----:B------:R-:W-:-:S05]  /*0350*/  IADD3 R3, -R77, RZ, RZ ;  /* 0x000000ff4d037210 */ /* 0x000fca0007ffe1ff */
[----:B------:R-:W-:-:S05]  /*0360*/  IMAD R3, R3, c[0x0][0x164], R78 ;  /* 0x0000590003037a24 */ /* 0x000fca00078e024e */
[----:B------:R-:W-:-:S13]  /*0370*/  ISETP.GE.U32.AND P0, PT, R3, c[0x0][0x164], PT ;  /* 0x0000590003007a0c */ /* 0x000fda0003f06070 */
[----:B------:R-:W-:Y:S02]  /*0380*/  @P0 IADD3 R3, R3, -c[0x0][0x164], RZ ;  /* 0x8000590003030a10 */ /* 0x000fe40007ffe0ff */
[----:B------:R-:W-:Y:S02]  /*0390*/  @P0 IADD3 R77, R77, 0x1, RZ ;  /* 0x000000014d4d0810 */ /* 0x000fe40007ffe0ff */
[----:B------:R-:W-:-:S13]  /*03a0*/  ISETP.GE.U32.AND P1, PT, R3, c[0x0][0x164], PT ;  /* 0x0000590003007a0c */ /* 0x000fda0003f26070 */
[----:B------:R-:W-:Y:S02]  /*03b0*/  @P1 IADD3 R77, R77, 0x1, RZ ;  /* 0x000000014d4d1810 */ /* 0x000fe40007ffe0ff */
[----:B------:R-:W-:-:S04]  /*03c0*/  @!P2 LOP3.LUT R77, RZ, c[0x0][0x164], RZ, 0x33, !PT ;  /* 0x00005900ff4daa12 */ /* 0x000fc800078e33ff */
[----:B------:R-:W-:-:S05]  /*03d0*/  IADD3 R3, -R77, RZ, RZ ;  /* 0x000000ff4d037210 */ /* 0x000fca0007ffe1ff */
[----:B------:R-:W-:Y:S02]  /*03e0*/  IMAD R76, R3, c[0x0][0x164], R78 ;  /* 0x00005900034c7a24 */ /* 0x000fe400078e024e */
.L_x_3:
[----:B------:R-:W-:Y:S05]  /*03f0*/  BSYNC B0 ;  /* 0x0000000000007941 */ /* 0x000fea0003800000 */
.L_x_1:
[----:B------:R-:W-:Y:S02]  /*0400*/  SHF.R.S32.HI R75, RZ, 0x1f, R77 ;  /* 0x0000001fff4b7819 */ /* 0x000fe4000001144d */
[----:B------:R-:W-:-:S03]  /*0410*/  MOV R2, c[0x0][0x210] ;  /* 0x0000840000027a02 */ /* 0x000fc60000000f00 */
[----:B------:R-:W-:Y:S02]  /*0420*/  IMAD R4, R75, c[0x0][0x210], RZ ;  /* 0x000084004b047a24 */ /* 0x000fe400078e02ff */
[----:B------:R-:W-:-:S04]  /*0430*/  IMAD.WIDE.U32 R2, R77, R2, c[0x0][0x1f0] ;  /* 0x00007c004d027625 */ /* 0x000fc800078e0002 */
[----:B------:R-:W-:-:S05]  /*0440*/  IMAD R5, R77, UR6, R4 ;  /* 0x000000064d057c24 */ /* 0x000fca000f8e0204 */
[----:B------:R-:W-:-:S05]  /*0450*/  IADD3 R3, R3, R5, RZ ;  /* 0x0000000503037210 */ /* 0x000fca0007ffe0ff */
[----:B------:R-:W2:Y:S01]  /*0460*/  LDG.E R2, [R2.64] ;  /* 0x0000001002027981 */ /* 0x000ea2000c1e1900 */
[----:B------:R-:W-:Y:S01]  /*0470*/  BSSY B0, `(.L_x_4) ;  /* 0x0000c30000007945 */ /* 0x000fe20003800000 */
[----:B--2---:R-:W-:-:S04]  /*0480*/  LOP3.LUT R4, R2, 0x1, RZ, 0xc0, !PT ;  /* 0x0000000102047812 */ /* 0x004fc800078ec0ff */
[----:B------:R-:W-:-:S13]  /*0490*/  ISETP.NE.U32.AND P0, PT, R4, 0x1, PT ;  /* 0x000000010400780c */ /* 0x000fda0003f05070 */
[----:B------:R-:W-:Y:S05]  /*04a0*/  @P0 BRA `(.L_x_5) ;  /* 0x0000c2c000000947 */ /* 0x000fea0003800000 */
[----:B------:R-:W-:Y:S02]  /*04b0*/  SHF.R.S32.HI R19, RZ, 0x1f, R76 ;  /* 0x0000001fff137819 */ /* 0x000fe4000001144c */
[----:B------:R-:W-:-:S03]  /*04c0*/  MOV R3, c[0x0][0x2b8] ;  /* 0x0000ae0000037a02 */ /* 0x000fc60000000f00 */
[----:B------:R-:W-:Y:S02]  /*04d0*/  IMAD R5, R19, c[0x0][0x2b8], RZ ;  /* 0x0000ae0013057a24 */ /* 0x000fe400078e02ff */
[----:B------:R-:W-:-:S04]  /*04e0*/  IMAD.WIDE.U32 R2, R76, R3, c[0x0][0x298] ;  /* 0x0000a6004c027625 */ /* 0x000fc800078e0003 */
[----:B------:R-:W-:-:S05]  /*04f0*/  IMAD R5, R76, UR7, R5 ;  /* 0x000000074c057c24 */ /* 0x000fca000f8e0205 */
[----:B------:R-:W-:-:S05]  /*0500*/  IADD3 R3, R3, R5, RZ ;  /* 0x0000000503037210 */ /* 0x000fca0007ffe0ff */
[----:B------:R0:W2:Y:S01]  /*0510*/  LDG.E R74, [R2.64] ;  /* 0x00000010024a7981 */ /* 0x0000a2000c1e1900 */
[----:B------:R-:W-:Y:S01]  /*0520*/  IMAD R7, R19, c[0x0][0x280], RZ ;  /* 0x0000a00013077a24 */ /* 0x000fe200078e02ff */
[----:B------:R-:W-:Y:S01]  /*0530*/  MOV R72, RZ ;  /* 0x000000ff00487202 */ /* 0x000fe20000000f00 */
[----:B------:R-:W-:Y:S01]  /*0540*/  IMAD.WIDE.U32 R28, R76, c[0x0][0x280], RZ ;  /* 0x0000a0004c1c7a25 */ /* 0x000fe200078e00ff */
[----:B------:R-:W-:-:S03]  /*0550*/  MOV R69, RZ ;  /* 0x000000ff00457202 */ /* 0x000fc60000000f00 */
[----:B------:R-:W-:Y:S01]  /*0560*/  IMAD R71, R76, UR10, R7 ;  /* 0x0000000a4c477c24 */ /* 0x000fe2000f8e0207 */
[----:B------:R-:W-:-:S04]  /*0570*/  IADD3 R6, P1, R28, c[0x0][0x260], RZ ;  /* 0x000098001c067a10 */ /* 0x000fc80007f3e0ff */
[----:B------:R-:W-:Y:S02]  /*0580*/  IADD3 R71, R29, R71, RZ ;  /* 0x000000471d477210 */ /* 0x000fe40007ffe0ff */
[----:B------:R-:W-:Y:S02]  /*0590*/  MOV R67, RZ ;  /* 0x000000ff00437202 */ /* 0x000fe40000000f00 */
[----:B------:R-:W-:Y:S02]  /*05a0*/  MOV R68, 0x3f800000 ;  /* 0x3f80000000447802 */ /* 0x000fe40000000f00 */
[----:B------:R-:W-:Y:S02]  /*05b0*/  MOV R60, RZ ;  /* 0x000000ff003c7202 */ /* 0x000fe40000000f00 */
[----:B------:R-:W-:Y:S02]  /*05c0*/  MOV R58, RZ ;  /* 0x000000ff003a7202 */ /* 0x000fe40000000f00 */
[----:B------:R-:W-:Y:S01]  /*05d0*/  MOV R56, RZ ;  /* 0x000000ff00387202 */ /* 0x000fe20000000f00 */
[----:B0-----:R-:W-:-:S02]  /*05e0*/  IMAD R2, R75, c[0x0][0x1a0], RZ ;  /* 0x000068004b027a24 */ /* 0x001fc400078e02ff */
[----:B------:R-:W-:-:S04]  /*05f0*/  IMAD.WIDE.U32 R30, R77, c[0x0][0x1a0], RZ ;  /* 0x000068004d1e7a25 */ /* 0x000fc800078e00ff */
[----:B------:R-:W-:-:S05]  /*0600*/  IMAD R3, R77, UR8, R2 ;  /* 0x000000084d037c24 */ /* 0x000fca000f8e0202 */
[----:B------:R-:W-:Y:S02]  /*0610*/  IADD3 R54, R31, R3, RZ ;  /* 0x000000031f367210 */ /* 0x000fe40007ffe0ff */
[----:B--2---:R-:W-:-:S04]  /*0620*/  SHF.R.S32.HI R73, RZ, 0x1f, R74 ;  /* 0x0000001fff497819 */ /* 0x004fc8000001144a */
[----:B------:R-:W-:-:S13]  /*0630*/  ISETP.GE.AND P0, PT, R73, RZ, PT ;  /* 0x000000ff4900720c */ /* 0x000fda0003f06270 */
[----:B------:R-:W-:Y:S01]  /*0640*/  @P0 IMAD R5, R73, c[0x0][0x248], RZ ;  /* 0x0000920049050a24 */ /* 0x000fe200078e02ff */
[----:B------:R-:W-:-:S03]  /*0650*/  @P0 MOV R9, c[0x0][0x248] ;  /* 0x0000920000090a02 */ /* 0x000fc60000000f00 */
[C---:B------:R-:W-:Y:S02]  /*0660*/  @P0 IMAD R7, R74.reuse, UR11, R5 ;  /* 0x0000000b4a070c24 */ /* 0x040fe4000f8e0205 */
[----:B------:R-:W-:-:S05]  /*0670*/  @P0 IMAD.WIDE.U32 R4, R74, R9, c[0x0][0x228] ;  /* 0x00008a004a040625 */ /* 0x000fca00078e0009 */
[----:B------:R-:W-:Y:S02]  /*0680*/  @P0 IADD3 R5, R5, R7, RZ ;  /* 0x0000000705050210 */ /* 0x000fe40007ffe0ff */
[----:B------:R-:W-:-:S03]  /*0690*/  IADD3.X R7, R71, c[0x0][0x264], RZ, P1, !PT ;  /* 0x0000990047077a10 */ /* 0x000fc60000ffe4ff */
[----:B------:R0:W2:Y:S04]  /*06a0*/  @P0 LDG.E R72, [R4.64+0x10] ;  /* 0x0000101004480981 */ /* 0x0000a8000c1e1900 */
[----:B------:R1:W2:Y:S04]  /*06b0*/  LDG.E R70, [R6.64+0x4] ;  /* 0x0000041006467981 */ /* 0x0002a8000c1e1900 */
[----:B------:R1:W3:Y:S04]  /*06c0*/  LDG.E R66, [R6.64] ;  /* 0x0000001006427981 */ /* 0x0002e8000c1e1900 */
[----:B------:R0:W3:Y:S04]  /*06d0*/  @P0 LDG.E R69, [R4.64+0xc] ;  /* 0x00000c1004450981 */ /* 0x0000e8000c1e1900 */
[----:B------:R1:W4:Y:S04]  /*06e0*/  LDG.E R65, [R6.64+0x8] ;  /* 0x0000081006417981 */ /* 0x000328000c1e1900 */
[----:B------:R0:W4:Y:S04]  /*06f0*/  @P0 LDG.E R67, [R4.64+0x14] ;  /* 0x0000141004430981 */ /* 0x000128000c1e1900 */
[----:B------:R0:W4:Y:S04]  /*0700*/  @P0 LDG.E R68, [R4.64+0x18] ;  /* 0x0000181004440981 */ /* 0x000128000c1e1900 */
[----:B------:R1:W4:Y:S04]  /*0710*/  LDG.E R64, [R6.64+0x18] ;  /* 0x0000181006407981 */ /* 0x000328000c1e1900 */
[----:B------:R1:W4:Y:S04]  /*0720*/  LDG.E R63, [R6.64+0xc] ;  /* 0x00000c10063f7981 */ /* 0x000328000c1e1900 */
[----:B------:R1:W4:Y:S04]  /*0730*/  LDG.E R62, [R6.64+0x10] ;  /* 0x00001010063e7981 */ /* 0x000328000c1e1900 */
[----:B------:R1:W4:Y:S04]  /*0740*/  LDG.E R61, [R6.64+0x14] ;  /* 0x00001410063d7981 */ /* 0x000328000c1e1900 */
[----:B------:R0:W4:Y:S04]  /*0750*/  @P0 LDG.E R60, [R4.64] ;  /* 0x00000010043c0981 */ /* 0x000128000c1e1900 */
[----:B------:R0:W4:Y:S04]  /*0760*/  @P0 LDG.E R58, [R4.64+0x4] ;  /* 0x00000410043a0981 */ /* 0x000128000c1e1900 */
[----:B------:R0:W4:Y:S01]  /*0770*/  @P0 LDG.E R56, [R4.64+0x8] ;  /* 0x0000081004380981 */ /* 0x000122000c1e1900 */
[----:B------:R-:W-:-:S02]  /*0780*/  IADD3 R2, P0, R30, c[0x0][0x180], RZ ;  /* 0x000060001e027a10 */ /* 0x000fc40007f1e0ff */
[----:B------:R-:W-:Y:S02]  /*0790*/  MOV R9, c[0x0][0x2f0] ;  /* 0x0000bc0000097a02 */ /* 0x000fe40000000f00 */
[----:B------:R-:W-:Y:S02]  /*07a0*/  IADD3.X R3, R54, c[0x0][0x184], RZ, P0, !PT ;  /* 0x0000610036037a10 */ /* 0x000fe400007fe4ff */
[----:B-1----:R-:W-:Y:S01]  /*07b0*/  SHF.R.S32.HI R7, RZ, 0x1f, R9 ;  /* 0x0000001fff077819 */ /* 0x002fe20000011409 */
[----:B0-----:R-:W-:Y:S02]  /*07c0*/  IMAD R4, R19, c[0x0][0x2f0], RZ ;  /* 0x0000bc0013047a24 */ /* 0x001fe400078e02ff */
[----:B------:R0:W4:Y:S02]  /*07d0*/  LDG.E R59, [R2.64+0x4] ;  /* 0x00000410023b7981 */ /* 0x000124000c1e1900 */
[----:B------:R-:W-:Y:S02]  /*07e0*/  IMAD R11, R7, R76, R4 ;  /* 0x0000004c070b7224 */ /* 0x000fe400078e0204 */
[----:B------:R0:W4:Y:S01]  /*07f0*/  LDG.E R57, [R2.64] ;  /* 0x0000001002397981 */ /* 0x000122000c1e1900 */
[----:B------:R-:W-:-:S03]  /*0800*/  IMAD.WIDE.U32 R4, R76, R9, c[0x0][0x2d0] ;  /* 0x0000b4004c047625 */ /* 0x000fc600078e0009 */
[----:B------:R0:W4:Y:S02]  /*0810*/  LDG.E R55, [R2.64+0x8] ;  /* 0x0000081002377981 */ /* 0x000124000c1e1900 */
[----:B------:R-:W-:Y:S02]  /*0820*/  IADD3 R11, R5, R11, RZ ;  /* 0x0000000b050b7210 */ /* 0x000fe40007ffe0ff */
[----:B------:R-:W-:-:S05]  /*0830*/  MOV R10, R4 ;  /* 0x00000004000a7202 */ /* 0x000fca0000000f00 */
[----:B------:R3:W4:Y:S01]  /*0840*/  LDG.E R89, [R10.64] ;  /* 0x000000100a597981 */ /* 0x000722000c1e1900 */
[----:B------:R-:W-:Y:S01]  /*0850*/  MOV R13, c[0x0][0x3d0] ;  /* 0x0000f400000d7a02 */ /* 0x000fe20000000f00 */
[----:B------:R-:W-:Y:S02]  /*0860*/  IMAD R6, R75, c[0x0][0x1d8], RZ ;  /* 0x000076004b067a24 */ /* 0x000fe400078e02ff */
[----:B------:R-:W-:Y:S01]  /*0870*/  IMAD R8, R19, c[0x0][0x3d0], RZ ;  /* 0x0000f40013087a24 */ /* 0x000fe200078e02ff */
[----:B------:R-:W-:Y:S01]  /*0880*/  SHF.R.S32.HI R7, RZ, 0x1f, R13 ;  /* 0x0000001fff077819 */ /* 0x000fe2000001140d */
[----:B------:R-:W-:-:S04]  /*0890*/  IMAD.WIDE.U32 R32, R77, c[0x0][0x1d8], RZ ;  /* 0x000076004d207a25 */ /* 0x000fc800078e00ff */
[----:B------:R-:W-:Y:S02]  /*08a0*/  IMAD R53, R77, UR9, R6 ;  /* 0x000000094d357c24 */ /* 0x000fe4000f8e0206 */
[----:B------:R-:W-:Y:S01]  /*08b0*/  IMAD R5, R7, R76, R8 ;  /* 0x0000004c07057224 */ /* 0x000fe200078e0208 */
[----:B------:R-:W-:Y:S01]  /*08c0*/  IADD3 R8, P0, R32, c[0x0][0x1b8], RZ ;  /* 0x00006e0020087a10 */ /* 0x000fe20007f1e0ff */
[----:B------:R-:W-:Y:S01]  /*08d0*/  IMAD.WIDE.U32 R6, R76, R13, c[0x0][0x3b0] ;  /* 0x0000ec004c067625 */ /* 0x000fe200078e000d */
[----:B------:R-:W-:-:S04]  /*08e0*/  IADD3 R53, R33, R53, RZ ;  /* 0x0000003521357210 */ /* 0x000fc80007ffe0ff */
[----:B------:R-:W-:Y:S02]  /*08f0*/  IADD3 R7, R7, R5, RZ ;  /* 0x0000000507077210 */ /* 0x000fe40007ffe0ff */
[----:B------:R-:W-:-:S03]  /*0900*/  IADD3.X R9, R53, c[0x0][0x1bc], RZ, P0, !PT ;  /* 0x00006f0035097a10 */ /* 0x000fc600007fe4ff */
[----:B------:R1:W5:Y:S04]  /*0910*/  LDG.E R5, [R6.64] ;  /* 0x0000001006057981 */ /* 0x000368000c1e1900 */
[----:B------:R1:W5:Y:S04]  /*0920*/  LDG.E R21, [R8.64] ;  /* 0x0000001008157981 */ /* 0x000368000c1e1900 */
[----:B------:R1:W5:Y:S04]  /*0930*/  LDG.E R4, [R6.64+0x4] ;  /* 0x0000041006047981 */ /* 0x000368000c1e1900 */
[----:B0-----:R0:W5:Y:S01]  /*0940*/  LDG.E R2, [R6.64+0x8] ;  /* 0x0000081006027981 */ /* 0x001162000c1e1900 */
[----:B------:R-:W-:Y:S01]  /*0950*/  BSSY B4, `(.L_x_6) ;  /* 0x00005ae000047945 */ /* 0x000fe20003800000 */
[----:B--2---:R-:W-:-:S04]  /*0960*/  FMUL R3, R70, R72 ;  /* 0x0000004846037220 */ /* 0x004fc80000400000 */
[----:B---3--:R-:W-:-:S04]  /*0970*/  FFMA R10, R66, R69, R3 ;  /* 0x00000045420a7223 */ /* 0x008fc80000000003 */
[CC--:B----4-:R-:W-:Y:S01]  /*0980*/  FFMA R10, R65.reuse, R67.reuse, R10 ;  /* 0x00000043410a7223 */ /* 0x0d0fe2000000000a */
[----:B------:R-:W-:Y:S01]  /*0990*/  FMUL R12, R70, R67 ;  /* 0x00000043460c7220 */ /* 0x000fe20000400000 */
[----:B------:R-:W-:Y:S02]  /*09a0*/  FADD R3, R68, R68 ;  /* 0x0000004444037221 */ /* 0x000fe40000000000 */
[----:B------:R-:W-:Y:S01]  /*09b0*/  FADD R10, R10, R10 ;  /* 0x0000000a0a0a7221 */ /* 0x000fe20000000000 */
[CC--:B------:R-:W-:Y:S01]  /*09c0*/  FMUL R11, R65.reuse, R69.reuse ;  /* 0x00000045410b7220 */ /* 0x0c0fe20000400000 */
[----:B-1----:R-:W-:Y:S01]  /*09d0*/  FFMA R9, R65, R72, -R12 ;  /* 0x0000004841097223 */ /* 0x002fe2000000080c */
[-C--:B------:R-:W-:Y:S01]  /*09e0*/  FFMA R3, R3, R68.reuse, -1 ;  /* 0xbf80000003037423 */ /* 0x080fe20000000044 */
[----:B0-----:R-:W-:Y:S01]  /*09f0*/  FMUL R6, R10, R69 ;  /* 0x000000450a067220 */ /* 0x001fe20000400000 */
[-C--:B------:R-:W-:Y:S01]  /*0a00*/  FFMA R11, R66, R67.reuse, -R11 ;  /* 0x00000043420b7223 */ /* 0x080fe2000000080b */
[----:B------:R-:W-:Y:S01]  /*0a10*/  FMUL R9, R9, R68 ;  /* 0x0000004409097220 */ /* 0x000fe20000400000 */
[C---:B------:R-:W-:Y:S01]  /*0a20*/  FMUL R7, R10.reuse, R72 ;  /* 0x000000480a077220 */ /* 0x040fe20000400000 */
[----:B------:R-:W-:Y:S01]  /*0a30*/  FFMA R6, R3, R66, R6 ;  /* 0x0000004203067223 */ /* 0x000fe20000000006 */
[----:B------:R-:W-:Y:S01]  /*0a40*/  FMUL R10, R10, R67 ;  /* 0x000000430a0a7220 */ /* 0x000fe20000400000 */
[----:B------:R-:W-:Y:S01]  /*0a50*/  FMUL R8, R11, R68 ;  /* 0x000000440b087220 */ /* 0x000fe20000400000 */
[----:B------:R-:W-:Y:S01]  /*0a60*/  FFMA R7, R3, R70, R7 ;  /* 0x0000004603077223 */ /* 0x000fe20000000007 */
[----:B------:R-:W-:Y:S01]  /*0a70*/  FFMA R9, R9, 2, R6 ;  /* 0x4000000009097823 */ /* 0x000fe20000000006 */
[----:B------:R-:W-:Y:S01]  /*0a80*/  FMUL R6, R64, R69 ;  /* 0x0000004540067220 */ /* 0x000fe20000400000 */
[-C--:B------:R-:W-:Y:S01]  /*0a90*/  FMUL R13, R66, R72.reuse ;  /* 0x00000048420d7220 */ /* 0x080fe20000400000 */
[----:B------:R-:W-:Y:S01]  /*0aa0*/  FMUL R11, R64, R72 ;  /* 0x00000048400b7220 */ /* 0x000fe20000400000 */
[----:B------:R-:W-:Y:S01]  /*0ab0*/  FFMA R10, R3, R65, R10 ;  /* 0x00000041030a7223 */ /* 0x000fe2000000000a */
[----:B------:R-:W-:Y:S01]  /*0ac0*/  FFMA R7, R8, 2, R7 ;  /* 0x4000000008077823 */ /* 0x000fe20000000007 */
[----:B------:R-:W-:Y:S01]  /*0ad0*/  FMUL R8, R64, R67 ;  /* 0x0000004340087220 */ /* 0x000fe20000400000 */
[-C--:B------:R-:W-:Y:S01]  /*0ae0*/  FFMA R3, R63, R68.reuse, R6 ;  /* 0x000000443f037223 */ /* 0x080fe20000000006 */
[----:B------:R-:W-:Y:S01]  /*0af0*/  FFMA R13, R70, R69, -R13 ;  /* 0x00000045460d7223 */ /* 0x000fe2000000080d */
[CC--:B------:R-:W-:Y:S01]  /*0b00*/  FFMA R6, R62.reuse, R68.reuse, R11 ;  /* 0x000000443e067223 */ /* 0x0c0fe2000000000b */
[C---:B------:R-:W-:Y:S01]  /*0b10*/  FFMA R11, R61.reuse, R68, R8 ;  /* 0x000000443d0b7223 */ /* 0x040fe20000000008 */
[----:B------:R-:W-:Y:S01]  /*0b20*/  FFMA R3, R61, R72, R3 ;  /* 0x000000483d037223 */ /* 0x000fe20000000003 */
[-C--:B------:R-:W-:Y:S01]  /*0b30*/  FMUL R13, R13, R68.reuse ;  /* 0x000000440d0d7220 */ /* 0x080fe20000400000 */
[C---:B------:R-:W-:Y:S01]  /*0b40*/  FFMA R8, R63.reuse, R67, R6 ;  /* 0x000000433f087223 */ /* 0x040fe20000000006 */
[-C--:B------:R-:W-:Y:S01]  /*0b50*/  FMUL R15, R63, R69.reuse ;  /* 0x000000453f0f7220 */ /* 0x080fe20000400000 */
[C---:B------:R-:W-:Y:S01]  /*0b60*/  FFMA R90, R62.reuse, R69, R11 ;  /* 0x000000453e5a7223 */ /* 0x040fe2000000000b */
[----:B------:R-:W-:Y:S01]  /*0b70*/  FFMA R13, R13, 2, R10 ;  /* 0x400000000d0d7823 */ /* 0x000fe2000000000a */
[----:B------:R-:W-:Y:S01]  /*0b80*/  FFMA R6, R62, -R67, R3 ;  /* 0x800000433e067223 */ /* 0x000fe20000000003 */
[----:B------:R-:W-:Y:S01]  /*0b90*/  FFMA R8, R61, -R69, R8 ;  /* 0x800000453d087223 */ /* 0x000fe20000000008 */
[----:B------:R-:W-:Y:S01]  /*0ba0*/  FADD R9, R9, R60 ;  /* 0x0000003c09097221 */ /* 0x000fe20000000000 */
[----:B------:R-:W-:Y:S01]  /*0bb0*/  FADD R7, R7, R58 ;  /* 0x0000003a07077221 */ /* 0x000fe20000000000 */
[----:B------:R-:W-:Y:S01]  /*0bc0*/  FFMA R15, R64, R68, -R15 ;  /* 0x00000044400f7223 */ /* 0x000fe2000000080f */
[----:B------:R-:W-:Y:S01]  /*0bd0*/  FFMA R90, R63, -R72, R90 ;  /* 0x800000483f5a7223 */ /* 0x000fe2000000005a */
[----:B------:R-:W-:Y:S01]  /*0be0*/  FADD R13, R13, R56 ;  /* 0x000000380d0d7221 */ /* 0x000fe20000000000 */
[----:B------:R-:W-:Y:S01]  /*0bf0*/  FMUL R81, R9, -R6 ;  /* 0x8000000609517220 */ /* 0x000fe20000400000 */
[----:B------:R-:W-:Y:S01]  /*0c00*/  FMUL R82, R7, -R8 ;  /* 0x8000000807527220 */ /* 0x000fe20000400000 */
[----:B------:R-:W-:Y:S01]  /*0c10*/  FFMA R52, R62, -R72, R15 ;  /* 0x800000483e347223 */ /* 0x000fe2000000000f */
[----:B------:R-:W-:-:S02]  /*0c20*/  FMUL R80, R13, -R90 ;  /* 0x8000005a0d507220 */ /* 0x000fc40000400000 */
[----:B------:R-:W-:Y:S01]  /*0c30*/  FADD R3, R81, R82 ;  /* 0x0000005251037221 */ /* 0x000fe20000000000 */
[----:B------:R-:W-:-:S03]  /*0c40*/  FFMA R52, R61, -R67, R52 ;  /* 0x800000433d347223 */ /* 0x000fc60000000034 */
[----:B------:R-:W-:Y:S01]  /*0c50*/  FADD R10, R3, R80 ;  /* 0x00000050030a7221 */ /* 0x000fe20000000000 */
[----:B------:R-:W-:-:S03]  /*0c60*/  FADD R3, R52, R52 ;  /* 0x0000003434037221 */ /* 0x000fc60000000000 */
[----:B------:R-:W-:Y:S01]  /*0c70*/  FADD R11, R10, R10 ;  /* 0x0000000a0a0b7221 */ /* 0x000fe20000000000 */
[----:B------:R-:W-:-:S03]  /*0c80*/  FFMA R10, R52, R3, -1 ;  /* 0xbf800000340a7423 */ /* 0x000fc60000000003 */
[-C--:B------:R-:W-:Y:S01]  /*0c90*/  FMUL R12, R8, R11.reuse ;  /* 0x0000000b080c7220 */ /* 0x080fe20000400000 */
[C---:B------:R-:W-:Y:S01]  /*0ca0*/  FMUL R50, R7.reuse, -R90 ;  /* 0x8000005a07327220 */ /* 0x040fe20000400000 */
[C---:B------:R-:W-:Y:S02]  /*0cb0*/  FMUL R51, R7.reuse, -R6 ;  /* 0x8000000607337220 */ /* 0x040fe40000400000 */
[----:B------:R-:W-:Y:S01]  /*0cc0*/  FFMA R15, R7, R10, -R12 ;  /* 0x0000000a070f7223 */ /* 0x000fe2000000080c */
[-C--:B------:R-:W-:Y:S01]  /*0cd0*/  FMUL R12, R6, R11.reuse ;  /* 0x0000000b060c7220 */ /* 0x080fe20000400000 */
[-C--:B------:R-:W-:Y:S01]  /*0ce0*/  FMUL R49, R13, -R8.reuse ;  /* 0x800000080d317220 */ /* 0x080fe20000400000 */
[C---:B------:R-:W-:Y:S01]  /*0cf0*/  FMUL R46, R9.reuse, -R8 ;  /* 0x80000008092e7220 */ /* 0x040fe20000400000 */
[----:B------:R-:W-:Y:S01]  /*0d00*/  FMUL R48, R9, -R90 ;  /* 0x8000005a09307220 */ /* 0x000fe20000400000 */
[----:B------:R-:W-:Y:S01]  /*0d10*/  FMUL R47, R13, -R6 ;  /* 0x800000060d2f7220 */ /* 0x000fe20000400000 */
[----:B------:R-:W-:Y:S01]  /*0d20*/  FMUL R22, R59, -R8 ;  /* 0x800000083b167220 */ /* 0x000fe20000400000 */
[----:B------:R-:W-:Y:S01]  /*0d30*/  FFMA R12, R9, R10, -R12 ;  /* 0x0000000a090c7223 */ /* 0x000fe2000000080c */
[----:B------:R-:W-:Y:S01]  /*0d40*/  FMUL R18, R90, R11 ;  /* 0x0000000b5a127220 */ /* 0x000fe20000400000 */
[----:B------:R-:W-:Y:S01]  /*0d50*/  FADD R3, R49, -R50 ;  /* 0x8000003231037221 */ /* 0x000fe20000000000 */
[----:B------:R-:W-:Y:S01]  /*0d60*/  FADD R9, R51, -R46 ;  /* 0x8000002e33097221 */ /* 0x000fe20000000000 */
[----:B------:R-:W-:Y:S01]  /*0d70*/  FADD R7, R48, -R47 ;  /* 0x8000002f30077221 */ /* 0x000fe20000000000 */
[----:B------:R-:W-:Y:S01]  /*0d80*/  FFMA R22, R57, -R6, R22 ;  /* 0x8000000639167223 */ /* 0x000fe20000000016 */
[----:B------:R-:W-:Y:S01]  /*0d90*/  FFMA R13, R13, R10, -R18 ;  /* 0x0000000a0d0d7223 */ /* 0x000fe20000000812 */
[C---:B------:R-:W-:Y:S01]  /*0da0*/  FMUL R3, R52.reuse, R3 ;  /* 0x0000000334037220 */ /* 0x040fe20000400000 */
[C---:B------:R-:W-:Y:S01]  /*0db0*/  FMUL R20, R52.reuse, R9 ;  /* 0x0000000934147220 */ /* 0x040fe20000400000 */
[----:B------:R-:W-:Y:S01]  /*0dc0*/  FMUL R18, R52, R7 ;  /* 0x0000000734127220 */ /* 0x000fe20000400000 */
[----:B------:R-:W-:Y:S01]  /*0dd0*/  FFMA R22, R55, -R90, R22 ;  /* 0x8000005a37167223 */ /* 0x000fe20000000016 */
[----:B------:R-:W-:Y:S01]  /*0de0*/  FFMA R3, R3, 2, R12 ;  /* 0x4000000003037823 */ /* 0x000fe2000000000c */
[----:B------:R-:W-:Y:S01]  /*0df0*/  FFMA R9, R20, 2, R13 ;  /* 0x4000000014097823 */ /* 0x000fe2000000000d */
[----:B------:R-:W-:Y:S01]  /*0e00*/  FFMA R7, R18, 2, R15 ;  /* 0x4000000012077823 */ /* 0x000fe2000000000f */
[----:B------:R-:W-:Y:S01]  /*0e10*/  FMUL R20, R57, -R8 ;  /* 0x8000000839147220 */ /* 0x000fe20000400000 */
[----:B------:R-:W-:Y:S01]  /*0e20*/  FMUL R12, R59, -R90 ;  /* 0x8000005a3b0c7220 */ /* 0x000fe20000400000 */
[-C--:B------:R-:W-:Y:S01]  /*0e30*/  FMUL R18, R55, -R6.reuse ;  /* 0x8000000637127220 */ /* 0x080fe20000400000 */
[----:B------:R-:W-:Y:S01]  /*0e40*/  FADD R11, R22, R22 ;  /* 0x00000016160b7221 */ /* 0x000fe20000000000 */
[----:B------:R-:W-:Y:S01]  /*0e50*/  ISETP.NE.AND P0, PT, R89, 0x5, PT ;  /* 0x000000055900780c */ /* 0x000fe20003f05270 */
[----:B------:R-:W-:Y:S01]  /*0e60*/  FFMA R17, R59, -R6, -R20 ;  /* 0x800000063b117223 */ /* 0x000fe20000000814 */
[----:B------:R-:W-:Y:S01]  /*0e70*/  FFMA R13, R55, -R8, -R12 ;  /* 0x80000008370d7223 */ /* 0x000fe2000000080c */
[C---:B------:R-:W-:Y:S01]  /*0e80*/  FFMA R15, R57.reuse, -R90, -R18 ;  /* 0x8000005a390f7223 */ /* 0x040fe20000000812 */
[-C--:B------:R-:W-:Y:S01]  /*0e90*/  FMUL R6, R6, R11.reuse ;  /* 0x0000000b06067220 */ /* 0x080fe20000400000 */
[-C--:B------:R-:W-:Y:S01]  /*0ea0*/  FMUL R8, R8, R11.reuse ;  /* 0x0000000b08087220 */ /* 0x080fe20000400000 */
[----:B------:R-:W-:Y:S01]  /*0eb0*/  FMUL R12, R90, R11 ;  /* 0x0000000b5a0c7220 */ /* 0x000fe20000400000 */
[C---:B------:R-:W-:Y:S01]  /*0ec0*/  FMUL R13, R52.reuse, R13 ;  /* 0x0000000d340d7220 */ /* 0x040fe20000400000 */
[-C--:B------:R-:W-:Y:S01]  /*0ed0*/  FFMA R6, R57, R10.reuse, -R6 ;  /* 0x0000000a39067223 */ /* 0x080fe20000000806 */
[-C--:B------:R-:W-:Y:S01]  /*0ee0*/  FFMA R8, R59, R10.reuse, -R8 ;  /* 0x0000000a3b087223 */ /* 0x080fe20000000808 */
[----:B------:R-:W-:Y:S01]  /*0ef0*/  FFMA R12, R55, R10, -R12 ;  /* 0x0000000a370c7223 */ /* 0x000fe2000000080c */
[C---:B------:R-:W-:Y:S01]  /*0f00*/  FMUL R15, R52.reuse, R15 ;  /* 0x0000000f340f7220 */ /* 0x040fe20000400000 */
[----:B------:R-:W-:Y:S01]  /*0f10*/  FMUL R17, R52, R17 ;  /* 0x0000001134117220 */ /* 0x000fe20000400000 */
[----:B------:R-:W-:-:S02]  /*0f20*/  FFMA R6, R13, 2, R6 ;  /* 0x400000000d067823 */ /* 0x000fc40000000006 */
[----:B------:R-:W-:Y:S01]  /*0f30*/  FFMA R8, R15, 2, R8 ;  /* 0x400000000f087823 */ /* 0x000fe20000000008 */
[----:B------:R-:W-:Y:S01]  /*0f40*/  FFMA R12, R17, 2, R12 ;  /* 0x40000000110c7823 */ /* 0x000fe2000000000c */
[----:B------:R-:W-:Y:S02]  /*0f50*/  FADD R6, -R3, R6 ;  /* 0x0000000603067221 */ /* 0x000fe40000000100 */
[----:B------:R-:W-:Y:S01]  /*0f60*/  FADD R7, -R7, R8 ;  /* 0x0000000807077221 */ /* 0x000fe20000000100 */
[----:B------:R-:W-:Y:S01]  /*0f70*/  FADD R9, -R9, R12 ;  /* 0x0000000c09097221 */ /* 0x000fe20000000100 */
[----:B------:R-:W-:Y:S05]  /*0f80*/  @!P0 BRA `(.L_x_7) ;  /* 0x0000012000008947 */ /* 0x000fea0003800000 */
[----:B-----5:R-:W-:Y:S01]  /*0f90*/  FADD R8, R21, c[0x0][0x3e8] ;  /* 0x0000fa0015087621 */ /* 0x020fe20000000000 */
[----:B------:R-:W-:Y:S01]  /*0fa0*/  MOV R3, RZ ;  /* 0x000000ff00037202 */ /* 0x000fe20000000f00 */
[----:B------:R-:W-:Y:S01]  /*0fb0*/  CS2R R86, SRZ ;  /* 0x0000000000567805 */ /* 0x000fe2000001ff00 */
        /* <DEDUP_REMOVED lines=8> */
[----:B------:R-:W-:-:S02]  /*1040*/  MOV R93, RZ ;  /* 0x000000ff005d7202 */ /* 0x000fc40000000f00 */
[----:B------:R-:W-:Y:S02]  /*1050*/  MOV R95, RZ ;  /* 0x000000ff005f7202 */ /* 0x000fe40000000f00 */
[----:B------:R-:W-:Y:S02]  /*1060*/  MOV R97, RZ ;  /* 0x000000ff00617202 */ /* 0x000fe40000000f00 */
[----:B------:R-:W-:Y:S02]  /*1070*/  MOV R38, RZ ;  /* 0x000000ff00267202 */ /* 0x000fe40000000f00 */
[----:B------:R-:W-:Y:S02]  /*1080*/  MOV R40, RZ ;  /* 0x000000ff00287202 */ /* 0x000fe40000000f00 */
[----:B------:R-:W-:Y:S01]  /*1090*/  MOV R105, RZ ;  /* 0x000000ff00697202 */ /* 0x000fe20000000f00 */
[----:B------:R-:W-:Y:S05]  /*10a0*/  BRA `(.L_x_8) ;  /* 0x0000538000007947 */ /* 0x000fea0003800000 */
.L_x_7:
[----:B------:R-:W-:Y:S01]  /*10b0*/  MOV R11, c[0x0][0x398] ;  /* 0x0000e600000b7a02 */ /* 0x000fe20000000f00 */
[----:B------:R-:W-:-:S03]  /*10c0*/  IMAD R19, R19, c[0x0][0x398], RZ ;  /* 0x0000e60013137a24 */ /* 0x000fc600078e02ff */
[----:B------:R-:W-:Y:S01]  /*10d0*/  SHF.R.S32.HI R3, RZ, 0x1f, R11 ;  /* 0x0000001fff037819 */ /* 0x000fe2000001140b */
[----:B------:R-:W-:-:S04]  /*10e0*/  IMAD.WIDE.U32 R10, R76, R11, c[0x0][0x378] ;  /* 0x0000de004c0a7625 */ /* 0x000fc800078e000b */
[----:B------:R-:W-:-:S05]  /*10f0*/  IMAD R3, R3, R76, R19 ;  /* 0x0000004c03037224 */ /* 0x000fca00078e0213 */
[----:B------:R-:W-:-:S05]  /*1100*/  IADD3 R11, R11, R3, RZ ;  /* 0x000000030b0b7210 */ /* 0x000fca0007ffe0ff */
[----:B------:R0:W5:Y:S02]  /*1110*/  LDG.E.64 R34, [R10.64] ;  /* 0x000000100a227981 */ /* 0x000164000c1e1b00 */
[----:B-----5:R-:W1:Y:S01]  /*1120*/  MUFU.RCP R8, R5 ;  /* 0x0000000500087308 */ /* 0x020e620000001000 */
[----:B------:R-:W-:Y:S07]  /*1130*/  BSSY B5, `(.L_x_9) ;  /* 0x000000d000057945 */ /* 0x000fee0003800000 */
[----:B------:R-:W2:Y:S01]  /*1140*/  FCHK P0, R6, R5 ;  /* 0x0000000506007302 */ /* 0x000ea20000000000 */
[----:B-1----:R-:W-:-:S04]  /*1150*/  FFMA R3, -R5, R8, 1 ;  /* 0x3f80000005037423 */ /* 0x002fc80000000108 */
[----:B------:R-:W-:-:S04]  /*1160*/  FFMA R3, R8, R3, R8 ;  /* 0x0000000308037223 */ /* 0x000fc80000000008 */
[----:B------:R-:W-:-:S04]  /*1170*/  FFMA R8, R6, R3, RZ ;  /* 0x0000000306087223 */ /* 0x000fc800000000ff */
[----:B------:R-:W-:-:S04]  /*1180*/  FFMA R12, -R5, R8, R6 ;  /* 0x00000008050c7223 */ /* 0x000fc80000000106 */
[----:B------:R-:W-:Y:S01]  /*1190*/  FFMA R88, R3, R12, R8 ;  /* 0x0000000c03587223 */ /* 0x000fe20000000008 */
[----:B--2---:R-:W-:Y:S05]  /*11a0*/  @!P0 BRA `(.L_x_10) ;  /* 0x0000005000008947 */ /* 0x004fea0003800000 */
[----:B0-----:R-:W-:Y:S02]  /*11b0*/  MOV R25, R6 ;  /* 0x0000000600197202 */ /* 0x001fe40000000f00 */
[----:B------:R-:W-:Y:S02]  /*11c0*/  MOV R26, R5 ;  /* 0x00000005001a7202 */ /* 0x000fe40000000f00 */
[----:B------:R-:W-:Y:S02]  /*11d0*/  MOV R109, 0x11f0 ;  /* 0x000011f0006d7802 */ /* 0x000fe40000000f00 */
[----:B------:R-:W-:Y:S05]  /*11e0*/  CALL.REL.NOINC `($__internal_3_$__cuda_sm3x_div_rn_noftz_f32_slowpath) ;  /* 0x0000bee000007944 */ /* 0x000fea0003c00000 */
[----:B0-----:R-:W-:Y:S02]  /*11f0*/  MOV R88, R25 ;  /* 0x0000001900587202 */ /* 0x001fe40000000f00 */
.L_x_10:
[----:B0-----:R-:W-:Y:S05]  /*1200*/  BSYNC B5 ;  /* 0x0000000000057941 */ /* 0x001fea0003800000 */
.L_x_9:
[----:B------:R-:W0:Y:S01]  /*1210*/  MUFU.RCP R3, R4 ;  /* 0x0000000400037308 */ /* 0x000e220000001000 */
[----:B------:R-:W-:Y:S07]  /*1220*/  BSSY B5, `(.L_x_11) ;  /* 0x000000d000057945 */ /* 0x000fee0003800000 */
[----:B------:R-:W1:Y:S01]  /*1230*/  FCHK P0, R7, R4 ;  /* 0x0000000407007302 */ /* 0x000e620000000000 */
[----:B0-----:R-:W-:-:S04]  /*1240*/  FFMA R8, -R4, R3, 1 ;  /* 0x3f80000004087423 */ /* 0x001fc80000000103 */
[----:B------:R-:W-:-:S04]  /*1250*/  FFMA R8, R3, R8, R3 ;  /* 0x0000000803087223 */ /* 0x000fc80000000003 */
[----:B------:R-:W-:-:S04]  /*1260*/  FFMA R3, R7, R8, RZ ;  /* 0x0000000807037223 */ /* 0x000fc800000000ff */
[----:B------:R-:W-:-:S04]  /*1270*/  FFMA R10, -R4, R3, R7 ;  /* 0x00000003040a7223 */ /* 0x000fc80000000107 */
[----:B------:R-:W-:Y:S01]  /*1280*/  FFMA R83, R8, R10, R3 ;  /* 0x0000000a08537223 */ /* 0x000fe20000000003 */
[----:B-1----:R-:W-:Y:S05]  /*1290*/  @!P0 BRA `(.L_x_12) ;  /* 0x0000005000008947 */ /* 0x002fea0003800000 */
[----:B------:R-:W-:Y:S02]  /*12a0*/  MOV R25, R7 ;  /* 0x0000000700197202 */ /* 0x000fe40000000f00 */
[----:B------:R-:W-:Y:S02]  /*12b0*/  MOV R26, R4 ;  /* 0x00000004001a7202 */ /* 0x000fe40000000f00 */
[----:B------:R-:W-:Y:S02]  /*12c0*/  MOV R109, 0x12e0 ;  /* 0x000012e0006d7802 */ /* 0x000fe40000000f00 */
[----:B------:R-:W-:Y:S05]  /*12d0*/  CALL.REL.NOINC `($__internal_3_$__cuda_sm3x_div_rn_noftz_f32_slowpath) ;  /* 0x0000bdf000007944 */ /* 0x000fea0003c00000 */
[----:B0-----:R-:W-:Y:S02]  /*12e0*/  MOV R83, R25 ;  /* 0x0000001900537202 */ /* 0x001fe40000000f00 */
.L_x_12:
[----:B------:R-:W-:Y:S05]  /*12f0*/  BSYNC B5 ;  /* 0x0000000000057941 */ /* 0x000fea0003800000 */
.L_x_11:
        /* <DEDUP_REMOVED lines=14> */
.L_x_14:
[----:B------:R-:W-:Y:S05]  /*13e0*/  BSYNC B5 ;  /* 0x0000000000057941 */ /* 0x000fea0003800000 */
.L_x_13:
[----:B------:R-:W2:Y:S04]  /*13f0*/  LD.E.64 R18, [R34.64+0xf8] ;  /* 0x0000f81022127980 */ /* 0x000ea8000c101b00 */
[----:B------:R-:W3:Y:S04]  /*1400*/  LD.E R92, [R34.64+0x128] ;  /* 0x00012810225c7980 */ /* 0x000ee8000c101900 */
[----:B------:R0:W5:Y:S04]  /*1410*/  LD.E.64 R36, [R34.64+0x38] ;  /* 0x0000381022247980 */ /* 0x000168000c101b00 */
[----:B------:R0:W5:Y:S04]  /*1420*/  LD.E.64 R86, [R34.64+0xd0] ;  /* 0x0000d01022567980 */ /* 0x000168000c101b00 */
[----:B------:R0:W5:Y:S04]  /*1430*/  LD.E.64 R84, [R34.64+0xc8] ;  /* 0x0000c81022547980 */ /* 0x000168000c101b00 */
[----:B------:R0:W5:Y:S04]  /*1440*/  LD.E.64 R38, [R34.64+0x70] ;  /* 0x0000701022267980 */ /* 0x000168000c101b00 */
[----:B------:R0:W5:Y:S04]  /*1450*/  LD.E.64 R40, [R34.64] ;  /* 0x0000001022287980 */ /* 0x000168000c101b00 */
[----:B--2---:R-:W2:Y:S01]  /*1460*/  LD.E R18, [R18.64] ;  /* 0x0000001012127980 */ /* 0x004ea2000c101900 */
[----:B------:R-:W-:Y:S01]  /*1470*/  FADD R8, R21, c[0x0][0x3e8] ;  /* 0x0000fa0015087621 */ /* 0x000fe20000000000 */
[----:B------:R-:W-:Y:S01]  /*1480*/  BSSY B6, `(.L_x_15) ;  /* 0x000041d000067945 */ /* 0x000fe20003800000 */
[----:B---3--:R-:W-:Y:S01]  /*1490*/  FMUL R14, R92, 0.0010000000474974513054 ;  /* 0x3a83126f5c0e7820 */ /* 0x008fe20000400000 */
[----:B------:R-:W-:Y:S01]  /*14a0*/  CS2R R10, SRZ ;  /* 0x00000000000a7805 */ /* 0x000fe2000001ff00 */
[----:B------:R-:W-:-:S02]  /*14b0*/  MOV R16, 0x1 ;  /* 0x0000000100107802 */ /* 0x000fc40000000f00 */
[----:B------:R-:W-:Y:S01]  /*14c0*/  MOV R12, RZ ;  /* 0x000000ff000c7202 */ /* 0x000fe20000000f00 */
[----:B------:R-:W-:Y:S01]  /*14d0*/  FMUL R14, R14, R14 ;  /* 0x0000000e0e0e7220 */ /* 0x000fe20000400000 */
[----:B------:R-:W-:Y:S01]  /*14e0*/  MOV R13, R8 ;  /* 0x00000008000d7202 */ /* 0x000fe20000000f00 */
[----:B--2---:R0:W-:Y:S04]  /*14f0*/  STL [R1], R18 ;  /* 0x0000001201007387 */ /* 0x0041e80000100800 */
.L_x_124:
[----:B------:R-:W-:-:S04]  /*1500*/  IADD3 R102, R16, -0x1, RZ ;  /* 0xffffffff10667810 */ /* 0x000fc80007ffe0ff */
[----:B0-----:R-:W-:-:S05]  /*1510*/  LEA R104, R102, R1, 0x2 ;  /* 0x0000000166687211 */ /* 0x001fca00078e10ff */
[----:B------:R-:W2:Y:S02]  /*1520*/  LDL R21, [R104] ;  /* 0x0000000068157983 */ /* 0x000ea40000100800 */
[----:B012--5:R-:W-:-:S05]  /*1530*/  IMAD.WIDE R18, R21, 0x10, R84 ;  /* 0x0000001015127825 */ /* 0x027fca00078e0254 */
[----:B------:R-:W2:Y:S01]  /*1540*/  LD.E R24, [R18.64+0x4] ;  /* 0x0000041012187980 */ /* 0x000ea2000c101900 */
[----:B------:R-:W-:-:S03]  /*1550*/  IMAD.WIDE R20, R21, 0x10, R86 ;  /* 0x0000001015147825 */ /* 0x000fc600078e0256 */
[----:B------:R-:W3:Y:S04]  /*1560*/  LD.E R15, [R18.64] ;  /* 0x00000010120f7980 */ /* 0x000ee8000c101900 */
[----:B------:R-:W4:Y:S04]  /*1570*/  LD.E R26, [R18.64+0x8] ;  /* 0x00000810121a7980 */ /* 0x000f28000c101900 */
[----:B------:R-:W4:Y:S04]  /*1580*/  LD.E R17, [R20.64+0x4] ;  /* 0x0000041014117980 */ /* 0x000f28000c101900 */
[----:B------:R-:W4:Y:S04]  /*1590*/  LD.E R22, [R20.64] ;  /* 0x0000001014167980 */ /* 0x000f28000c101900 */
[----:B------:R-:W4:Y:S01]  /*15a0*/  LD.E R23, [R20.64+0x8] ;  /* 0x0000081014177980 */ /* 0x000f22000c101900 */
[----:B------:R-:W-:Y:S01]  /*15b0*/  BSSY B5, `(.L_x_16) ;  /* 0x0000406000057945 */ /* 0x000fe20003800000 */
[----:B------:R-:W-:-:S02]  /*15c0*/  MOV R99, R16 ;  /* 0x0000001000637202 */ /* 0x000fc40000000f00 */
[----:B------:R-:W-:Y:S02]  /*15d0*/  MOV R16, R102 ;  /* 0x0000006600107202 */ /* 0x000fe40000000f00 */
[----:B--2---:R-:W-:Y:S02]  /*15e0*/  FSETP.GEU.AND P1, PT, R83, R24, PT ;  /* 0x000000185300720b */ /* 0x004fe40003f2e000 */
[----:B---3--:R-:W-:Y:S02]  /*15f0*/  FSETP.GEU.AND P0, PT, R88, R15, PT ;  /* 0x0000000f5800720b */ /* 0x008fe40003f0e000 */
[----:B------:R-:W-:Y:S02]  /*1600*/  FSEL R24, R24, R83, !P1 ;  /* 0x0000005318187208 */ /* 0x000fe40004800000 */
[----:B----4-:R-:W-:Y:S02]  /*1610*/  FSETP.GEU.AND P2, PT, R3, R26, PT ;  /* 0x0000001a0300720b */ /* 0x010fe40003f4e000 */
[----:B------:R-:W-:-:S02]  /*1620*/  FSEL R15, R15, R88, !P0 ;  /* 0x000000580f0f7208 */ /* 0x000fc40004000000 */
[----:B------:R-:W-:Y:S02]  /*1630*/  FSETP.GT.AND P1, PT, R24, R17, PT ;  /* 0x000000111800720b */ /* 0x000fe40003f24000 */
[----:B------:R-:W-:Y:S02]  /*1640*/  FSEL R26, R26, R3, !P2 ;  /* 0x000000031a1a7208 */ /* 0x000fe40005000000 */
[----:B------:R-:W-:Y:S02]  /*1650*/  FSETP.GT.AND P0, PT, R15, R22, PT ;  /* 0x000000160f00720b */ /* 0x000fe40003f04000 */
[----:B------:R-:W-:Y:S01]  /*1660*/  FSEL R24, R17, R24, P1 ;  /* 0x0000001811187208 */ /* 0x000fe20000800000 */
[----:B------:R-:W-:Y:S01]  /*1670*/  FFMA R17, R92, 0.0010000000474974513054, R13 ;  /* 0x3a83126f5c117823 */ /* 0x000fe2000000000d */
[----:B------:R-:W-:Y:S02]  /*1680*/  FSETP.GT.AND P1, PT, R26, R23, PT ;  /* 0x000000171a00720b */ /* 0x000fe40003f24000 */
[----:B------:R-:W-:Y:S01]  /*1690*/  FSEL R15, R22, R15, P0 ;  /* 0x0000000f160f7208 */ /* 0x000fe20000000000 */
[----:B------:R-:W-:Y:S01]  /*16a0*/  FADD R24, R83, -R24 ;  /* 0x8000001853187221 */ /* 0x000fe20000000000 */
[----:B------:R-:W-:Y:S01]  /*16b0*/  FSEL R26, R23, R26, P1 ;  /* 0x0000001a171a7208 */ /* 0x000fe20000800000 */
[----:B------:R-:W-:-:S02]  /*16c0*/  FMUL R108, R17, R17 ;  /* 0x00000011116c7220 */ /* 0x000fc40000400000 */
[----:B------:R-:W-:Y:S01]  /*16d0*/  FADD R15, R88, -R15 ;  /* 0x8000000f580f7221 */ /* 0x000fe20000000000 */
[----:B------:R-:W-:Y:S01]  /*16e0*/  FMUL R24, R24, R24 ;  /* 0x0000001818187220 */ /* 0x000fe20000400000 */
[----:B------:R-:W-:-:S03]  /*16f0*/  FADD R26, R3, -R26 ;  /* 0x8000001a031a7221 */ /* 0x000fc60000000000 */
[----:B------:R-:W-:-:S04]  /*1700*/  FFMA R15, R15, R15, R24 ;  /* 0x0000000f0f0f7223 */ /* 0x000fc80000000018 */
[----:B------:R-:W-:-:S05]  /*1710*/  FFMA R15, R26, R26, R15 ;  /* 0x0000001a1a0f7223 */ /* 0x000fca000000000f */
[----:B------:R-:W-:-:S13]  /*1720*/  FSETP.GT.AND P0, PT, R15, R108, PT ;  /* 0x0000006c0f00720b */ /* 0x000fda0003f04000 */
[----:B------:R-:W-:Y:S05]  /*1730*/  @P0 BRA `(.L_x_17) ;  /* 0x00003ed000000947 */ /* 0x000fea0003800000 */
[----:B------:R-:W2:Y:S04]  /*1740*/  LD.E R18, [R18.64+0xc] ;  /* 0x00000c1012127980 */ /* 0x000ea8000c101900 */
[----:B------:R-:W3:Y:S04]  /*1750*/  LD.E R23, [R20.64+0xc] ;  /* 0x00000c1014177980 */ /* 0x000ee8000c101900 */
[----:B------:R-:W4:Y:S01]  /*1760*/  LD.E.U8 R17, [R20.64+0xf] ;  /* 0x00000f1014117980 */ /* 0x000f22000c101100 */
[----:B--2---:R-:W-:Y:S02]  /*1770*/  ISETP.GE.AND P0, PT, R18, RZ, PT ;  /* 0x000000ff1200720c */ /* 0x004fe40003f06270 */
[----:B---3--:R-:W-:-:S02]  /*1780*/  PRMT R15, R23, 0x7770, RZ ;  /* 0x00007770170f7816 */ /* 0x008fc400000000ff */
[----:B------:R-:W-:-:S04]  /*1790*/  PRMT R22, R23, 0x7771, RZ ;  /* 0x0000777117167816 */ /* 0x000fc800000000ff */
[----:B------:R-:W-:Y:S02]  /*17a0*/  PRMT R22, R22, 0x7604, R15 ;  /* 0x0000760416167816 */ /* 0x000fe4000000000f */
[----:B------:R-:W-:Y:S02]  /*17b0*/  PRMT R15, R23, 0x7772, RZ ;  /* 0x00007772170f7816 */ /* 0x000fe400000000ff */
[----:B----4-:R-:W-:Y:S02]  /*17c0*/  SHF.L.U32 R17, R17, 0x18, RZ ;  /* 0x0000001811117819 */ /* 0x010fe400000006ff */
[----:B------:R-:W-:Y:S02]  /*17d0*/  PRMT R22, R15, 0x7054, R22 ;  /* 0x000070540f167816 */ /* 0x000fe40000000016 */
[----:B------:R-:W-:Y:S02]  /*17e0*/  LOP3.LUT R91, R18, 0x7fffffff, RZ, 0xc0, !PT ;  /* 0x7fffffff125b7812 */ /* 0x000fe400078ec0ff */
[----:B------:R-:W-:Y:S01]  /*17f0*/  LOP3.LUT R101, R22, 0x7f000000, R17, 0xf8, !PT ;  /* 0x7f00000016657812 */ /* 0x000fe200078ef811 */
[----:B------:R-:W-:Y:S05]  /*1800*/  @!P0 BRA `(.L_x_18) ;  /* 0x000004a000008947 */ /* 0x000fea0003800000 */
[----:B------:R-:W-:-:S05]  /*1810*/  IMAD.WIDE.U32 R16, R91, 0x10, R84 ;  /* 0x000000105b107825 */ /* 0x000fca00078e0054 */
[----:B------:R-:W2:Y:S01]  /*1820*/  LD.E R15, [R16.64] ;  /* 0x00000010100f7980 */ /* 0x000ea2000c101900 */
[----:B------:R-:W-:-:S03]  /*1830*/  IMAD.WIDE R20, R101, 0x10, R84 ;  /* 0x0000001065147825 */ /* 0x000fc600078e0254 */
[----:B------:R-:W3:Y:S01]  /*1840*/  LD.E R26, [R16.64+0x4] ;  /* 0x00000410101a7980 */ /* 0x000ee2000c101900 */
[----:B------:R-:W-:-:S03]  /*1850*/  IMAD.WIDE.U32 R18, R91, 0x10, R86 ;  /* 0x000000105b127825 */ /* 0x000fc600078e0056 */
[----:B------:R-:W4:Y:S01]  /*1860*/  LD.E R98, [R20.64+0x4] ;  /* 0x0000041014627980 */ /* 0x000f22000c101900 */
[----:B------:R-:W-:-:S03]  /*1870*/  IMAD.WIDE R22, R101, 0x10, R86 ;  /* 0x0000001065167825 */ /* 0x000fc600078e0256 */
[----:B------:R-:W5:Y:S04]  /*1880*/  LD.E R24, [R18.64] ;  /* 0x0000001012187980 */ /* 0x000f68000c101900 */
[----:B------:R-:W5:Y:S04]  /*1890*/  LD.E R94, [R16.64+0x8] ;  /* 0x00000810105e7980 */ /* 0x000f68000c101900 */
[----:B------:R-:W5:Y:S04]  /*18a0*/  LD.E R93, [R20.64] ;  /* 0x00000010145d7980 */ /* 0x000f68000c101900 */
[----:B------:R-:W5:Y:S04]  /*18b0*/  LD.E R25, [R18.64+0x4] ;  /* 0x0000041012197980 */ /* 0x000f68000c101900 */
[----:B------:R-:W5:Y:S04]  /*18c0*/  LD.E R100, [R20.64+0x8] ;  /* 0x0000081014647980 */ /* 0x000f68000c101900 */
[----:B------:R-:W5:Y:S04]  /*18d0*/  LD.E R95, [R22.64+0x4] ;  /* 0x00000410165f7980 */ /* 0x000f68000c101900 */
[----:B------:R-:W5:Y:S04]  /*18e0*/  LD.E R27, [R18.64+0x8] ;  /* 0x00000810121b7980 */ /* 0x000f68000c101900 */
[----:B------:R-:W5:Y:S04]  /*18f0*/  LD.E R96, [R22.64] ;  /* 0x0000001016607980 */ /* 0x000f68000c101900 */
[----:B------:R-:W5:Y:S01]  /*1900*/  LD.E R97, [R22.64+0x8] ;  /* 0x0000081016617980 */ /* 0x000f62000c101900 */
[----:B--2---:R-:W-:-:S04]  /*1910*/  FSETP.GEU.AND P0, PT, R88, R15, PT ;  /* 0x0000000f5800720b */ /* 0x004fc80003f0e000 */
[----:B------:R-:W-:Y:S02]  /*1920*/  FSEL R15, R15, R88, !P0 ;  /* 0x000000580f0f7208 */ /* 0x000fe40004000000 */
[C---:B---3--:R-:W-:Y:S02]  /*1930*/  FSETP.GEU.AND P1, PT, R83.reuse, R26, PT ;  /* 0x0000001a5300720b */ /* 0x048fe40003f2e000 */
[----:B----4-:R-:W-:Y:S02]  /*1940*/  FSETP.GEU.AND P3, PT, R83, R98, PT ;  /* 0x000000625300720b */ /* 0x010fe40003f6e000 */
[-C--:B------:R-:W-:Y:S02]  /*1950*/  FSEL R26, R26, R83.reuse, !P1 ;  /* 0x000000531a1a7208 */ /* 0x080fe40004800000 */
[----:B-----5:R-:W-:Y:S02]  /*1960*/  FSETP.GT.AND P0, PT, R15, R24, PT ;  /* 0x000000180f00720b */ /* 0x020fe40003f04000 */
[----:B------:R-:W-:-:S02]  /*1970*/  FSEL R98, R98, R83, !P3 ;  /* 0x0000005362627208 */ /* 0x000fc40005800000 */
[----:B------:R-:W-:Y:S02]  /*1980*/  FSETP.GEU.AND P1, PT, R3, R94, PT ;  /* 0x0000005e0300720b */ /* 0x000fe40003f2e000 */
[----:B------:R-:W-:Y:S02]  /*1990*/  FSEL R15, R24, R15, P0 ;  /* 0x0000000f180f7208 */ /* 0x000fe40000000000 */
[----:B------:R-:W-:Y:S02]  /*19a0*/  FSETP.GEU.AND P2, PT, R88, R93, PT ;  /* 0x0000005d5800720b */ /* 0x000fe40003f4e000 */
[----:B------:R-:W-:Y:S02]  /*19b0*/  FSEL R94, R94, R3, !P1 ;  /* 0x000000035e5e7208 */ /* 0x000fe40004800000 */
[----:B------:R-:W-:Y:S02]  /*19c0*/  FSETP.GT.AND P0, PT, R26, R25, PT ;  /* 0x000000191a00720b */ /* 0x000fe40003f04000 */
[----:B------:R-:W-:-:S02]  /*19d0*/  FSEL R93, R93, R88, !P2 ;  /* 0x000000585d5d7208 */ /* 0x000fc40005000000 */
[----:B------:R-:W-:Y:S02]  /*19e0*/  FSETP.GEU.AND P3, PT, R3, R100, PT ;  /* 0x000000640300720b */ /* 0x000fe40003f6e000 */
[----:B------:R-:W-:Y:S02]  /*19f0*/  FSEL R26, R25, R26, P0 ;  /* 0x0000001a191a7208 */ /* 0x000fe40000000000 */
[----:B------:R-:W-:Y:S02]  /*1a00*/  FSETP.GT.AND P2, PT, R98, R95, PT ;  /* 0x0000005f6200720b */ /* 0x000fe40003f44000 */
[----:B------:R-:W-:Y:S02]  /*1a10*/  FSEL R100, R100, R3, !P3 ;  /* 0x0000000364647208 */ /* 0x000fe40005800000 */
[----:B------:R-:W-:Y:S02]  /*1a20*/  FSETP.GT.AND P0, PT, R94, R27, PT ;  /* 0x0000001b5e00720b */ /* 0x000fe40003f04000 */
[----:B------:R-:W-:-:S02]  /*1a30*/  FSEL R98, R95, R98, P2 ;  /* 0x000000625f627208 */ /* 0x000fc40001000000 */
[----:B------:R-:W-:Y:S02]  /*1a40*/  FSETP.GT.AND P1, PT, R93, R96, PT ;  /* 0x000000605d00720b */ /* 0x000fe40003f24000 */
[----:B------:R-:W-:Y:S01]  /*1a50*/  FSEL R94, R27, R94, P0 ;  /* 0x0000005e1b5e7208 */ /* 0x000fe20000000000 */
[C---:B------:R-:W-:Y:S01]  /*1a60*/  FADD R26, R83.reuse, -R26 ;  /* 0x8000001a531a7221 */ /* 0x040fe20000000000 */
[----:B------:R-:W-:Y:S01]  /*1a70*/  FSEL R93, R96, R93, P1 ;  /* 0x0000005d605d7208 */ /* 0x000fe20000800000 */
[----:B------:R-:W-:Y:S01]  /*1a80*/  FADD R98, R83, -R98 ;  /* 0x8000006253627221 */ /* 0x000fe20000000000 */
[----:B------:R-:W-:Y:S01]  /*1a90*/  FSETP.GT.AND P0, PT, R100, R97, PT ;  /* 0x000000616400720b */ /* 0x000fe20003f04000 */
[----:B------:R-:W-:Y:S01]  /*1aa0*/  FADD R15, R88, -R15 ;  /* 0x8000000f580f7221 */ /* 0x000fe20000000000 */
[----:B------:R-:W-:Y:S01]  /*1ab0*/  FMUL R26, R26, R26 ;  /* 0x0000001a1a1a7220 */ /* 0x000fe20000400000 */
[----:B------:R-:W-:Y:S01]  /*1ac0*/  FADD R93, R88, -R93 ;  /* 0x8000005d585d7221 */ /* 0x000fe20000000000 */
[----:B------:R-:W-:Y:S01]  /*1ad0*/  FSEL R100, R97, R100, P0 ;  /* 0x0000006461647208 */ /* 0x000fe20000000000 */
[----:B------:R-:W-:Y:S01]  /*1ae0*/  FMUL R98, R98, R98 ;  /* 0x0000006262627220 */ /* 0x000fe20000400000 */
[----:B------:R-:W-:Y:S01]  /*1af0*/  FFMA R15, R15, R15, R26 ;  /* 0x0000000f0f0f7223 */ /* 0x000fe2000000001a */
[----:B------:R-:W-:-:S02]  /*1b00*/  FADD R94, R3, -R94 ;  /* 0x8000005e035e7221 */ /* 0x000fc40000000000 */
[----:B------:R-:W-:Y:S01]  /*1b10*/  FFMA R93, R93, R93, R98 ;  /* 0x0000005d5d5d7223 */ /* 0x000fe20000000062 */
[----:B------:R-:W-:Y:S01]  /*1b20*/  FADD R100, R3, -R100 ;  /* 0x8000006403647221 */ /* 0x000fe20000000000 */
[----:B------:R-:W-:-:S03]  /*1b30*/  FFMA R15, R94, R94, R15 ;  /* 0x0000005e5e0f7223 */ /* 0x000fc6000000000f */
[----:B------:R-:W-:-:S05]  /*1b40*/  FFMA R93, R100, R100, R93 ;  /* 0x00000064645d7223 */ /* 0x000fca000000005d */
[----:B------:R-:W-:-:S13]  /*1b50*/  FSETP.GEU.AND P0, PT, R15, R93, PT ;  /* 0x0000005d0f00720b */ /* 0x000fda0003f0e000 */
[----:B------:R-:W-:Y:S05]  /*1b60*/  @!P0 BRA `(.L_x_19) ;  /* 0x000000a000008947 */ /* 0x000fea0003800000 */
[-C--:B------:R-:W-:Y:S02]  /*1b70*/  FSETP.GEU.AND P0, PT, R15, R108.reuse, PT ;  /* 0x0000006c0f00720b */ /* 0x080fe40003f0e000 */
[----:B------:R-:W-:Y:S02]  /*1b80*/  FSETP.GEU.AND P1, PT, R93, R108, PT ;  /* 0x0000006c5d00720b */ /* 0x000fe40003f2e000 */
[----:B------:R-:W-:-:S09]  /*1b90*/  MOV R16, R102 ;  /* 0x0000006600107202 */ /* 0x000fd20000000f00 */
[----:B------:R0:W-:Y:S01]  /*1ba0*/  @!P0 STL [R104], R91 ;  /* 0x0000005b68008387 */ /* 0x0001e20000100800 */
[----:B------:R-:W-:Y:S01]  /*1bb0*/  @!P0 MOV R16, R99 ;  /* 0x0000006300108202 */ /* 0x000fe20000000f00 */
[----:B------:R-:W-:Y:S05]  /*1bc0*/  @P1 BRA `(.L_x_17) ;  /* 0x00003a4000001947 */ /* 0x000fea0003800000 */
[C---:B------:R-:W-:Y:S02]  /*1bd0*/  LEA R15, R16.reuse, R1, 0x2 ;  /* 0x00000001100f7211 */ /* 0x040fe400078e10ff */
[----:B------:R-:W-:-:S03]  /*1be0*/  IADD3 R16, R16, 0x1, RZ ;  /* 0x0000000110107810 */ /* 0x000fc60007ffe0ff */
[----:B------:R1:W-:Y:S01]  /*1bf0*/  STL [R15], R101 ;  /* 0x000000650f007387 */ /* 0x0003e20000100800 */
[----:B------:R-:W-:Y:S05]  /*1c00*/  BRA `(.L_x_17) ;  /* 0x00003a0000007947 */ /* 0x000fea0003800000 */
.L_x_19:
        /* <DEDUP_REMOVED lines=10> */
.L_x_18:
[----:B------:R-:W-:-:S05]  /*1cb0*/  LEA R19, R91, R91, 0x1 ;  /* 0x0000005b5b137211 */ /* 0x000fca00078e08ff */
[----:B------:R-:W-:-:S05]  /*1cc0*/  IMAD.WIDE R18, R19, 0x4, R38 ;  /* 0x0000000413127825 */ /* 0x000fca00078e0226 */
[----:B------:R-:W2:Y:S04]  /*1cd0*/  LD.E R27, [R18.64] ;  /* 0x00000010121b7980 */ /* 0x000ea8000c101900 */
[----:B------:R-:W3:Y:S04]  /*1ce0*/  LD.E R95, [R18.64+0x4] ;  /* 0x00000410125f7980 */ /* 0x000ee8000c101900 */
[----:B------:R-:W4:Y:S01]  /*1cf0*/  LD.E R105, [R18.64+0x8] ;  /* 0x0000081012697980 */ /* 0x000f22000c101900 */
[----:B--2---:R-:W-:-:S04]  /*1d00*/  IMAD.WIDE R26, R27, 0xc, R40 ;  /* 0x0000000c1b1a7825 */ /* 0x004fc800078e0228 */
[--C-:B---3--:R-:W-:Y:S01]  /*1d10*/  IMAD.WIDE R94, R95, 0xc, R40.reuse ;  /* 0x0000000c5f5e7825 */ /* 0x108fe200078e0228 */
[----:B------:R-:W2:Y:S03]  /*1d20*/  LD.E R107, [R26.64] ;  /* 0x000000101a6b7980 */ /* 0x000ea6000c101900 */
[----:B----4-:R-:W-:Y:S01]  /*1d30*/  IMAD.WIDE R104, R105, 0xc, R40 ;  /* 0x0000000c69687825 */ /* 0x010fe200078e0228 */
[----:B------:R-:W3:Y:S04]  /*1d40*/  LD.E R110, [R26.64+0x8] ;  /* 0x000008101a6e7980 */ /* 0x000ee8000c101900 */
[----:B------:R-:W2:Y:S04]  /*1d50*/  LD.E R100, [R94.64] ;  /* 0x000000105e647980 */ /* 0x000ea8000c101900 */
[----:B------:R-:W3:Y:S04]  /*1d60*/  LD.E R101, [R104.64+0x8] ;  /* 0x0000081068657980 */ /* 0x000ee8000c101900 */
[----:B------:R-:W4:Y:S04]  /*1d70*/  LD.E R108, [R26.64+0x4] ;  /* 0x000004101a6c7980 */ /* 0x000f28000c101900 */
[----:B------:R-:W5:Y:S04]  /*1d80*/  LD.E R102, [R94.64+0x8] ;  /* 0x000008105e667980 */ /* 0x000f68000c101900 */
[----:B------:R-:W4:Y:S04]  /*1d90*/  LD.E R97, [R104.64] ;  /* 0x0000001068617980 */ /* 0x000f28000c101900 */
[----:B------:R-:W4:Y:S04]  /*1da0*/  LD.E R98, [R104.64+0x4] ;  /* 0x0000041068627980 */ /* 0x000f28000c101900 */
[----:B------:R-:W4:Y:S01]  /*1db0*/  LD.E R99, [R94.64+0x4] ;  /* 0x000004105e637980 */ /* 0x000f22000c101900 */
[----:B------:R-:W-:Y:S01]  /*1dc0*/  BSSY B2, `(.L_x_20) ;  /* 0x0000029000027945 */ /* 0x000fe20003800000 */
[----:B--2---:R-:W-:Y:S01]  /*1dd0*/  FADD R20, R100, -R107 ;  /* 0x8000006b64147221 */ /* 0x004fe20000000000 */
[----:B---3--:R-:W-:-:S04]  /*1de0*/  FADD R23, -R110, R101 ;  /* 0x000000656e177221 */ /* 0x008fc80000000100 */
[----:B------:R-:W-:Y:S01]  /*1df0*/  FMUL R15, R20, R23 ;  /* 0x00000017140f7220 */ /* 0x000fe20000400000 */
[----:B-----5:R-:W-:Y:S01]  /*1e00*/  FADD R24, R102, -R110 ;  /* 0x8000006e66187221 */ /* 0x020fe20000000000 */
[----:B----4-:R-:W-:Y:S01]  /*1e10*/  FADD R22, -R107, R97 ;  /* 0x000000616b167221 */ /* 0x010fe20000000100 */
[----:B------:R-:W-:-:S03]  /*1e20*/  FADD R21, -R108, R98 ;  /* 0x000000626c157221 */ /* 0x000fc60000000100 */
[CC--:B------:R-:W-:Y:S01]  /*1e30*/  FFMA R15, R24.reuse, R22.reuse, -R15 ;  /* 0x00000016180f7223 */ /* 0x0c0fe2000000080f */
[----:B------:R-:W-:Y:S01]  /*1e40*/  FADD R19, R99, -R108 ;  /* 0x8000006c63137221 */ /* 0x000fe20000000000 */
[----:B------:R-:W-:Y:S02]  /*1e50*/  FMUL R18, R24, R21 ;  /* 0x0000001518127220 */ /* 0x000fe40000400000 */
[----:B------:R-:W-:Y:S01]  /*1e60*/  FMUL R26, R15, R15 ;  /* 0x0000000f0f1a7220 */ /* 0x000fe20000400000 */
[C---:B------:R-:W-:Y:S01]  /*1e70*/  FMUL R25, R19.reuse, R22 ;  /* 0x0000001613197220 */ /* 0x040fe20000400000 */
[----:B------:R-:W-:-:S03]  /*1e80*/  FFMA R17, R19, R23, -R18 ;  /* 0x0000001713117223 */ /* 0x000fc60000000812 */
[----:B------:R-:W-:Y:S01]  /*1e90*/  FFMA R18, R20, R21, -R25 ;  /* 0x0000001514127223 */ /* 0x000fe20000000819 */
[----:B------:R-:W-:-:S04]  /*1ea0*/  FFMA R25, R17, R17, R26 ;  /* 0x0000001111197223 */ /* 0x000fc8000000001a */
[----:B------:R-:W-:Y:S01]  /*1eb0*/  FFMA R93, R18, R18, R25 ;  /* 0x00000012125d7223 */ /* 0x000fe20000000019 */
[----:B------:R-:W-:-:S04]  /*1ec0*/  FADD R26, -R99, R98 ;  /* 0x00000062631a7221 */ /* 0x000fc80000000100 */
[----:B------:R-:W-:Y:S01]  /*1ed0*/  IADD3 R94, R93, -0xd000000, RZ ;  /* 0xf30000005d5e7810 */ /* 0x000fe20007ffe0ff */
[----:B------:R-:W-:Y:S01]  /*1ee0*/  FADD R25, -R100, R97 ;  /* 0x0000006164197221 */ /* 0x000fe20000000100 */
[----:B------:R-:W-:Y:S02]  /*1ef0*/  FMUL R26, R26, R26 ;  /* 0x0000001a1a1a7220 */ /* 0x000fe40000400000 */
[----:B------:R-:W-:Y:S01]  /*1f00*/  ISETP.GT.U32.AND P0, PT, R94, 0x727fffff, PT ;  /* 0x727fffff5e00780c */ /* 0x000fe20003f04070 */
[----:B------:R0:W1:Y:S01]  /*1f10*/  MUFU.RSQ R96, R93 ;  /* 0x0000005d00607308 */ /* 0x0000620000001400 */
[----:B------:R-:W-:Y:S01]  /*1f20*/  FFMA R26, R25, R25, R26 ;  /* 0x00000019191a7223 */ /* 0x000fe2000000001a */
[----:B------:R-:W-:Y:S01]  /*1f30*/  FMUL R27, R19, R19 ;  /* 0x00000013131b7220 */ /* 0x000fe20000400000 */
[----:B------:R-:W-:Y:S01]  /*1f40*/  FMUL R25, R21, R21 ;  /* 0x0000001515197220 */ /* 0x000fe20000400000 */
[----:B------:R-:W-:Y:S02]  /*1f50*/  FADD R105, -R102, R101 ;  /* 0x0000006566697221 */ /* 0x000fe40000000100 */
[----:B------:R-:W-:Y:S01]  /*1f60*/  FFMA R27, R20, R20, R27 ;  /* 0x00000014141b7223 */ /* 0x000fe2000000001b */
[----:B------:R-:W-:Y:S01]  /*1f70*/  FFMA R104, R22, R22, R25 ;  /* 0x0000001616687223 */ /* 0x000fe20000000019 */
[----:B------:R-:W-:-:S02]  /*1f80*/  FFMA R105, R105, R105, R26 ;  /* 0x0000006969697223 */ /* 0x000fc4000000001a */
[----:B------:R-:W-:Y:S01]  /*1f90*/  FFMA R103, R24, R24, R27 ;  /* 0x0000001818677223 */ /* 0x000fe2000000001b */
[----:B------:R-:W-:Y:S01]  /*1fa0*/  FFMA R104, R23, R23, R104 ;  /* 0x0000001717687223 */ /* 0x000fe20000000068 */
[----:B------:R-:W-:Y:S05]  /*1fb0*/  @!P0 BRA `(.L_x_21) ;  /* 0x0000005000008947 */ /* 0x000fea0003800000 */
[----:B0-----:R-:W-:Y:S02]  /*1fc0*/  MOV R25, R93 ;  /* 0x0000005d00197202 */ /* 0x001fe40000000f00 */
[----:B------:R-:W-:Y:S02]  /*1fd0*/  MOV R111, 0x1ff0 ;  /* 0x00001ff0006f7802 */ /* 0x000fe40000000f00 */
[----:B-1----:R-:W-:Y:S05]  /*1fe0*/  CALL.REL.NOINC `($__internal_2_$__cuda_sm20_sqrt_rn_f32_slowpath) ;  /* 0x0000af7000007944 */ /* 0x002fea0003c00000 */
[----:B------:R-:W-:Y:S01]  /*1ff0*/  MOV R94, R25 ;  /* 0x00000019005e7202 */ /* 0x000fe20000000f00 */
[----:B------:R-:W-:Y:S05]  /*2000*/  BRA `(.L_x_22) ;  /* 0x0000004000007947 */ /* 0x000fea0003800000 */
.L_x_21:
[----:B01----:R-:W-:Y:S01]  /*2010*/  FMUL.FTZ R94, R93, R96 ;  /* 0x000000605d5e7220 */ /* 0x003fe20000410000 */
[----:B------:R-:W-:-:S03]  /*2020*/  FMUL.FTZ R26, R96, 0.5 ;  /* 0x3f000000601a7820 */ /* 0x000fc60000410000 */
[----:B------:R-:W-:-:S04]  /*2030*/  FFMA R25, -R94, R94, R93 ;  /* 0x0000005e5e197223 */ /* 0x000fc8000000015d */
[----:B------:R-:W-:Y:S02]  /*2040*/  FFMA R94, R25, R26, R94 ;  /* 0x0000001a195e7223 */ /* 0x000fe4000000005e */
.L_x_22:
[----:B------:R-:W-:Y:S05]  /*2050*/  BSYNC B2 ;  /* 0x0000000000027941 */ /* 0x000fea0003800000 */
.L_x_20:
[----:B------:R-:W-:Y:S01]  /*2060*/  FADD R26, R103, R104 ;  /* 0x00000068671a7221 */ /* 0x000fe20000000000 */
[----:B------:R-:W-:Y:S03]  /*2070*/  BSSY B7, `(.L_x_23) ;  /* 0x000000e000077945 */ /* 0x000fe60003800000 */
[----:B------:R-:W-:-:S04]  /*2080*/  FADD R93, R105, R26 ;  /* 0x0000001a695d7221 */ /* 0x000fc80000000000 */
[----:B------:R-:W0:Y:S08]  /*2090*/  MUFU.RCP R25, R93 ;  /* 0x0000005d00197308 */ /* 0x000e300000001000 */
        /* <DEDUP_REMOVED lines=11> */
.L_x_24:
[----:B------:R-:W-:Y:S05]  /*2150*/  BSYNC B7 ;  /* 0x0000000000077941 */ /* 0x000fea0003800000 */
.L_x_23:
[----:B0-----:R-:W-:-:S13]  /*2160*/  FSETP.GEU.AND P0, PT, R25, 9.9999999747524270788e-07, PT ;  /* 0x358637bd1900780b */ /* 0x001fda0003f0e000 */
[----:B------:R-:W-:Y:S05]  /*2170*/  @!P0 BRA `(.L_x_17) ;  /* 0x0000349000008947 */ /* 0x000fea0003800000 */
[----:B------:R-:W-:Y:S01]  /*2180*/  FADD R26, R83, -R108 ;  /* 0x8000006c531a7221 */ /* 0x000fe20000000000 */
[----:B------:R-:W-:Y:S01]  /*2190*/  FADD R25, R88, -R107 ;  /* 0x8000006b58197221 */ /* 0x000fe20000000000 */
[----:B------:R-:W-:Y:S01]  /*21a0*/  FADD R96, R3, -R110 ;  /* 0x8000006e03607221 */ /* 0x000fe20000000000 */
[----:B------:R-:W-:Y:S01]  /*21b0*/  BSSY B7, `(.L_x_25) ;  /* 0x0000086000077945 */ /* 0x000fe20003800000 */
[-C--:B------:R-:W-:Y:S01]  /*21c0*/  FMUL R93, R21, R26.reuse ;  /* 0x0000001a155d7220 */ /* 0x080fe20000400000 */
[----:B------:R-:W-:-:S03]  /*21d0*/  FMUL R27, R19, R26 ;  /* 0x0000001a131b7220 */ /* 0x000fc60000400000 */
[-C--:B------:R-:W-:Y:S01]  /*21e0*/  FFMA R26, R22, R25.reuse, R93 ;  /* 0x00000019161a7223 */ /* 0x080fe2000000005d */
[----:B------:R-:W-:Y:S01]  /*21f0*/  FFMA R25, R20, R25, R27 ;  /* 0x0000001914197223 */ /* 0x000fe2000000001b */
[----:B------:R-:W-:Y:S02]  /*2200*/  MOV R93, RZ ;  /* 0x000000ff005d7202 */ /* 0x000fe40000000f00 */
[-C--:B------:R-:W-:Y:S01]  /*2210*/  FFMA R26, R23, R96.reuse, R26 ;  /* 0x00000060171a7223 */ /* 0x080fe2000000001a */
[----:B------:R-:W-:Y:S01]  /*2220*/  FFMA R25, R24, R96, R25 ;  /* 0x0000006018197223 */ /* 0x000fe20000000019 */
[----:B------:R-:W-:-:S03]  /*2230*/  MOV R27, 0x3f800000 ;  /* 0x3f800000001b7802 */ /* 0x000fc60000000f00 */
[----:B------:R-:W-:Y:S02]  /*2240*/  FSETP.GTU.AND P0, PT, R26, RZ, PT ;  /* 0x000000ff1a00720b */ /* 0x000fe40003f0c000 */
[----:B------:R-:W-:-:S13]  /*2250*/  FSETP.LE.AND P1, PT, R25, RZ, PT ;  /* 0x000000ff1900720b */ /* 0x000fda0003f23000 */
[----:B------:R-:W-:Y:S05]  /*2260*/  @!P0 BRA P1, `(.L_x_26) ;  /* 0x000007a000008947 */ /* 0x000fea0000800000 */
[----:B------:R-:W-:Y:S01]  /*2270*/  FADD R96, R83, -R99 ;  /* 0x8000006353607221 */ /* 0x000fe20000000000 */
[----:B------:R-:W-:-:S03]  /*2280*/  FADD R27, R88, -R100 ;  /* 0x80000064581b7221 */ /* 0x000fc60000000000 */
[-C--:B------:R-:W-:Y:S01]  /*2290*/  FMUL R93, R19, R96.reuse ;  /* 0x00000060135d7220 */ /* 0x080fe20000400000 */
[----:B------:R-:W-:Y:S01]  /*22a0*/  FMUL R95, R21, R96 ;  /* 0x00000060155f7220 */ /* 0x000fe20000400000 */
[----:B------:R-:W-:Y:S02]  /*22b0*/  FADD R96, R3, -R102 ;  /* 0x8000006603607221 */ /* 0x000fe40000000000 */
[-C--:B------:R-:W-:Y:S01]  /*22c0*/  FFMA R93, R20, R27.reuse, R93 ;  /* 0x0000001b145d7223 */ /* 0x080fe2000000005d */
[----:B------:R-:W-:Y:S01]  /*22d0*/  FFMA R112, R22, R27, R95 ;  /* 0x0000001b16707223 */ /* 0x000fe2000000005f */
[----:B------:R-:W-:Y:S02]  /*22e0*/  MOV R27, RZ ;  /* 0x000000ff001b7202 */ /* 0x000fe40000000f00 */
[-C--:B------:R-:W-:Y:S01]  /*22f0*/  FFMA R116, R24, R96.reuse, R93 ;  /* 0x0000006018747223 */ /* 0x080fe2000000005d */
[----:B------:R-:W-:Y:S01]  /*2300*/  FFMA R109, R23, R96, R112 ;  /* 0x00000060176d7223 */ /* 0x000fe20000000070 */
[----:B------:R-:W-:-:S03]  /*2310*/  MOV R93, 0x3f800000 ;  /* 0x3f800000005d7802 */ /* 0x000fc60000000f00 */
[----:B------:R-:W-:Y:S02]  /*2320*/  FSETP.GE.AND P1, PT, R116, RZ, PT ;  /* 0x000000ff7400720b */ /* 0x000fe40003f26000 */
[----:B------:R-:W-:-:S13]  /*2330*/  FSETP.GTU.AND P0, PT, R109, R116, PT ;  /* 0x000000746d00720b */ /* 0x000fda0003f0c000 */
[----:B------:R-:W-:Y:S05]  /*2340*/  @!P0 BRA P1, `(.L_x_26) ;  /* 0x000006c000008947 */ /* 0x000fea0000800000 */
[----:B------:R-:W-:Y:S01]  /*2350*/  FMUL R96, R26, R116 ;  /* 0x000000741a607220 */ /* 0x000fe20000400000 */
[----:B------:R-:W-:-:S03]  /*2360*/  FSETP.LE.AND P1, PT, R116, RZ, PT ;  /* 0x000000ff7400720b */ /* 0x000fc60003f23000 */
[----:B------:R-:W-:-:S05]  /*2370*/  FFMA R96, R25, R109, -R96 ;  /* 0x0000006d19607223 */ /* 0x000fca0000000860 */
[----:B------:R-:W-:-:S04]  /*2380*/  FSETP.GTU.AND P0, PT, R96, RZ, PT ;  /* 0x000000ff6000720b */ /* 0x000fc80003f0c000 */
[----:B------:R-:W-:-:S13]  /*2390*/  FSETP.GE.AND P0, PT, R25, RZ, !P0 ;  /* 0x000000ff1900720b */ /* 0x000fda0004706000 */
[----:B------:R-:W-:Y:S05]  /*23a0*/  @P0 BRA P1, `(.L_x_27) ;  /* 0x0000056000000947 */ /* 0x000fea0000800000 */
        /* <DEDUP_REMOVED lines=10> */
[----:B------:R-:W-:-:S04]  /*2450*/  MOV R93, RZ ;  /* 0x000000ff005d7202 */ /* 0x000fc80000000f00 */
[----:B------:R-:W-:Y:S02]  /*2460*/  FSETP.GTU.AND P0, PT, R118, R95, PT ;  /* 0x0000005f7600720b */ /* 0x000fe40003f0c000 */
[----:B------:R-:W-:-:S13]  /*2470*/  FSETP.GE.AND P1, PT, R95, RZ, PT ;  /* 0x000000ff5f00720b */ /* 0x000fda0003f26000 */
[----:B------:R-:W-:Y:S05]  /*2480*/  @!P0 BRA P1, `(.L_x_26) ;  /* 0x0000058000008947 */ /* 0x000fea0000800000 */
[----:B------:R-:W-:Y:S01]  /*2490*/  FMUL R25, R25, R95 ;  /* 0x0000005f19197220 */ /* 0x000fe20000400000 */
[----:B------:R-:W-:-:S03]  /*24a0*/  FSETP.LE.AND P1, PT, R95, RZ, PT ;  /* 0x000000ff5f00720b */ /* 0x000fc60003f23000 */
[----:B------:R-:W-:-:S05]  /*24b0*/  FFMA R120, R26, R118, -R25 ;  /* 0x000000761a787223 */ /* 0x000fca0000000819 */
[----:B------:R-:W-:-:S04]  /*24c0*/  FSETP.GTU.AND P0, PT, R120, RZ, PT ;  /* 0x000000ff7800720b */ /* 0x000fc80003f0c000 */
[----:B------:R-:W-:-:S13]  /*24d0*/  FSETP.GE.AND P0, PT, R26, RZ, !P0 ;  /* 0x000000ff1a00720b */ /* 0x000fda0004706000 */
[----:B------:R-:W-:Y:S05]  /*24e0*/  @P0 BRA P1, `(.L_x_28) ;  /* 0x000002f000000947 */ /* 0x000fea0000800000 */
[----:B------:R-:W-:Y:S01]  /*24f0*/  FMUL R25, R109, R118 ;  /* 0x000000766d197220 */ /* 0x000fe20000400000 */
[----:B------:R-:W-:-:S03]  /*2500*/  FADD R118, R118, -R95 ;  /* 0x8000005f76767221 */ /* 0x000fc60000000000 */
[C---:B------:R-:W-:Y:S01]  /*2510*/  FFMA R27, R116.reuse, R95, -R25 ;  /* 0x0000005f741b7223 */ /* 0x040fe20000000819 */
[----:B------:R-:W-:Y:S01]  /*2520*/  FADD R25, -R116, R109 ;  /* 0x0000006d74197221 */ /* 0x000fe20000000100 */
[----:B------:R-:W-:-:S03]  /*2530*/  FSETP.GE.AND P1, PT, R118, RZ, PT ;  /* 0x000000ff7600720b */ /* 0x000fc60003f26000 */
[----:B------:R-:W-:-:S04]  /*2540*/  FSETP.GTU.AND P0, PT, R27, RZ, PT ;  /* 0x000000ff1b00720b */ /* 0x000fc80003f0c000 */
[----:B------:R-:W-:-:S13]  /*2550*/  FSETP.GE.AND P0, PT, R25, RZ, !P0 ;  /* 0x000000ff1900720b */ /* 0x000fda0004706000 */
[----:B------:R-:W-:Y:S05]  /*2560*/  @P0 BRA P1, `(.L_x_29) ;  /* 0x0000014000000947 */ /* 0x000fea0000800000 */
[----:B------:R-:W-:Y:S01]  /*2570*/  FADD R25, R120, R27 ;  /* 0x0000001b78197221 */ /* 0x000fe20000000000 */
[----:B------:R-:W-:Y:S03]  /*2580*/  BSSY B3, `(.L_x_30) ;  /* 0x000000e000037945 */ /* 0x000fe60003800000 */
[----:B------:R-:W-:-:S05]  /*2590*/  FADD R26, R96, R25 ;  /* 0x00000019601a7221 */ /* 0x000fca0000000000 */
[----:B------:R-:W-:-:S04]  /*25a0*/  IADD3 R25, R26, 0x1800000, RZ ;  /* 0x018000001a197810 */ /* 0x000fc80007ffe0ff */
[----:B------:R-:W-:-:S04]  /*25b0*/  LOP3.LUT R25, R25, 0x7f800000, RZ, 0xc0, !PT ;  /* 0x7f80000019197812 */ /* 0x000fc800078ec0ff */
[----:B------:R-:W-:-:S13]  /*25c0*/  ISETP.GT.U32.AND P0, PT, R25, 0x1ffffff, PT ;  /* 0x01ffffff1900780c */ /* 0x000fda0003f04070 */
[----:B------:R-:W-:Y:S05]  /*25d0*/  @P0 BRA `(.L_x_31) ;  /* 0x0000004000000947 */ /* 0x000fea0003800000 */
[----:B------:R-:W-:Y:S02]  /*25e0*/  MOV R111, 0x2600 ;  /* 0x00002600006f7802 */ /* 0x000fe40000000f00 */
[----:B------:R-:W-:Y:S05]  /*25f0*/  CALL.REL.NOINC `($__internal_1_$__cuda_sm20_rcp_rn_f32_slowpath) ;  /* 0x0000a60000007944 */ /* 0x000fea0003c00000 */
[----:B------:R-:W-:Y:S01]  /*2600*/  MOV R27, R25 ;  /* 0x00000019001b7202 */ /* 0x000fe20000000f00 */
[----:B------:R-:W-:Y:S05]  /*2610*/  BRA `(.L_x_32) ;  /* 0x0000004000007947 */ /* 0x000fea0003800000 */
.L_x_31:
[----:B------:R-:W0:Y:S02]  /*2620*/  MUFU.RCP R27, R26 ;  /* 0x0000001a001b7308 */ /* 0x000e240000001000 */
[----:B0-----:R-:W-:-:S04]  /*2630*/  FFMA R25, R26, R27, -1 ;  /* 0xbf8000001a197423 */ /* 0x001fc8000000001b */
[----:B------:R-:W-:-:S04]  /*2640*/  FADD.FTZ R26, -R25, -RZ ;  /* 0x800000ff191a7221 */ /* 0x000fc80000010100 */
[----:B------:R-:W-:Y:S02]  /*2650*/  FFMA R27, R27, R26, R27 ;  /* 0x0000001a1b1b7223 */ /* 0x000fe4000000001b */
.L_x_32:
[----:B------:R-:W-:Y:S05]  /*2660*/  BSYNC B3 ;  /* 0x0000000000037941 */ /* 0x000fea0003800000 */
.L_x_30:
[----:B------:R-:W-:-:S04]  /*2670*/  FMUL R93, R120, R27 ;  /* 0x0000001b785d7220 */ /* 0x000fc80000400000 */
[----:B------:R-:W-:-:S04]  /*2680*/  FADD R25, -R93, 1 ;  /* 0x3f8000005d197421 */ /* 0x000fc80000000100 */
[----:B------:R-:W-:Y:S01]  /*2690*/  FFMA R27, -R96, R27, R25 ;  /* 0x0000001b601b7223 */ /* 0x000fe20000000119 */
[----:B------:R-:W-:Y:S05]  /*26a0*/  BRA `(.L_x_26) ;  /* 0x0000036000007947 */ /* 0x000fea0003800000 */
.L_x_29:
[----:B------:R-:W-:Y:S01]  /*26b0*/  FADD R118, R25, R118 ;  /* 0x0000007619767221 */ /* 0x000fe20000000000 */
[----:B------:R-:W-:Y:S03]  /*26c0*/  BSSY B8, `(.L_x_33) ;  /* 0x000000d000087945 */ /* 0x000fe60003800000 */
        /* <DEDUP_REMOVED lines=9> */
[----:B------:R-:W-:Y:S02]  /*2760*/  MOV R109, 0x2780 ;  /* 0x00002780006d7802 */ /* 0x000fe40000000f00 */
[----:B------:R-:W-:Y:S05]  /*2770*/  CALL.REL.NOINC `($__internal_3_$__cuda_sm3x_div_rn_noftz_f32_slowpath) ;  /* 0x0000a95000007944 */ /* 0x000fea0003c00000 */
[----:B0-----:R-:W-:Y:S02]  /*2780*/  MOV R27, R25 ;  /* 0x00000019001b7202 */ /* 0x001fe40000000f00 */
.L_x_34:
[----:B------:R-:W-:Y:S05]  /*2790*/  BSYNC B8 ;  /* 0x0000000000087941 */ /* 0x000fea0003800000 */
.L_x_33:
[----:B------:R-:W-:-:S04]  /*27a0*/  FADD R93, -R27, 1 ;  /* 0x3f8000001b5d7421 */ /* 0x000fc80000000100 */
[----:B------:R-:W-:-:S04]  /*27b0*/  FADD R26, -R93, 1 ;  /* 0x3f8000005d1a7421 */ /* 0x000fc80000000100 */
[----:B------:R-:W-:Y:S01]  /*27c0*/  FADD R27, R26, -R27 ;  /* 0x8000001b1a1b7221 */ /* 0x000fe20000000000 */
[----:B------:R-:W-:Y:S05]  /*27d0*/  BRA `(.L_x_26) ;  /* 0x0000023000007947 */ /* 0x000fea0003800000 */
.L_x_28:
[----:B------:R-:W-:Y:S01]  /*27e0*/  FADD R95, R26, -R95 ;  /* 0x8000005f1a5f7221 */ /* 0x000fe20000000000 */
[----:B------:R-:W-:Y:S01]  /*27f0*/  BSSY B8, `(.L_x_35) ;  /* 0x000000f000087945 */ /* 0x000fe20003800000 */
[----:B------:R-:W-:Y:S02]  /*2800*/  MOV R93, RZ ;  /* 0x000000ff005d7202 */ /* 0x000fe40000000f00 */
        /* <DEDUP_REMOVED lines=13> */
.L_x_36:
[----:B------:R-:W-:Y:S05]  /*28e0*/  BSYNC B8 ;  /* 0x0000000000087941 */ /* 0x000fea0003800000 */
.L_x_35:
[----:B------:R-:W-:Y:S01]  /*28f0*/  FADD R27, -R27, 1 ;  /* 0x3f8000001b1b7421 */ /* 0x000fe20000000100 */
[----:B------:R-:W-:Y:S05]  /*2900*/  BRA `(.L_x_26) ;  /* 0x0000010000007947 */ /* 0x000fea0003800000 */
.L_x_27:
[----:B------:R-:W-:Y:S01]  /*2910*/  FADD R116, R25, -R116 ;  /* 0x8000007419747221 */ /* 0x000fe20000000000 */
        /* <DEDUP_REMOVED lines=13> */
.L_x_38:
[----:B------:R-:W-:Y:S05]  /*29f0*/  BSYNC B8 ;  /* 0x0000000000087941 */ /* 0x000fea0003800000 */
.L_x_37:
[----:B------:R-:W-:Y:S02]  /*2a00*/  FADD R27, -R93, 1 ;  /* 0x3f8000005d1b7421 */ /* 0x000fe40000000100 */
.L_x_26:
[----:B------:R-:W-:Y:S05]  /*2a10*/  BSYNC B7 ;  /* 0x0000000000077941 */ /* 0x000fea0003800000 */
.L_x_25:
[----:B------:R-:W-:Y:S01]  /*2a20*/  FADD R26, -R27, 1 ;  /* 0x3f8000001b1a7421 */ /* 0x000fe20000000100 */
[-C--:B------:R-:W-:Y:S01]  /*2a30*/  FMUL R25, R99, R93.reuse ;  /* 0x0000005d63197220 */ /* 0x080fe20000400000 */
[----:B------:R-:W-:Y:S01]  /*2a40*/  FMUL R96, R100, R93 ;  /* 0x0000005d64607220 */ /* 0x000fe20000400000 */
[----:B------:R-:W-:Y:S01]  /*2a50*/  BSSY B2, `(.L_x_39) ;  /* 0x000001c000027945 */ /* 0x000fe20003800000 */
[----:B------:R-:W-:Y:S01]  /*2a60*/  FADD R95, R26, -R93 ;  /* 0x8000005d1a5f7221 */ /* 0x000fe20000000000 */
[----:B------:R-:W-:Y:S01]  /*2a70*/  FFMA R109, R108, R27, R25 ;  /* 0x0000001b6c6d7223 */ /* 0x000fe20000000019 */
[----:B------:R-:W-:Y:S01]  /*2a80*/  FMUL R25, R102, R93 ;  /* 0x0000005d66197220 */ /* 0x000fe20000400000 */
[----:B------:R-:W-:Y:S01]  /*2a90*/  FFMA R96, R107, R27, R96 ;  /* 0x0000001b6b607223 */ /* 0x000fe20000000060 */
[----:B------:R-:W-:Y:S01]  /*2aa0*/  FFMA R117, R92, 0.0010000000474974513054, R13 ;  /* 0x3a83126f5c757823 */ /* 0x000fe2000000000d */
[----:B------:R-:W-:Y:S01]  /*2ab0*/  FFMA R114, R98, R95, R109 ;  /* 0x0000005f62727223 */ /* 0x000fe2000000006d */
[----:B------:R-:W-:Y:S01]  /*2ac0*/  FFMA R26, R110, R27, R25 ;  /* 0x0000001b6e1a7223 */ /* 0x000fe20000000019 */
[----:B------:R-:W-:-:S02]  /*2ad0*/  FFMA R113, R97, R95, R96 ;  /* 0x0000005f61717223 */ /* 0x000fc40000000060 */
[----:B------:R-:W-:Y:S01]  /*2ae0*/  FADD R27, -R83, R114 ;  /* 0x00000072531b7221 */ /* 0x000fe20000000100 */
[----:B------:R-:W-:Y:S01]  /*2af0*/  FFMA R115, R101, R95, R26 ;  /* 0x0000005f65737223 */ /* 0x000fe2000000001a */
[----:B------:R-:W-:Y:S02]  /*2b00*/  FADD R25, -R88, R113 ;  /* 0x0000007158197221 */ /* 0x000fe40000000100 */
[----:B------:R-:W-:Y:S01]  /*2b10*/  FMUL R96, R27, R27 ;  /* 0x0000001b1b607220 */ /* 0x000fe20000400000 */
[----:B------:R-:W-:-:S03]  /*2b20*/  FADD R26, -R3, R115 ;  /* 0x00000073031a7221 */ /* 0x000fc60000000100 */
[----:B------:R-:W-:-:S04]  /*2b30*/  FFMA R25, R25, R25, R96 ;  /* 0x0000001919197223 */ /* 0x000fc80000000060 */
[----:B------:R-:W-:-:S04]  /*2b40*/  FFMA R25, R26, R26, R25 ;  /* 0x0000001a1a197223 */ /* 0x000fc80000000019 */
[----:B------:R0:W1:Y:S01]  /*2b50*/  MUFU.RSQ R26, R25 ;  /* 0x00000019001a7308 */ /* 0x0000620000001400 */
[----:B------:R-:W-:-:S04]  /*2b60*/  IADD3 R27, R25, -0xd000000, RZ ;  /* 0xf3000000191b7810 */ /* 0x000fc80007ffe0ff */
[----:B------:R-:W-:-:S13]  /*2b70*/  ISETP.GT.U32.AND P0, PT, R27, 0x727fffff, PT ;  /* 0x727fffff1b00780c */ /* 0x000fda0003f04070 */
[----:B------:R-:W-:Y:S05]  /*2b80*/  @!P0 BRA `(.L_x_40) ;  /* 0x0000004000008947 */ /* 0x000fea0003800000 */
[----:B01----:R-:W-:Y:S02]  /*2b90*/  MOV R111, 0x2bb0 ;  /* 0x00002bb0006f7802 */ /* 0x003fe40000000f00 */
[----:B------:R-:W-:Y:S05]  /*2ba0*/  CALL.REL.NOINC `($__internal_2_$__cuda_sm20_sqrt_rn_f32_slowpath) ;  /* 0x0000a3b000007944 */ /* 0x000fea0003c00000 */
[----:B------:R-:W-:Y:S01]  /*2bb0*/  MOV R96, R25 ;  /* 0x0000001900607202 */ /* 0x000fe20000000f00 */
[----:B------:R-:W-:Y:S05]  /*2bc0*/  BRA `(.L_x_41) ;  /* 0x0000004000007947 */ /* 0x000fea0003800000 */
.L_x_40:
[----:B01----:R-:W-:Y:S01]  /*2bd0*/  FMUL.FTZ R96, R25, R26 ;  /* 0x0000001a19607220 */ /* 0x003fe20000410000 */
[----:B------:R-:W-:-:S03]  /*2be0*/  FMUL.FTZ R26, R26, 0.5 ;  /* 0x3f0000001a1a7820 */ /* 0x000fc60000410000 */
[----:B------:R-:W-:-:S04]  /*2bf0*/  FFMA R25, -R96, R96, R25 ;  /* 0x0000006060197223 */ /* 0x000fc80000000119 */
[----:B------:R-:W-:Y:S02]  /*2c00*/  FFMA R96, R25, R26, R96 ;  /* 0x0000001a19607223 */ /* 0x000fe40000000060 */
.L_x_41:
[----:B------:R-:W-:Y:S05]  /*2c10*/  BSYNC B2 ;  /* 0x0000000000027941 */ /* 0x000fea0003800000 */
.L_x_39:
[----:B------:R-:W-:-:S13]  /*2c20*/  FSETP.GEU.AND P0, PT, R96, R117, PT ;  /* 0x000000756000720b */ /* 0x000fda0003f0e000 */
[----:B------:R-:W-:Y:S05]  /*2c30*/  @P0 BRA `(.L_x_17) ;  /* 0x000029d000000947 */ /* 0x000fea0003800000 */
[--C-:B------:R-:W-:Y:S01]  /*2c40*/  FADD R112, -R108, R114.reuse ;  /* 0x000000726c707221 */ /* 0x100fe20000000100 */
[----:B------:R-:W-:Y:S01]  /*2c50*/  FADD R108, -R107, R113 ;  /* 0x000000716b6c7221 */ /* 0x000fe20000000100 */
[----:B------:R-:W-:Y:S01]  /*2c60*/  FADD R110, -R110, R115 ;  /* 0x000000736e6e7221 */ /* 0x000fe20000000100 */
[----:B------:R-:W-:Y:S01]  /*2c70*/  FADD R26, -R98, R114 ;  /* 0x00000072621a7221 */ /* 0x000fe20000000100 */
[----:B------:R-:W-:Y:S01]  /*2c80*/  FMUL R25, R112, R112 ;  /* 0x0000007070197220 */ /* 0x000fe20000400000 */
[----:B------:R-:W-:Y:S02]  /*2c90*/  BSSY B7, `(.L_x_42) ;  /* 0x000021c000077945 */ /* 0x000fe40003800000 */
[----:B------:R-:W-:Y:S01]  /*2ca0*/  FMUL R26, R26, R26 ;  /* 0x0000001a1a1a7220 */ /* 0x000fe20000400000 */
[----:B------:R-:W-:-:S04]  /*2cb0*/  FFMA R25, R108, R108, R25 ;  /* 0x0000006c6c197223 */ /* 0x000fc80000000019 */
[----:B------:R-:W-:Y:S01]  /*2cc0*/  FFMA R27, R110, R110, R25 ;  /* 0x0000006e6e1b7223 */ /* 0x000fe20000000019 */
[----:B------:R-:W-:-:S04]  /*2cd0*/  FADD R25, -R97, R113 ;  /* 0x0000007161197221 */ /* 0x000fc80000000100 */
[----:B------:R-:W-:Y:S01]  /*2ce0*/  FSETP.GEU.AND P0, PT, R27, R14, PT ;  /* 0x0000000e1b00720b */ /* 0x000fe20003f0e000 */
[----:B------:R-:W-:Y:S01]  /*2cf0*/  FFMA R26, R25, R25, R26 ;  /* 0x00000019191a7223 */ /* 0x000fe2000000001a */
[----:B------:R-:W-:-:S04]  /*2d00*/  FADD R25, -R101, R115 ;  /* 0x0000007365197221 */ /* 0x000fc80000000100 */
[----:B------:R-:W-:-:S07]  /*2d10*/  FFMA R109, R25, R25, R26 ;  /* 0x00000019196d7223 */ /* 0x000fce000000001a */
[----:B------:R-:W-:Y:S05]  /*2d20*/  @!P0 BRA `(.L_x_43) ;  /* 0x0000171000008947 */ /* 0x000fea0003800000 */
[----:B------:R-:W-:Y:S01]  /*2d30*/  FADD R114, -R99, R114 ;  /* 0x0000007263727221 */ /* 0x000fe20000000100 */
[----:B------:R-:W-:Y:S01]  /*2d40*/  FADD R26, -R100, R113 ;  /* 0x00000071641a7221 */ /* 0x000fe20000000100 */
[----:B------:R-:W-:Y:S02]  /*2d50*/  FADD R116, -R102, R115 ;  /* 0x0000007366747221 */ /* 0x000fe40000000100 */
[----:B------:R-:W-:-:S04]  /*2d60*/  FMUL R25, R114, R114 ;  /* 0x0000007272197220 */ /* 0x000fc80000400000 */
[----:B------:R-:W-:-:S04]  /*2d70*/  FFMA R25, R26, R26, R25 ;  /* 0x0000001a1a197223 */ /* 0x000fc80000000019 */
[----:B------:R-:W-:-:S05]  /*2d80*/  FFMA R107, R116, R116, R25 ;  /* 0x00000074746b7223 */ /* 0x000fca0000000019 */
[----:B------:R-:W-:-:S13]  /*2d90*/  FSETP.GEU.AND P0, PT, R107, R14, PT ;  /* 0x0000000e6b00720b */ /* 0x000fda0003f0e000 */
[----:B------:R-:W-:Y:S05]  /*2da0*/  @!P0 BRA `(.L_x_44) ;  /* 0x00000c4000008947 */ /* 0x000fea0003800000 */
[----:B------:R-:W-:-:S13]  /*2db0*/  FSETP.GEU.AND P0, PT, R109, R14, PT ;  /* 0x0000000e6d00720b */ /* 0x000fda0003f0e000 */
[----:B------:R-:W-:Y:S05]  /*2dc0*/  @!P0 BRA `(.L_x_45) ;  /* 0x000001b000008947 */ /* 0x000fea0003800000 */
[----:B------:R-:W-:Y:S01]  /*2dd0*/  FADD R25, -R99, R98 ;  /* 0x0000006263197221 */ /* 0x000fe20000000100 */
[----:B------:R-:W-:Y:S01]  /*2de0*/  FADD R100, -R100, R97 ;  /* 0x0000006164647221 */ /* 0x000fe20000000100 */
[----:B------:R-:W-:Y:S01]  /*2df0*/  FMUL R19, R19, R112 ;  /* 0x0000007013137220 */ /* 0x000fe20000400000 */
[----:B------:R-:W-:Y:S01]  /*2e00*/  FADD R102, -R102, R101 ;  /* 0x0000006566667221 */ /* 0x000fe20000000100 */
[----:B------:R-:W-:Y:S01]  /*2e10*/  FMUL R25, R25, R114 ;  /* 0x0000007219197220 */ /* 0x000fe20000400000 */
[----:B------:R-:W-:Y:S01]  /*2e20*/  FMUL R21, R21, R112 ;  /* 0x0000007015157220 */ /* 0x000fe20000400000 */
[----:B------:R-:W-:Y:S02]  /*2e30*/  FFMA R19, R20, R108, R19 ;  /* 0x0000006c14137223 */ /* 0x000fe40000000013 */
[----:B------:R-:W-:Y:S01]  /*2e40*/  FFMA R25, R100, R26, R25 ;  /* 0x0000001a64197223 */ /* 0x000fe20000000019 */
[----:B------:R-:W-:Y:S01]  /*2e50*/  FFMA R22, R22, R108, R21 ;  /* 0x0000006c16167223 */ /* 0x000fe20000000015 */
[----:B------:R-:W-:-:S02]  /*2e60*/  FFMA R19, R24, R110, R19 ;  /* 0x0000006e18137223 */ /* 0x000fc40000000013 */
[----:B------:R-:W-:Y:S01]  /*2e70*/  FFMA R25, R102, R116, R25 ;  /* 0x0000007466197223 */ /* 0x000fe20000000019 */
[----:B------:R-:W-:Y:S01]  /*2e80*/  FFMA R22, R23, R110, R22 ;  /* 0x0000006e17167223 */ /* 0x000fe20000000016 */
[----:B------:R-:W-:Y:S02]  /*2e90*/  FMUL R20, R19, R19 ;  /* 0x0000001313147220 */ /* 0x000fe40000400000 */
[----:B------:R-:W-:Y:S01]  /*2ea0*/  FMUL R24, R25, R25 ;  /* 0x0000001919187220 */ /* 0x000fe20000400000 */
[----:B------:R-:W-:Y:S01]  /*2eb0*/  FMUL R19, R22, R22 ;  /* 0x0000001616137220 */ /* 0x000fe20000400000 */
[----:B------:R-:W-:Y:S01]  /*2ec0*/  FFMA R20, R103, R27, -R20 ;  /* 0x0000001b67147223 */ /* 0x000fe20000000814 */
[C---:B------:R-:W-:Y:S01]  /*2ed0*/  FMUL R103, R14.reuse, R103 ;  /* 0x000000670e677220 */ /* 0x040fe20000400000 */
[----:B------:R-:W-:Y:S01]  /*2ee0*/  FFMA R24, R105, R107, -R24 ;  /* 0x0000006b69187223 */ /* 0x000fe20000000818 */
[----:B------:R-:W-:Y:S01]  /*2ef0*/  FMUL R105, R14, R105 ;  /* 0x000000690e697220 */ /* 0x000fe20000400000 */
[----:B------:R-:W-:Y:S01]  /*2f00*/  FFMA R19, R104, R27, -R19 ;  /* 0x0000001b68137223 */ /* 0x000fe20000000813 */
[----:B------:R-:W-:-:S03]  /*2f10*/  FMUL R104, R14, R104 ;  /* 0x000000680e687220 */ /* 0x000fc60000400000 */
[----:B------:R-:W-:-:S04]  /*2f20*/  FSETP.GEU.AND P0, PT, R24, R105, PT ;  /* 0x000000691800720b */ /* 0x000fc80003f0e000 */
[----:B------:R-:W-:Y:S02]  /*2f30*/  FSETP.LT.OR P0, PT, R20, R103, !P0 ;  /* 0x000000671400720b */ /* 0x000fe40004701400 */
[----:B------:R-:W-:Y:S02]  /*2f40*/  MOV R20, 0x40490fdb ;  /* 0x40490fdb00147802 */ /* 0x000fe40000000f00 */
[----:B------:R-:W-:-:S04]  /*2f50*/  FSETP.LT.OR P0, PT, R19, R104, P0 ;  /* 0x000000681300720b */ /* 0x000fc80000701400 */
[----:B------:R-:W-:Y:S01]  /*2f60*/  FSEL R20, R20, 6.2831854820251464844, P0 ;  /* 0x40c90fdb14147808 */ /* 0x000fe20000000000 */
[----:B------:R-:W-:Y:S05]  /*2f70*/  BRA `(.L_x_46) ;  /* 0x00001ed000007947 */ /* 0x000fea0003800000 */
.L_x_45:
[----:B------:R-:W-:Y:S01]  /*2f80*/  IADD3 R19, R104, -0xd000000, RZ ;  /* 0xf300000068137810 */ /* 0x000fe20007ffe0ff */
[----:B------:R0:W1:Y:S01]  /*2f90*/  MUFU.RSQ R25, R104 ;  /* 0x0000006800197308 */ /* 0x0000620000001400 */
[----:B------:R-:W-:Y:S02]  /*2fa0*/  BSSY B2, `(.L_x_47) ;  /* 0x000000c000027945 */ /* 0x000fe40003800000 */
[----:B------:R-:W-:-:S13]  /*2fb0*/  ISETP.GT.U32.AND P0, PT, R19, 0x727fffff, PT ;  /* 0x727fffff1300780c */ /* 0x000fda0003f04070 */
[----:B------:R-:W-:Y:S05]  /*2fc0*/  @!P0 BRA `(.L_x_48) ;  /* 0x0000005000008947 */ /* 0x000fea0003800000 */
[----:B01----:R-:W-:Y:S02]  /*2fd0*/  MOV R25, R104 ;  /* 0x0000006800197202 */ /* 0x003fe40000000f00 */
[----:B------:R-:W-:Y:S02]  /*2fe0*/  MOV R111, 0x3000 ;  /* 0x00003000006f7802 */ /* 0x000fe40000000f00 */
[----:B------:R-:W-:Y:S05]  /*2ff0*/  CALL.REL.NOINC `($__internal_2_$__cuda_sm20_sqrt_rn_f32_slowpath) ;  /* 0x00009f6000007944 */ /* 0x000fea0003c00000 */
[----:B------:R-:W-:Y:S01]  /*3000*/  MOV R20, R25 ;  /* 0x0000001900147202 */ /* 0x000fe20000000f00 */
[----:B------:R-:W-:Y:S05]  /*3010*/  BRA `(.L_x_49) ;  /* 0x0000004000007947 */ /* 0x000fea0003800000 */
.L_x_48:
[----:B01----:R-:W-:Y:S01]  /*3020*/  FMUL.FTZ R19, R104, R25 ;  /* 0x0000001968137220 */ /* 0x003fe20000410000 */
[----:B------:R-:W-:-:S03]  /*3030*/  FMUL.FTZ R24, R25, 0.5 ;  /* 0x3f00000019187820 */ /* 0x000fc60000410000 */
[----:B------:R-:W-:-:S04]  /*3040*/  FFMA R20, -R19, R19, R104 ;  /* 0x0000001313147223 */ /* 0x000fc80000000168 */
[----:B------:R-:W-:Y:S02]  /*3050*/  FFMA R20, R20, R24, R19 ;  /* 0x0000001814147223 */ /* 0x000fe40000000013 */
.L_x_49:
[----:B------:R-:W-:Y:S05]  /*3060*/  BSYNC B2 ;  /* 0x0000000000027941 */ /* 0x000fea0003800000 */
.L_x_47:
[----:B------:R-:W-:Y:S01]  /*3070*/  FSETP.GT.AND P0, PT, R20, RZ, PT ;  /* 0x000000ff1400720b */ /* 0x000fe20003f04000 */
[----:B------:R-:W-:Y:S01]  /*3080*/  BSSY B8, `(.L_x_50) ;  /* 0x0000033000087945 */ /* 0x000fe20003800000 */
[----:B------:R-:W-:Y:S02]  /*3090*/  MOV R19, RZ ;  /* 0x000000ff00137202 */ /* 0x000fe40000000f00 */
[----:B------:R-:W-:Y:S02]  /*30a0*/  MOV R24, RZ ;  /* 0x000000ff00187202 */ /* 0x000fe40000000f00 */
[----:B------:R-:W-:Y:S02]  /*30b0*/  MOV R103, RZ ;  /* 0x000000ff00677202 */ /* 0x000fe40000000f00 */
[----:B------:R-:W-:-:S05]  /*30c0*/  MOV R104, RZ ;  /* 0x000000ff00687202 */ /* 0x000fca0000000f00 */
[----:B------:R-:W-:Y:S05]  /*30d0*/  @!P0 BRA `(.L_x_51) ;  /* 0x000002d000008947 */ /* 0x000fea0003800000 */
[----:B------:R-:W0:Y:S01]  /*30e0*/  MUFU.RCP R25, R20 ;  /* 0x0000001400197308 */ /* 0x000e220000001000 */
[----:B------:R-:W-:Y:S07]  /*30f0*/  BSSY B9, `(.L_x_52) ;  /* 0x000000d000097945 */ /* 0x000fee0003800000 */
[----:B------:R-:W1:Y:S01]  /*3100*/  FCHK P0, -R23, R20 ;  /* 0x0000001417007302 */ /* 0x000e620000000100 */
[----:B0-----:R-:W-:-:S04]  /*3110*/  FFMA R24, R25, -R20, 1 ;  /* 0x3f80000019187423 */ /* 0x001fc80000000814 */
[----:B------:R-:W-:-:S04]  /*3120*/  FFMA R24, R25, R24, R25 ;  /* 0x0000001819187223 */ /* 0x000fc80000000019 */
[----:B------:R-:W-:-:S04]  /*3130*/  FFMA R25, -R23, R24, RZ ;  /* 0x0000001817197223 */ /* 0x000fc800000001ff */
[----:B------:R-:W-:-:S04]  /*3140*/  FFMA R26, R25, -R20, -R23 ;  /* 0x80000014191a7223 */ /* 0x000fc80000000817 */
[----:B------:R-:W-:Y:S01]  /*3150*/  FFMA R104, R24, R26, R25 ;  /* 0x0000001a18687223 */ /* 0x000fe20000000019 */
[----:B-1----:R-:W-:Y:S05]  /*3160*/  @!P0 BRA `(.L_x_53) ;  /* 0x0000005000008947 */ /* 0x002fea0003800000 */
[----:B------:R-:W-:Y:S01]  /*3170*/  FADD R25, -R23, -RZ ;  /* 0x800000ff17197221 */ /* 0x000fe20000000100 */
[----:B------:R-:W-:Y:S02]  /*3180*/  MOV R26, R20 ;  /* 0x00000014001a7202 */ /* 0x000fe40000000f00 */
[----:B------:R-:W-:Y:S02]  /*3190*/  MOV R109, 0x31b0 ;  /* 0x000031b0006d7802 */ /* 0x000fe40000000f00 */
[----:B------:R-:W-:Y:S05]  /*31a0*/  CALL.REL.NOINC `($__internal_3_$__cuda_sm3x_div_rn_noftz_f32_slowpath) ;  /* 0x00009f2000007944 */ /* 0x000fea0003c00000 */
[----:B0-----:R-:W-:Y:S02]  /*31b0*/  MOV R104, R25 ;  /* 0x0000001900687202 */ /* 0x001fe40000000f00 */
.L_x_53:
[----:B------:R-:W-:Y:S05]  /*31c0*/  BSYNC B9 ;  /* 0x0000000000097941 */ /* 0x000fea0003800000 */
.L_x_52:
        /* <DEDUP_REMOVED lines=14> */
.L_x_55:
[----:B------:R-:W-:Y:S05]  /*32b0*/  BSYNC B9 ;  /* 0x0000000000097941 */ /* 0x000fea0003800000 */
.L_x_54:
        /* <DEDUP_REMOVED lines=14> */
.L_x_56:
[----:B------:R-:W-:Y:S05]  /*33a0*/  BSYNC B9 ;  /* 0x0000000000097941 */ /* 0x000fea0003800000 */
.L_x_51:
[----:B------:R-:W-:Y:S05]  /*33b0*/  BSYNC B8 ;  /* 0x0000000000087941 */ /* 0x000fea0003800000 */
.L_x_50:
        /* <DEDUP_REMOVED lines=10> */
.L_x_58:
[----:B01----:R-:W-:Y:S01]  /*3460*/  FMUL.FTZ R22, R105, R20 ;  /* 0x0000001469167220 */ /* 0x003fe20000410000 */
[----:B------:R-:W-:-:S03]  /*3470*/  FMUL.FTZ R20, R20, 0.5 ;  /* 0x3f00000014147820 */ /* 0x000fc60000410000 */
[----:B------:R-:W-:-:S04]  /*3480*/  FFMA R105, -R22, R22, R105 ;  /* 0x0000001616697223 */ /* 0x000fc80000000169 */
[----:B------:R-:W-:Y:S02]  /*3490*/  FFMA R22, R105, R20, R22 ;  /* 0x0000001469167223 */ /* 0x000fe40000000016 */
.L_x_59:
[----:B------:R-:W-:Y:S05]  /*34a0*/  BSYNC B2 ;  /* 0x0000000000027941 */ /* 0x000fea0003800000 */
.L_x_57:
[----:B------:R-:W-:Y:S01]  /*34b0*/  FSETP.GT.AND P0, PT, R22, RZ, PT ;  /* 0x000000ff1600720b */ /* 0x000fe20003f04000 */
[----:B------:R-:W-:Y:S01]  /*34c0*/  BSSY B8, `(.L_x_60) ;  /* 0x0000034000087945 */ /* 0x000fe20003800000 */
[----:B------:R-:W-:-:S11]  /*34d0*/  CS2R R20, SRZ ;  /* 0x0000000000147805 */ /* 0x000fd6000001ff00 */
[----:B------:R-:W-:Y:S05]  /*34e0*/  @!P0 BRA `(.L_x_61) ;  /* 0x0000031000008947 */ /* 0x000fea0003800000 */
[----:B------:R-:W0:Y:S01]  /*34f0*/  MUFU.RCP R19, R22 ;  /* 0x0000001600137308 */ /* 0x000e220000001000 */
[----:B------:R-:W-:Y:S01]  /*3500*/  FADD R25, -R102, R101 ;  /* 0x0000006566197221 */ /* 0x000fe20000000100 */
[----:B------:R-:W-:Y:S06]  /*3510*/  BSSY B9, `(.L_x_62) ;  /* 0x000000f000097945 */ /* 0x000fec0003800000 */
[----:B------:R-:W1:Y:S01]  /*3520*/  FCHK P0, -R25, R22 ;  /* 0x0000001619007302 */ /* 0x000e620000000100 */
[----:B0-----:R-:W-:-:S04]  /*3530*/  FFMA R20, R19, -R22, 1 ;  /* 0x3f80000013147423 */ /* 0x001fc80000000816 */
[----:B------:R-:W-:Y:S01]  /*3540*/  FFMA R26, R19, R20, R19 ;  /* 0x00000014131a7223 */ /* 0x000fe20000000013 */
[----:B------:R-:W-:Y:S01]  /*3550*/  FADD R19, -R100, R97 ;  /* 0x0000006164137221 */ /* 0x000fe20000000100 */
[----:B------:R-:W-:Y:S02]  /*3560*/  FADD R20, -R99, R98 ;  /* 0x0000006263147221 */ /* 0x000fe40000000100 */
        /* <DEDUP_REMOVED lines=9> */
.L_x_63:
[----:B------:R-:W-:Y:S05]  /*3600*/  BSYNC B9 ;  /* 0x0000000000097941 */ /* 0x000fea0003800000 */
.L_x_62:
        /* <DEDUP_REMOVED lines=14> */
.L_x_65:
[----:B------:R-:W-:Y:S05]  /*36f0*/  BSYNC B9 ;  /* 0x0000000000097941 */ /* 0x000fea0003800000 */
.L_x_64:
[----:B------:R-:W0:Y:S01]  /*3700*/  MUFU.RCP R25, R22 ;  /* 0x0000001600197308 */ /* 0x000e220000001000 */
[----:B------:R-:W-:Y:S07]  /*3710*/  BSSY B9, `(.L_x_66) ;  /* 0x000000d000097945 */ /* 0x000fee0003800000 */
[----:B------:R-:W1:Y:S01]  /*3720*/  FCHK P0, -R19, R22 ;  /* 0x0000001613007302 */ /* 0x000e620000000100 */
[----:B0-----:R-:W-:-:S04]  /*3730*/  FFMA R20, R25, -R22, 1 ;  /* 0x3f80000019147423 */ /* 0x001fc80000000816 */
[----:B------:R-:W-:Y:S01]  /*3740*/  FFMA R27, R25, R20, R25 ;  /* 0x00000014191b7223 */ /* 0x000fe20000000019 */
[----:B------:R-:W-:-:S03]  /*3750*/  MOV R20, R23 ;  /* 0x0000001700147202 */ /* 0x000fc60000000f00 */
        /* <DEDUP_REMOVED lines=8> */
.L_x_67:
[----:B------:R-:W-:Y:S05]  /*37e0*/  BSYNC B9 ;  /* 0x0000000000097941 */ /* 0x000fea0003800000 */
.L_x_66:
[----:B0-----:R-:W-:Y:S02]  /*37f0*/  MOV R19, R25 ;  /* 0x0000001900137202 */ /* 0x001fe40000000f00 */
.L_x_61:
[----:B------:R-:W-:Y:S05]  /*3800*/  BSYNC B8 ;  /* 0x0000000000087941 */ /* 0x000fea0003800000 */
.L_x_60:
[----:B------:R-:W-:Y:S01]  /*3810*/  FMUL R103, R20, R103 ;  /* 0x0000006714677220 */ /* 0x000fe20000400000 */
[----:B------:R-:W-:-:S03]  /*3820*/  MOV R20, 0x3f000000 ;  /* 0x3f00000000147802 */ /* 0x000fc60000000f00 */
[----:B------:R-:W-:-:S04]  /*3830*/  FFMA R24, R24, R19, R103 ;  /* 0x0000001318187223 */ /* 0x000fc80000000067 */
[----:B------:R-:W-:-:S04]  /*3840*/  FFMA R21, R21, R104, R24 ;  /* 0x0000006815157223 */ /* 0x000fc80000000018 */
[C---:B------:R-:W-:Y:S01]  /*3850*/  FFMA R19, -|R21|.reuse, R20, 0.5 ;  /* 0x3f00000015137423 */ /* 0x040fe20000000314 */
[C---:B------:R-:W-:Y:S02]  /*3860*/  FSETP.NEU.AND P1, PT, |R21|.reuse, 1, PT ;  /* 0x3f8000001500780b */ /* 0x040fe40003f2d200 */
[----:B------:R-:W-:Y:S01]  /*3870*/  FSETP.GT.AND P0, PT, |R21|, 0.56000000238418579102, PT ;  /* 0x3f0f5c291500780b */ /* 0x000fe20003f04200 */
[----:B------:R-:W0:Y:S02]  /*3880*/  MUFU.RSQ R20, R19 ;  /* 0x0000001300147308 */ /* 0x000e240000001400 */
[----:B0-----:R-:W-:Y:S01]  /*3890*/  FMUL R22, R19, R20 ;  /* 0x0000001413167220 */ /* 0x001fe20000400000 */
[----:B------:R-:W-:-:S04]  /*38a0*/  FMUL R23, R20, 0.5 ;  /* 0x3f00000014177820 */ /* 0x000fc80000400000 */
[----:B------:R-:W-:-:S04]  /*38b0*/  FFMA R23, -R22, R23, 0.5 ;  /* 0x3f00000016177423 */ /* 0x000fc80000000117 */
[----:B------:R-:W-:Y:S01]  /*38c0*/  FFMA R23, R22, R23, R22 ;  /* 0x0000001716177223 */ /* 0x000fe20000000016 */
[----:B------:R-:W-:-:S04]  /*38d0*/  MOV R22, 0x3d10ecef ;  /* 0x3d10ecef00167802 */ /* 0x000fc80000000f00 */
[----:B------:R-:W-:Y:S02]  /*38e0*/  FSEL R20, R23, RZ, P1 ;  /* 0x000000ff17147208 */ /* 0x000fe40000800000 */
[----:B------:R-:W-:Y:S02]  /*38f0*/  FSETP.GT.AND P1, PT, R21, 0.56000000238418579102, PT ;  /* 0x3f0f5c291500780b */ /* 0x000fe40003f24000 */
[----:B------:R-:W-:-:S04]  /*3900*/  FSEL R20, R20, |R21|, P0 ;  /* 0x4000001514147208 */ /* 0x000fc80000000000 */
[----:B------:R-:W-:-:S05]  /*3910*/  LOP3.LUT R20, R20, 0x80000000, R21, 0xf8, !PT ;  /* 0x8000000014147812 */ /* 0x000fca00078ef815 */
[----:B------:R-:W-:-:S04]  /*3920*/  FMUL R19, R20, R20 ;  /* 0x0000001414137220 */ /* 0x000fc80000400000 */
[----:B------:R-:W-:-:S04]  /*3930*/  FFMA R22, R19, R22, 0.016980519518256187439 ;  /* 0x3c8b1abb13167423 */ /* 0x000fc80000000016 */
[----:B------:R-:W-:-:S04]  /*3940*/  FFMA R22, R19, R22, 0.030762933194637298584 ;  /* 0x3cfc028c13167423 */ /* 0x000fc80000000016 */
[----:B------:R-:W-:-:S04]  /*3950*/  FFMA R22, R19, R22, 0.044709417968988418579 ;  /* 0x3d37213913167423 */ /* 0x000fc80000000016 */
[----:B------:R-:W-:-:S04]  /*3960*/  FFMA R22, R19, R22, 0.074989043176174163818 ;  /* 0x3d9993db13167423 */ /* 0x000fc80000000016 */
[----:B------:R-:W-:-:S04]  /*3970*/  FFMA R22, R19, R22, 0.16666707396507263184 ;  /* 0x3e2aaac613167423 */ /* 0x000fc80000000016 */
[----:B------:R-:W-:Y:S01]  /*3980*/  FMUL R19, R19, R22 ;  /* 0x0000001613137220 */ /* 0x000fe20000400000 */
[----:B------:R-:W-:-:S03]  /*3990*/  MOV R22, 0x3fd774eb ;  /* 0x3fd774eb00167802 */ /* 0x000fc60000000f00 */
[----:B------:R-:W-:-:S05]  /*39a0*/  FFMA R20, R20, R19, R20 ;  /* 0x0000001314147223 */ /* 0x000fca0000000014 */
[----:B------:R-:W-:-:S05]  /*39b0*/  FSEL R19, R20, -R20, P0 ;  /* 0x8000001414137208 */ /* 0x000fca0000000000 */
[----:B------:R-:W-:-:S04]  /*39c0*/  @!P1 FFMA R20, R22, 0.93318945169448852539, R19 ;  /* 0x3f6ee58116149823 */ /* 0x000fc80000000013 */
[----:B------:R-:W-:Y:S01]  /*39d0*/  @P0 FADD R20, R20, R20 ;  /* 0x0000001414140221 */ /* 0x000fe20000000000 */
[----:B------:R-:W-:Y:S05]  /*39e0*/  BRA `(.L_x_46) ;  /* 0x0000146000007947 */ /* 0x000fea0003800000 */
.L_x_44:
        /* <DEDUP_REMOVED lines=10> */
.L_x_69:
[----:B01----:R-:W-:Y:S01]  /*3a90*/  FMUL.FTZ R104, R105, R22 ;  /* 0x0000001669687220 */ /* 0x003fe20000410000 */
[----:B------:R-:W-:-:S03]  /*3aa0*/  FMUL.FTZ R21, R22, 0.5 ;  /* 0x3f00000016157820 */ /* 0x000fc60000410000 */
[----:B------:R-:W-:-:S04]  /*3ab0*/  FFMA R105, -R104, R104, R105 ;  /* 0x0000006868697223 */ /* 0x000fc80000000169 */
[----:B------:R-:W-:Y:S02]  /*3ac0*/  FFMA R104, R105, R21, R104 ;  /* 0x0000001569687223 */ /* 0x000fe40000000068 */
.L_x_70:
[----:B------:R-:W-:Y:S05]  /*3ad0*/  BSYNC B2 ;  /* 0x0000000000027941 */ /* 0x000fea0003800000 */
.L_x_68:
[----:B------:R-:W-:Y:S01]  /*3ae0*/  FSETP.GT.AND P0, PT, R104, RZ, PT ;  /* 0x000000ff6800720b */ /* 0x000fe20003f04000 */
[----:B------:R-:W-:Y:S01]  /*3af0*/  BSSY B8, `(.L_x_71) ;  /* 0x0000034000087945 */ /* 0x000fe20003800000 */
[----:B------:R-:W-:Y:S01]  /*3b00*/  CS2R R22, SRZ ;  /* 0x0000000000167805 */ /* 0x000fe2000001ff00 */
[----:B------:R-:W-:Y:S02]  /*3b10*/  MOV R105, RZ ;  /* 0x000000ff00697202 */ /* 0x000fe40000000f00 */
[----:B------:R-:W-:-:S08]  /*3b20*/  MOV R107, RZ ;  /* 0x000000ff006b7202 */ /* 0x000fd00000000f00 */
[----:B------:R-:W-:Y:S05]  /*3b30*/  @!P0 BRA `(.L_x_72) ;  /* 0x000002f000008947 */ /* 0x000fea0003800000 */
[----:B------:R-:W0:Y:S01]  /*3b40*/  MUFU.RCP R21, R104 ;  /* 0x0000006800157308 */ /* 0x000e220000001000 */
[----:B------:R-:W-:Y:S01]  /*3b50*/  FADD R25, -R102, R101 ;  /* 0x0000006566197221 */ /* 0x000fe20000000100 */
[----:B------:R-:W-:Y:S06]  /*3b60*/  BSSY B9, `(.L_x_73) ;  /* 0x000000e000097945 */ /* 0x000fec0003800000 */
[----:B------:R-:W1:Y:S01]  /*3b70*/  FCHK P0, R25, R104 ;  /* 0x0000006819007302 */ /* 0x000e620000000000 */
[----:B0-----:R-:W-:-:S04]  /*3b80*/  FFMA R22, R21, -R104, 1 ;  /* 0x3f80000015167423 */ /* 0x001fc80000000868 */
[----:B------:R-:W-:Y:S01]  /*3b90*/  FFMA R26, R21, R22, R21 ;  /* 0x00000016151a7223 */ /* 0x000fe20000000015 */
[----:B------:R-:W-:Y:S01]  /*3ba0*/  FADD R21, -R100, R97 ;  /* 0x0000006164157221 */ /* 0x000fe20000000100 */
[----:B------:R-:W-:Y:S02]  /*3bb0*/  FADD R22, -R99, R98 ;  /* 0x0000006263167221 */ /* 0x000fe40000000100 */
[----:B------:R-:W-:-:S04]  /*3bc0*/  FFMA R27, R25, R26, RZ ;  /* 0x0000001a191b7223 */ /* 0x000fc800000000ff */
[----:B------:R-:W-:-:S04]  /*3bd0*/  FFMA R101, R27, -R104, R25 ;  /* 0x800000681b657223 */ /* 0x000fc80000000019 */
[----:B------:R-:W-:Y:S01]  /*3be0*/  FFMA R107, R26, R101, R27 ;  /* 0x000000651a6b7223 */ /* 0x000fe2000000001b */
[----:B-1----:R-:W-:Y:S05]  /*3bf0*/  @!P0 BRA `(.L_x_74) ;  /* 0x0000004000008947 */ /* 0x002fea0003800000 */
[----:B------:R-:W-:Y:S02]  /*3c00*/  MOV R26, R104 ;  /* 0x00000068001a7202 */ /* 0x000fe40000000f00 */
[----:B------:R-:W-:Y:S02]  /*3c10*/  MOV R109, 0x3c30 ;  /* 0x00003c30006d7802 */ /* 0x000fe40000000f00 */
[----:B------:R-:W-:Y:S05]  /*3c20*/  CALL.REL.NOINC `($__internal_3_$__cuda_sm3x_div_rn_noftz_f32_slowpath) ;  /* 0x000094a000007944 */ /* 0x000fea0003c00000 */
[----:B0-----:R-:W-:Y:S02]  /*3c30*/  MOV R107, R25 ;  /* 0x00000019006b7202 */ /* 0x001fe40000000f00 */
.L_x_74:
[----:B------:R-:W-:Y:S05]  /*3c40*/  BSYNC B9 ;  /* 0x0000000000097941 */ /* 0x000fea0003800000 */
.L_x_73:
[----:B------:R-:W0:Y:S01]  /*3c50*/  MUFU.RCP R25, R104 ;  /* 0x0000006800197308 */ /* 0x000e220000001000 */
[----:B------:R-:W-:Y:S07]  /*3c60*/  BSSY B9, `(.L_x_75) ;  /* 0x000000d000097945 */ /* 0x000fee0003800000 */
[----:B------:R-:W1:Y:S01]  /*3c70*/  FCHK P0, R22, R104 ;  /* 0x0000006816007302 */ /* 0x000e620000000000 */
[----:B0-----:R-:W-:-:S04]  /*3c80*/  FFMA R26, R25, -R104, 1 ;  /* 0x3f800000191a7423 */ /* 0x001fc80000000868 */
[----:B------:R-:W-:-:S04]  /*3c90*/  FFMA R98, R25, R26, R25 ;  /* 0x0000001a19627223 */ /* 0x000fc80000000019 */
[----:B------:R-:W-:-:S04]  /*3ca0*/  FFMA R25, R22, R98, RZ ;  /* 0x0000006216197223 */ /* 0x000fc800000000ff */
[----:B------:R-:W-:-:S04]  /*3cb0*/  FFMA R26, R25, -R104, R22 ;  /* 0x80000068191a7223 */ /* 0x000fc80000000016 */
[----:B------:R-:W-:Y:S01]  /*3cc0*/  FFMA R105, R98, R26, R25 ;  /* 0x0000001a62697223 */ /* 0x000fe20000000019 */
[----:B-1----:R-:W-:Y:S05]  /*3cd0*/  @!P0 BRA `(.L_x_76) ;  /* 0x0000005000008947 */ /* 0x002fea0003800000 */
[----:B------:R-:W-:Y:S02]  /*3ce0*/  MOV R25, R22 ;  /* 0x0000001600197202 */ /* 0x000fe40000000f00 */
[----:B------:R-:W-:Y:S02]  /*3cf0*/  MOV R26, R104 ;  /* 0x00000068001a7202 */ /* 0x000fe40000000f00 */
[----:B------:R-:W-:Y:S02]  /*3d00*/  MOV R109, 0x3d20 ;  /* 0x00003d20006d7802 */ /* 0x000fe40000000f00 */
[----:B------:R-:W-:Y:S05]  /*3d10*/  CALL.REL.NOINC `($__internal_3_$__cuda_sm3x_div_rn_noftz_f32_slowpath) ;  /* 0x000093b000007944 */ /* 0x000fea0003c00000 */
[----:B0-----:R-:W-:Y:S02]  /*3d20*/  MOV R105, R25 ;  /* 0x0000001900697202 */ /* 0x001fe40000000f00 */
.L_x_76:
[----:B------:R-:W-:Y:S05]  /*3d30*/  BSYNC B9 ;  /* 0x0000000000097941 */ /* 0x000fea0003800000 */
.L_x_75:
        /* <DEDUP_REMOVED lines=14> */
.L_x_77:
[----:B------:R-:W-:Y:S05]  /*3e20*/  BSYNC B9 ;  /* 0x0000000000097941 */ /* 0x000fea0003800000 */
.L_x_72:
[----:B------:R-:W-:Y:S05]  /*3e30*/  BSYNC B8 ;  /* 0x0000000000087941 */ /* 0x000fea0003800000 */
.L_x_71:
        /* <DEDUP_REMOVED lines=10> */
.L_x_79:
[----:B01----:R-:W-:Y:S01]  /*3ee0*/  FMUL.FTZ R26, R103, R98 ;  /* 0x00000062671a7220 */ /* 0x003fe20000410000 */
[----:B------:R-:W-:-:S03]  /*3ef0*/  FMUL.FTZ R25, R98, 0.5 ;  /* 0x3f00000062197820 */ /* 0x000fc60000410000 */
[----:B------:R-:W-:-:S04]  /*3f00*/  FFMA R21, -R26, R26, R103 ;  /* 0x0000001a1a157223 */ /* 0x000fc80000000167 */
[----:B------:R-:W-:Y:S02]  /*3f10*/  FFMA R21, R21, R25, R26 ;  /* 0x0000001915157223 */ /* 0x000fe4000000001a */
.L_x_80:
[----:B------:R-:W-:Y:S05]  /*3f20*/  BSYNC B2 ;  /* 0x0000000000027941 */ /* 0x000fea0003800000 */
.L_x_78:
[----:B------:R-:W-:Y:S01]  /*3f30*/  FSETP.GT.AND P0, PT, R21, RZ, PT ;  /* 0x000000ff1500720b */ /* 0x000fe20003f04000 */
[----:B------:R-:W-:Y:S01]  /*3f40*/  BSSY B8, `(.L_x_81) ;  /* 0x0000031000087945 */ /* 0x000fe20003800000 */
[----:B------:R-:W-:Y:S02]  /*3f50*/  MOV R98, RZ ;  /* 0x000000ff00627202 */ /* 0x000fe40000000f00 */
[----:B------:R-:W-:-:S09]  /*3f60*/  MOV R100, RZ ;  /* 0x000000ff00647202 */ /* 0x000fd20000000f00 */
        /* <DEDUP_REMOVED lines=15> */
.L_x_84:
[----:B------:R-:W-:Y:S05]  /*4060*/  BSYNC B9 ;  /* 0x0000000000097941 */ /* 0x000fea0003800000 */
.L_x_83:
        /* <DEDUP_REMOVED lines=14> */
.L_x_86:
[----:B------:R-:W-:Y:S05]  /*4150*/  BSYNC B9 ;  /* 0x0000000000097941 */ /* 0x000fea0003800000 */
.L_x_85:
        /* <DEDUP_REMOVED lines=14> */
.L_x_87:
[----:B------:R-:W-:Y:S05]  /*4240*/  BSYNC B9 ;  /* 0x0000000000097941 */ /* 0x000fea0003800000 */
.L_x_82:
[----:B------:R-:W-:Y:S05]  /*4250*/  BSYNC B8 ;  /* 0x0000000000087941 */ /* 0x000fea0003800000 */
.L_x_81:
[----:B------:R-:W-:Y:S01]  /*4260*/  FMUL R105, R98, R105 ;  /* 0x0000006962697220 */ /* 0x000fe20000400000 */
[----:B------:R-:W-:-:S03]  /*4270*/  MOV R20, 0x3f000000 ;  /* 0x3f00000000147802 */ /* 0x000fc60000000f00 */
[----:B------:R-:W-:Y:S01]  /*4280*/  FFMA R23, R22, R23, R105 ;  /* 0x0000001716177223 */ /* 0x000fe20000000069 */
[----:B------:R-:W-:-:S03]  /*4290*/  MOV R22, 0x3d10ecef ;  /* 0x3d10ecef00167802 */ /* 0x000fc60000000f00 */
        /* <DEDUP_REMOVED lines=8> */
[----:B------:R-:W-:-:S05]  /*4320*/  FFMA R20, R21, R20, R21 ;  /* 0x0000001415147223 */ /* 0x000fca0000000015 */
        /* <DEDUP_REMOVED lines=17> */
.L_x_43:
        /* <DEDUP_REMOVED lines=10> */
.L_x_89:
[----:B01----:R-:W-:Y:S01]  /*44e0*/  FMUL.FTZ R26, R103, R98 ;  /* 0x00000062671a7220 */ /* 0x003fe20000410000 */
[----:B------:R-:W-:-:S03]  /*44f0*/  FMUL.FTZ R25, R98, 0.5 ;  /* 0x3f00000062197820 */ /* 0x000fc60000410000 */
[----:B------:R-:W-:-:S04]  /*4500*/  FFMA R97, -R26, R26, R103 ;  /* 0x0000001a1a617223 */ /* 0x000fc80000000167 */
[----:B------:R-:W-:Y:S02]  /*4510*/  FFMA R97, R97, R25, R26 ;  /* 0x0000001961617223 */ /* 0x000fe4000000001a */
.L_x_90:
[----:B------:R-:W-:Y:S05]  /*4520*/  BSYNC B2 ;  /* 0x0000000000027941 */ /* 0x000fea0003800000 */
.L_x_88:
[----:B------:R-:W-:Y:S01]  /*4530*/  FSETP.GT.AND P0, PT, R97, RZ, PT ;  /* 0x000000ff6100720b */ /* 0x000fe20003f04000 */
[----:B------:R-:W-:Y:S01]  /*4540*/  BSSY B8, `(.L_x_91) ;  /* 0x0000031000087945 */ /* 0x000fe20003800000 */
[----:B------:R-:W-:Y:S01]  /*4550*/  CS2R R98, SRZ ;  /* 0x0000000000627805 */ /* 0x000fe2000001ff00 */
[----:B------:R-:W-:-:S10]  /*4560*/  CS2R R100, SRZ ;  /* 0x0000000000647805 */ /* 0x000fd4000001ff00 */
[----:B------:R-:W-:Y:S05]  /*4570*/  @!P0 BRA `(.L_x_92) ;  /* 0x000002d000008947 */ /* 0x000fea0003800000 */
        /* <DEDUP_REMOVED lines=14> */
.L_x_94:
[----:B------:R-:W-:Y:S05]  /*4660*/  BSYNC B9 ;  /* 0x0000000000097941 */ /* 0x000fea0003800000 */
.L_x_93:
        /* <DEDUP_REMOVED lines=14> */
.L_x_96:
[----:B------:R-:W-:Y:S05]  /*4750*/  BSYNC B9 ;  /* 0x0000000000097941 */ /* 0x000fea0003800000 */
.L_x_95:
        /* <DEDUP_REMOVED lines=14> */
.L_x_97:
[----:B------:R-:W-:Y:S05]  /*4840*/  BSYNC B9 ;  /* 0x0000000000097941 */ /* 0x000fea0003800000 */
.L_x_92:
[----:B------:R-:W-:Y:S05]  /*4850*/  BSYNC B8 ;  /* 0x0000000000087941 */ /* 0x000fea0003800000 */
.L_x_91:
        /* <DEDUP_REMOVED lines=10> */
.L_x_99:
[----:B01----:R-:W-:Y:S01]  /*4900*/  FMUL.FTZ R19, R104, R25 ;  /* 0x0000001968137220 */ /* 0x003fe20000410000 */
[----:B------:R-:W-:-:S03]  /*4910*/  FMUL.FTZ R24, R25, 0.5 ;  /* 0x3f00000019187820 */ /* 0x000fc60000410000 */
[----:B------:R-:W-:-:S04]  /*4920*/  FFMA R20, -R19, R19, R104 ;  /* 0x0000001313147223 */ /* 0x000fc80000000168 */
[----:B------:R-:W-:Y:S02]  /*4930*/  FFMA R20, R20, R24, R19 ;  /* 0x0000001814147223 */ /* 0x000fe40000000013 */
.L_x_100:
[----:B------:R-:W-:Y:S05]  /*4940*/  BSYNC B2 ;  /* 0x0000000000027941 */ /* 0x000fea0003800000 */
.L_x_98:
[----:B------:R-:W-:Y:S01]  /*4950*/  FSETP.GT.AND P0, PT, R20, RZ, PT ;  /* 0x000000ff1400720b */ /* 0x000fe20003f04000 */
[----:B------:R-:W-:Y:S01]  /*4960*/  BSSY B8, `(.L_x_101) ;  /* 0x0000031000087945 */ /* 0x000fe20003800000 */
[----:B------:R-:W-:Y:S02]  /*4970*/  MOV R19, RZ ;  /* 0x000000ff00137202 */ /* 0x000fe40000000f00 */
[----:B------:R-:W-:-:S09]  /*4980*/  MOV R24, RZ ;  /* 0x000000ff00187202 */ /* 0x000fd20000000f00 */
        /* <DEDUP_REMOVED lines=15> */
.L_x_104:
[----:B------:R-:W-:Y:S05]  /*4a80*/  BSYNC B9 ;  /* 0x0000000000097941 */ /* 0x000fea0003800000 */
.L_x_103:
        /* <DEDUP_REMOVED lines=14> */
.L_x_106:
[----:B------:R-:W-:Y:S05]  /*4b70*/  BSYNC B9 ;  /* 0x0000000000097941 */ /* 0x000fea0003800000 */
.L_x_105:
        /* <DEDUP_REMOVED lines=14> */
.L_x_107:
[----:B------:R-:W-:Y:S05]  /*4c60*/  BSYNC B9 ;  /* 0x0000000000097941 */ /* 0x000fea0003800000 */
.L_x_102:
[----:B------:R-:W-:Y:S05]  /*4c70*/  BSYNC B8 ;  /* 0x0000000000087941 */ /* 0x000fea0003800000 */
.L_x_101:
[----:B------:R-:W-:Y:S01]  /*4c80*/  FMUL R100, R19, R100 ;  /* 0x0000006413647220 */ /* 0x000fe20000400000 */
[----:B------:R-:W-:Y:S02]  /*4c90*/  MOV R19, 0x3f000000 ;  /* 0x3f00000000137802 */ /* 0x000fe40000000f00 */
[----:B------:R-:W-:Y:S01]  /*4ca0*/  MOV R22, 0x3fd774eb ;  /* 0x3fd774eb00167802 */ /* 0x000fe20000000f00 */
        /* <DEDUP_REMOVED lines=11> */
[----:B------:R-:W-:Y:S02]  /*4d60*/  MOV R20, 0x3d10ecef ;  /* 0x3d10ecef00147802 */ /* 0x000fe40000000f00 */
[----:B------:R-:W-:Y:S02]  /*4d70*/  FSEL R21, R21, |R24|, P0 ;  /* 0x4000001815157208 */ /* 0x000fe40000000000 */
[----:B------:R-:W-:Y:S02]  /*4d80*/  FSETP.GT.AND P1, PT, R24, 0.56000000238418579102, PT ;  /* 0x3f0f5c291800780b */ /* 0x000fe40003f24000 */
[----:B------:R-:W-:-:S05]  /*4d90*/  LOP3.LUT R21, R21, 0x80000000, R24, 0xf8, !PT ;  /* 0x8000000015157812 */ /* 0x000fca00078ef818 */
[----:B------:R-:W-:-:S04]  /*4da0*/  FMUL R19, R21, R21 ;  /* 0x0000001515137220 */ /* 0x000fc80000400000 */
[----:B------:R-:W-:-:S04]  /*4db0*/  FFMA R20, R19, R20, 0.016980519518256187439 ;  /* 0x3c8b1abb13147423 */ /* 0x000fc80000000014 */
[----:B------:R-:W-:-:S04]  /*4dc0*/  FFMA R20, R19, R20, 0.030762933194637298584 ;  /* 0x3cfc028c13147423 */ /* 0x000fc80000000014 */
[----:B------:R-:W-:-:S04]  /*4dd0*/  FFMA R20, R19, R20, 0.044709417968988418579 ;  /* 0x3d37213913147423 */ /* 0x000fc80000000014 */
[----:B------:R-:W-:-:S04]  /*4de0*/  FFMA R20, R19, R20, 0.074989043176174163818 ;  /* 0x3d9993db13147423 */ /* 0x000fc80000000014 */
[----:B------:R-:W-:-:S04]  /*4df0*/  FFMA R20, R19, R20, 0.16666707396507263184 ;  /* 0x3e2aaac613147423 */ /* 0x000fc80000000014 */
[----:B------:R-:W-:-:S04]  /*4e00*/  FMUL R20, R19, R20 ;  /* 0x0000001413147220 */ /* 0x000fc80000400000 */
[----:B------:R-:W-:-:S05]  /*4e10*/  FFMA R20, R21, R20, R21 ;  /* 0x0000001415147223 */ /* 0x000fca0000000015 */
[----:B------:R-:W-:-:S05]  /*4e20*/  FSEL R19, R20, -R20, P0 ;  /* 0x8000001414137208 */ /* 0x000fca0000000000 */
[----:B------:R-:W-:-:S04]  /*4e30*/  @!P1 FFMA R20, R22, 0.93318945169448852539, R19 ;  /* 0x3f6ee58116149823 */ /* 0x000fc80000000013 */
[----:B------:R-:W-:Y:S02]  /*4e40*/  @P0 FADD R20, R20, R20 ;  /* 0x0000001414140221 */ /* 0x000fe40000000000 */
.L_x_46:
[----:B------:R-:W-:Y:S05]  /*4e50*/  BSYNC B7 ;  /* 0x0000000000077941 */ /* 0x000fea0003800000 */
.L_x_42:
[----:B------:R-:W-:-:S05]  /*4e60*/  FFMA R19, R92, -0.0010000000474974513054, R13 ;  /* 0xba83126f5c137823 */ /* 0x000fca000000000d */
[----:B------:R-:W-:-:S13]  /*4e70*/  FSETP.GT.AND P0, PT, R96, R19, PT ;  /* 0x000000136000720b */ /* 0x000fda0003f04000 */
[----:B------:R-:W-:Y:S05]  /*4e80*/  @P0 BRA `(.L_x_108) ;  /* 0x000003c000000947 */ /* 0x000fea0003800000 */
[----:B------:R-:W-:Y:S01]  /*4e90*/  FSETP.GT.AND P0, PT, R94, RZ, PT ;  /* 0x000000ff5e00720b */ /* 0x000fe20003f04000 */
[----:B------:R-:W-:Y:S01]  /*4ea0*/  BSSY B7, `(.L_x_109) ;  /* 0x0000032000077945 */ /* 0x000fe20003800000 */
[----:B------:R-:W-:Y:S02]  /*4eb0*/  MOV R11, RZ ;  /* 0x000000ff000b7202 */ /* 0x000fe40000000f00 */
[----:B------:R-:W-:Y:S02]  /*4ec0*/  MOV R13, RZ ;  /* 0x000000ff000d7202 */ /* 0x000fe40000000f00 */
[----:B------:R-:W-:-:S07]  /*4ed0*/  MOV R19, RZ ;  /* 0x000000ff00137202 */ /* 0x000fce0000000f00 */
        /* <DEDUP_REMOVED lines=15> */
.L_x_112:
[----:B------:R-:W-:Y:S05]  /*4fd0*/  BSYNC B8 ;  /* 0x0000000000087941 */ /* 0x000fea0003800000 */
.L_x_111:
        /* <DEDUP_REMOVED lines=14> */
.L_x_114:
[----:B------:R-:W-:Y:S05]  /*50c0*/  BSYNC B8 ;  /* 0x0000000000087941 */ /* 0x000fea0003800000 */
.L_x_113:
        /* <DEDUP_REMOVED lines=14> */
.L_x_115:
[----:B------:R-:W-:Y:S05]  /*51b0*/  BSYNC B8 ;  /* 0x0000000000087941 */ /* 0x000fea0003800000 */
.L_x_110:
[----:B------:R-:W-:Y:S05]  /*51c0*/  BSYNC B7 ;  /* 0x0000000000077941 */ /* 0x000fea0003800000 */
.L_x_109:
[-C--:B------:R-:W-:Y:S01]  /*51d0*/  FMUL R12, R11, R20.reuse ;  /* 0x000000140b0c7220 */ /* 0x080fe20000400000 */
[-C--:B------:R-:W-:Y:S01]  /*51e0*/  FMUL R11, R13, R20.reuse ;  /* 0x000000140d0b7220 */ /* 0x080fe20000400000 */
[----:B------:R-:W-:Y:S01]  /*51f0*/  FMUL R10, R19, R20 ;  /* 0x00000014130a7220 */ /* 0x000fe20000400000 */
[----:B------:R-:W-:Y:S02]  /*5200*/  MOV R13, R96 ;  /* 0x00000060000d7202 */ /* 0x000fe40000000f00 */
[----:B------:R-:W-:-:S02]  /*5210*/  MOV R45, R91 ;  /* 0x0000005b002d7202 */ /* 0x000fc40000000f00 */
[----:B------:R-:W-:Y:S02]  /*5220*/  MOV R44, R93 ;  /* 0x0000005d002c7202 */ /* 0x000fe40000000f00 */
[----:B------:R-:W-:Y:S01]  /*5230*/  MOV R42, R95 ;  /* 0x0000005f002a7202 */ /* 0x000fe20000000f00 */
[----:B------:R-:W-:Y:S05]  /*5240*/  BRA `(.L_x_17) ;  /* 0x000003c000007947 */ /* 0x000fea0003800000 */
.L_x_108:
        /* <DEDUP_REMOVED lines=20> */
.L_x_119:
[----:B------:R-:W-:Y:S05]  /*5390*/  BSYNC B8 ;  /* 0x0000000000087941 */ /* 0x000fea0003800000 */
.L_x_118:
        /* <DEDUP_REMOVED lines=14> */
.L_x_121:
[----:B------:R-:W-:Y:S05]  /*5480*/  BSYNC B8 ;  /* 0x0000000000087941 */ /* 0x000fea0003800000 */
.L_x_120:
        /* <DEDUP_REMOVED lines=14> */
.L_x_122:
[----:B------:R-:W-:Y:S05]  /*5570*/  BSYNC B8 ;  /* 0x0000000000087941 */ /* 0x000fea0003800000 */
.L_x_117:
[----:B------:R-:W-:Y:S05]  /*5580*/  BSYNC B7 ;  /* 0x0000000000077941 */ /* 0x000fea0003800000 */
.L_x_116:
[----:B------:R-:W-:Y:S01]  /*5590*/  FSETP.GEU.AND P0, PT, R96, R13, PT ;  /* 0x0000000d6000720b */ /* 0x000fe20003f0e000 */
[-C--:B------:R-:W-:Y:S01]  /*55a0*/  FFMA R12, R19, R20.reuse, R12 ;  /* 0x00000014130c7223 */ /* 0x080fe2000000000c */
[-C--:B------:R-:W-:Y:S01]  /*55b0*/  FFMA R11, R22, R20.reuse, R11 ;  /* 0x00000014160b7223 */ /* 0x080fe2000000000b */
[----:B------:R-:W-:-:S10]  /*55c0*/  FFMA R10, R21, R20, R10 ;  /* 0x00000014150a7223 */ /* 0x000fd4000000000a */
[----:B------:R-:W-:Y:S02]  /*55d0*/  @!P0 MOV R13, R96 ;  /* 0x00000060000d8202 */ /* 0x000fe40000000f00 */
[----:B------:R-:W-:Y:S02]  /*55e0*/  @!P0 MOV R45, R91 ;  /* 0x0000005b002d8202 */ /* 0x000fe40000000f00 */
[----:B------:R-:W-:Y:S02]  /*55f0*/  @!P0 MOV R44, R93 ;  /* 0x0000005d002c8202 */ /* 0x000fe40000000f00 */
[----:B------:R-:W-:Y:S02]  /*5600*/  @!P0 MOV R42, R95 ;  /* 0x0000005f002a8202 */ /* 0x000fe40000000f00 */
.L_x_17:
[----:B------:R-:W-:Y:S05]  /*5610*/  BSYNC B5 ;  /* 0x0000000000057941 */ /* 0x000fea0003800000 */
.L_x_16:
[----:B------:R-:W-:-:S13]  /*5620*/  ISETP.NE.AND P0, PT, R16, RZ, PT ;  /* 0x000000ff1000720c */ /* 0x000fda0003f05270 */
[----:B------:R-:W-:Y:S01]  /*5630*/  @!P0 CALL.REL.NOINC `(.L_x_123) ;  /* 0x0000001000008944 */ /* 0x000fe20003c00000 */
[----:B------:R-:W-:Y:S05]  /*5640*/  BRA `(.L_x_124) ;  /* 0xffffbeb000007947 */ /* 0x000fea000383ffff */
.L_x_123:
[----:B------:R-:W-:Y:S05]  /*5650*/  BSYNC B6 ;  /* 0x0000000000067941 */ /* 0x000fea0003800000 */
.L_x_15:
[----:B------:R-:W-:Y:S01]  /*5660*/  FSETP.GEU.AND P0, PT, R13, R8, PT ;  /* 0x000000080d00720b */ /* 0x000fe20003f0e000 */
[----:B------:R-:W-:Y:S01]  /*5670*/  BSSY B2, `(.L_x_125) ;  /* 0x000002e000027945 */ /* 0x000fe20003800000 */
[----:B------:R-:W-:Y:S01]  /*5680*/  PRMT R14, RZ, 0x7610, R14 ;  /* 0x00007610ff0e7816 */ /* 0x000fe2000000000e */
[----:B------:R-:W-:Y:S01]  /*5690*/  CS2R R16, SRZ ;  /* 0x0000000000107805 */ /* 0x000fe2000001ff00 */
[----:B-1----:R-:W-:Y:S02]  /*56a0*/  MOV R15, RZ ;  /* 0x000000ff000f7202 */ /* 0x002fe40000000f00 */
[----:B------:R-:W-:-:S07]  /*56b0*/  MOV R18, RZ ;  /* 0x000000ff00127202 */ /* 0x000fce0000000f00 */
[----:B------:R-:W-:Y:S05]  /*56c0*/  @P0 BRA `(.L_x_126) ;  /* 0x0000028000000947 */ /* 0x000fea0003800000 */
[----:B------:R-:W-:-:S05]  /*56d0*/  LEA R15, R45, R45, 0x1 ;  /* 0x0000002d2d0f7211 */ /* 0x000fca00078e08ff */
[----:B------:R-:W-:-:S05]  /*56e0*/  IMAD.WIDE R14, R15, 0x4, R38 ;  /* 0x000000040f0e7825 */ /* 0x000fca00078e0226 */
[----:B------:R-:W2:Y:S04]  /*56f0*/  LD.E R19, [R14.64+0x4] ;  /* 0x000004100e137980 */ /* 0x000ea8000c101900 */
[----:B------:R-:W3:Y:S04]  /*5700*/  LD.E R17, [R14.64] ;  /* 0x000000100e117980 */ /* 0x000ee8000c101900 */
[----:B------:R-:W4:Y:S01]  /*5710*/  LD.E R21, [R14.64+0x8] ;  /* 0x000008100e157980 */ /* 0x000f22000c101900 */
[----:B--2---:R-:W-:-:S04]  /*5720*/  IMAD.WIDE R18, R19, 0xc, R40 ;  /* 0x0000000c13127825 */ /* 0x004fc800078e0228 */
[--C-:B---3--:R-:W-:Y:S01]  /*5730*/  IMAD.WIDE R16, R17, 0xc, R40.reuse ;  /* 0x0000000c11107825 */ /* 0x108fe200078e0228 */
[----:B------:R1:W2:Y:S03]  /*5740*/  LD.E R23, [R18.64+0x4] ;  /* 0x0000041012177980 */ /* 0x0002a6000c101900 */
[----:B----4-:R-:W-:Y:S01]  /*5750*/  IMAD.WIDE R20, R21, 0xc, R40 ;  /* 0x0000000c15147825 */ /* 0x010fe200078e0228 */
[----:B------:R1:W3:Y:S04]  /*5760*/  LD.E R13, [R18.64] ;  /* 0x00000010120d7980 */ /* 0x0002e8000c101900 */
[----:B------:R4:W5:Y:S04]  /*5770*/  LD.E R24, [R16.64+0x4] ;  /* 0x0000041010187980 */ /* 0x000968000c101900 */
[----:B------:R1:W5:Y:S04]  /*5780*/  LD.E R25, [R18.64+0x8] ;  /* 0x0000081012197980 */ /* 0x000368000c101900 */
[----:B------:R4:W5:Y:S04]  /*5790*/  LD.E R22, [R16.64] ;  /* 0x0000001010167980 */ /* 0x000968000c101900 */
[----:B------:R-:W5:Y:S04]  /*57a0*/  LD.E R27, [R20.64+0x4] ;  /* 0x00000410141b7980 */ /* 0x000f68000c101900 */
[----:B------:R4:W5:Y:S04]  /*57b0*/  LD.E R26, [R16.64+0x8] ;  /* 0x00000810101a7980 */ /* 0x000968000c101900 */
[----:B------:R-:W5:Y:S04]  /*57c0*/  LD.E R84, [R20.64] ;  /* 0x0000001014547980 */ /* 0x000f68000c101900 */
[----:B------:R-:W5:Y:S01]  /*57d0*/  LD.E R86, [R20.64+0x8] ;  /* 0x0000081014567980 */ /* 0x000f62000c101900 */
[----:B------:R-:W-:Y:S01]  /*57e0*/  FADD R15, -R44, 1 ;  /* 0x3f8000002c0f7421 */ /* 0x000fe20000000100 */
[----:B-1----:R-:W-:-:S02]  /*57f0*/  MOV R18, 0x3f800000 ;  /* 0x3f80000000127802 */ /* 0x002fc40000000f00 */
[----:B----4-:R-:W-:Y:S01]  /*5800*/  MOV R16, R45 ;  /* 0x0000002d00107202 */ /* 0x010fe20000000f00 */
[----:B------:R-:W-:Y:S01]  /*5810*/  FADD R15, -R42, R15 ;  /* 0x0000000f2a0f7221 */ /* 0x000fe20000000100 */
[C---:B--2---:R-:W-:Y:S01]  /*5820*/  FMUL R14, R44.reuse, R23 ;  /* 0x000000172c0e7220 */ /* 0x044fe20000400000 */
[----:B---3--:R-:W-:-:S03]  /*5830*/  FMUL R13, R44, R13 ;  /* 0x0000000d2c0d7220 */ /* 0x008fc60000400000 */
[C---:B-----5:R-:W-:Y:S01]  /*5840*/  FFMA R23, R15.reuse, R24, R14 ;  /* 0x000000180f177223 */ /* 0x060fe2000000000e */
[----:B------:R-:W-:Y:S01]  /*5850*/  FMUL R25, R44, R25 ;  /* 0x000000192c197220 */ /* 0x000fe20000400000 */
[C---:B------:R-:W-:Y:S02]  /*5860*/  FFMA R13, R15.reuse, R22, R13 ;  /* 0x000000160f0d7223 */ /* 0x040fe4000000000d */
[----:B------:R-:W-:Y:S01]  /*5870*/  FFMA R14, R42, R27, R23 ;  /* 0x0000001b2a0e7223 */ /* 0x000fe20000000017 */
[----:B------:R-:W-:-:S03]  /*5880*/  FFMA R25, R15, R26, R25 ;  /* 0x0000001a0f197223 */ /* 0x000fc60000000019 */
[----:B------:R-:W-:Y:S01]  /*5890*/  FADD R14, R83, -R14 ;  /* 0x8000000e530e7221 */ /* 0x000fe20000000000 */
[----:B------:R-:W-:-:S03]  /*58a0*/  FFMA R13, R42, R84, R13 ;  /* 0x000000542a0d7223 */ /* 0x000fc6000000000d */
[----:B------:R-:W-:Y:S01]  /*58b0*/  FMUL R17, R11, R14 ;  /* 0x0000000e0b117220 */ /* 0x000fe20000400000 */
[----:B------:R-:W-:Y:S01]  /*58c0*/  MOV R14, 0x1 ;  /* 0x00000001000e7802 */ /* 0x000fe20000000f00 */
[----:B------:R-:W-:Y:S01]  /*58d0*/  FFMA R86, R42, R86, R25 ;  /* 0x000000562a567223 */ /* 0x000fe20000000019 */
[----:B------:R-:W-:-:S03]  /*58e0*/  FADD R13, R88, -R13 ;  /* 0x8000000d580d7221 */ /* 0x000fc60000000000 */
[----:B------:R-:W-:Y:S01]  /*58f0*/  FADD R11, R3, -R86 ;  /* 0x80000056030b7221 */ /* 0x000fe20000000000 */
[----:B------:R-:W-:Y:S01]  /*5900*/  FFMA R13, R12, R13, R17 ;  /* 0x0000000d0c0d7223 */ /* 0x000fe20000000011 */
[----:B------:R-:W-:-:S03]  /*5910*/  MOV R17, R44 ;  /* 0x0000002c00117202 */ /* 0x000fc60000000f00 */
[----:B------:R-:W-:-:S05]  /*5920*/  FFMA R11, R10, R11, R13 ;  /* 0x0000000b0a0b7223 */ /* 0x000fca000000000d */
[----:B------:R-:W-:-:S04]  /*5930*/  FSETP.GT.AND P0, PT, R11, RZ, PT ;  /* 0x000000ff0b00720b */ /* 0x000fc80003f04000 */
[----:B------:R-:W-:-:S04]  /*5940*/  FSEL R18, R18, -1, P0 ;  /* 0xbf80000012127808 */ /* 0x000fc80000000000 */
.L_x_126:
[----:B------:R-:W-:Y:S05]  /*5950*/  BSYNC B2 ;  /* 0x0000000000027941 */ /* 0x000fea0003800000 */
.L_x_125:
[----:B------:R-:W-:Y:S01]  /*5960*/  PRMT R10, R14, 0x9910, RZ ;  /* 0x000099100e0a7816 */ /* 0x000fe200000000ff */
[----:B------:R-:W-:Y:S01]  /*5970*/  BSSY B5, `(.L_x_127) ;  /* 0x00000a4000057945 */ /* 0x000fe20003800000 */
[----:B------:R-:W-:Y:S01]  /*5980*/  CS2R R86, SRZ ;  /* 0x0000000000567805 */ /* 0x000fe2000001ff00 */
[----:B------:R-:W-:Y:S01]  /*5990*/  CS2R R84, SRZ ;  /* 0x0000000000547805 */ /* 0x000fe2000001ff00 */
[----:B------:R-:W-:Y:S01]  /*59a0*/  ISETP.NE.AND P2, PT, R10, RZ, PT ;  /* 0x000000ff0a00720c */ /* 0x000fe20003f45270 */
[----:B------:R-:W-:Y:S01]  /*59b0*/  CS2R R12, SRZ ;  /* 0x00000000000c7805 */ /* 0x000fe2000001ff00 */
[----:B0-----:R-:W-:Y:S01]  /*59c0*/  MOV R91, RZ ;  /* 0x000000ff005b7202 */ /* 0x001fe20000000f00 */
[----:B------:R-:W-:Y:S01]  /*59d0*/  CS2R R10, SRZ ;  /* 0x00000000000a7805 */ /* 0x000fe2000001ff00 */
[----:B------:R-:W-:Y:S01]  /*59e0*/  MOV R24, RZ ;  /* 0x000000ff00187202 */ /* 0x000fe20000000f00 */
[----:B------:R-:W-:Y:S01]  /*59f0*/  CS2R R20, SRZ ;  /* 0x0000000000147805 */ /* 0x000fe2000001ff00 */
[----:B------:R-:W-:Y:S01]  /*5a00*/  MOV R93, RZ ;  /* 0x000000ff005d7202 */ /* 0x000fe20000000f00 */
[----:B------:R-:W-:Y:S01]  /*5a10*/  CS2R R22, SRZ ;  /* 0x0000000000167805 */ /* 0x000fe2000001ff00 */
[----:B------:R-:W-:-:S02]  /*5a20*/  MOV R95, RZ ;  /* 0x000000ff005f7202 */ /* 0x000fc40000000f00 */
[----:B------:R-:W-:Y:S02]  /*5a30*/  MOV R97, RZ ;  /* 0x000000ff00617202 */ /* 0x000fe40000000f00 */
[----:B------:R-:W-:Y:S01]  /*5a40*/  MOV R19, RZ ;  /* 0x000000ff00137202 */ /* 0x000fe20000000f00 */
[----:B------:R-:W-:Y:S05]  /*5a50*/  @!P2 BRA `(.L_x_128) ;  /* 0x000009500000a947 */ /* 0x000fea0003800000 */
[----:B------:R-:W-:Y:S01]  /*5a60*/  ISETP.NE.U32.AND P0, PT, R40, RZ, PT ;  /* 0x000000ff2800720c */ /* 0x000fe20003f05070 */
[----:B------:R-:W-:Y:S01]  /*5a70*/  BSSY B2, `(.L_x_129) ;  /* 0x0000024000027945 */ /* 0x000fe20003800000 */
[----:B------:R-:W-:Y:S01]  /*5a80*/  LEA R11, R16, R16, 0x1 ;  /* 0x00000010100b7211 */ /* 0x000fe200078e08ff */
[----:B------:R-:W-:Y:S01]  /*5a90*/  CS2R R84, SRZ ;  /* 0x0000000000547805 */ /* 0x000fe2000001ff00 */
[----:B------:R-:W-:Y:S01]  /*5aa0*/  ISETP.NE.AND.EX P0, PT, R41, RZ, PT, P0 ;  /* 0x000000ff2900720c */ /* 0x000fe20003f05300 */
[----:B------:R-:W-:Y:S01]  /*5ab0*/  CS2R R86, SRZ ;  /* 0x0000000000567805 */ /* 0x000fe2000001ff00 */
[----:B------:R-:W-:Y:S01]  /*5ac0*/  ISETP.NE.U32.AND P1, PT, R36, RZ, PT ;  /* 0x000000ff2400720c */ /* 0x000fe20003f25070 */
[----:B------:R-:W-:Y:S01]  /*5ad0*/  IMAD.WIDE R38, R11, 0x4, R38 ;  /* 0x000000040b267825 */ /* 0x000fe200078e0226 */
[----:B------:R-:W-:-:S02]  /*5ae0*/  MOV R24, RZ ;  /* 0x000000ff00187202 */ /* 0x000fc40000000f00 */
[----:B------:R-:W-:-:S07]  /*5af0*/  ISETP.NE.AND.EX P1, PT, R37, RZ, PT, P1 ;  /* 0x000000ff2500720c */ /* 0x000fce0003f25310 */
[----:B------:R-:W-:Y:S05]  /*5b00*/  @!P0 BRA `(.L_x_130) ;  /* 0x000001a000008947 */ /* 0x000fea0003800000 */
[----:B------:R-:W2:Y:S04]  /*5b10*/  LD.E R13, [R38.64+0x4] ;  /* 0x00000410260d7980 */ /* 0x000ea8000c101900 */
[----:B------:R-:W3:Y:S04]  /*5b20*/  LD.E R11, [R38.64] ;  /* 0x00000010260b7980 */ /* 0x000ee8000c101900 */
[----:B------:R-:W4:Y:S01]  /*5b30*/  LD.E R19, [R38.64+0x8] ;  /* 0x0000081026137980 */ /* 0x000f22000c101900 */
[----:B--2---:R-:W-:-:S04]  /*5b40*/  IMAD.WIDE R12, R13, 0xc, R40 ;  /* 0x0000000c0d0c7825 */ /* 0x004fc800078e0228 */
[--C-:B---3--:R-:W-:Y:S01]  /*5b50*/  IMAD.WIDE R10, R11, 0xc, R40.reuse ;  /* 0x0000000c0b0a7825 */ /* 0x108fe200078e0228 */
[----:B------:R-:W2:Y:S04]  /*5b60*/  LD.E R86, [R12.64+0x4] ;  /* 0x000004100c567980 */ /* 0x000ea8000c101900 */
[----:B------:R-:W3:Y:S01]  /*5b70*/  LD.E R26, [R12.64] ;  /* 0x000000100c1a7980 */ /* 0x000ee2000c101900 */
[----:B----4-:R-:W-:-:S03]  /*5b80*/  IMAD.WIDE R40, R19, 0xc, R40 ;  /* 0x0000000c13287825 */ /* 0x010fc600078e0228 */
[----:B------:R-:W4:Y:S04]  /*5b90*/  LD.E R92, [R12.64+0x8] ;  /* 0x000008100c5c7980 */ /* 0x000f28000c101900 */
[----:B------:R-:W5:Y:S04]  /*5ba0*/  LD.E R20, [R10.64+0x4] ;  /* 0x000004100a147980 */ /* 0x000f68000c101900 */
[----:B------:R-:W5:Y:S04]  /*5bb0*/  LD.E R0, [R10.64] ;  /* 0x000000100a007980 */ /* 0x000f68000c101900 */
[----:B------:R-:W5:Y:S04]  /*5bc0*/  LD.E R22, [R10.64+0x8] ;  /* 0x000008100a167980 */ /* 0x000f68000c101900 */
[----:B------:R-:W5:Y:S04]  /*5bd0*/  LD.E R85, [R40.64+0x4] ;  /* 0x0000041028557980 */ /* 0x000f68000c101900 */
[----:B------:R-:W5:Y:S04]  /*5be0*/  LD.E R23, [R40.64] ;  /* 0x0000001028177980 */ /* 0x000f68000c101900 */
[----:B------:R-:W5:Y:S01]  /*5bf0*/  LD.E R94, [R40.64+0x8] ;  /* 0x00000810285e7980 */ /* 0x000f62000c101900 */
[-C--:B--2---:R-:W-:Y:S01]  /*5c00*/  FMUL R21, R86, R17.reuse ;  /* 0x0000001156157220 */ /* 0x084fe20000400000 */
[----:B------:R-:W-:Y:S01]  /*5c10*/  FADD R86, -R15, 1 ;  /* 0x3f8000000f567421 */ /* 0x000fe20000000100 */
[----:B---3--:R-:W-:-:S03]  /*5c20*/  FMUL R19, R26, R17 ;  /* 0x000000111a137220 */ /* 0x008fc60000400000 */
[----:B------:R-:W-:Y:S01]  /*5c30*/  FADD R87, R86, -R17 ;  /* 0x8000001156577221 */ /* 0x000fe20000000000 */
[----:B----4-:R-:W-:Y:S01]  /*5c40*/  FMUL R13, R92, R17 ;  /* 0x000000115c0d7220 */ /* 0x010fe20000400000 */
[-C--:B-----5:R-:W-:Y:S01]  /*5c50*/  FFMA R20, R20, R15.reuse, R21 ;  /* 0x0000000f14147223 */ /* 0x0a0fe20000000015 */
[-C--:B------:R-:W-:Y:S02]  /*5c60*/  FFMA R0, R0, R15.reuse, R19 ;  /* 0x0000000f00007223 */ /* 0x080fe40000000013 */
[----:B------:R-:W-:Y:S01]  /*5c70*/  FFMA R13, R22, R15, R13 ;  /* 0x0000000f160d7223 */ /* 0x000fe2000000000d */
[C---:B------:R-:W-:Y:S01]  /*5c80*/  FFMA R85, R87.reuse, R85, R20 ;  /* 0x0000005557557223 */ /* 0x040fe20000000014 */
[C---:B------:R-:W-:Y:S02]  /*5c90*/  FFMA R86, R87.reuse, R23, R0 ;  /* 0x0000001757567223 */ /* 0x040fe40000000000 */
[----:B------:R-:W-:Y:S02]  /*5ca0*/  FFMA R87, R87, R94, R13 ;  /* 0x0000005e57577223 */ /* 0x000fe4000000000d */
.L_x_130:
[----:B------:R-:W-:Y:S05]  /*5cb0*/  BSYNC B2 ;  /* 0x0000000000027941 */ /* 0x000fea0003800000 */
.L_x_129:
[----:B------:R-:W-:Y:S01]  /*5cc0*/  BSSY B2, `(.L_x_131) ;  /* 0x000001d000027945 */ /* 0x000fe20003800000 */
[----:B------:R-:W-:Y:S01]  /*5cd0*/  MOV R91, RZ ;  /* 0x000000ff005b7202 */ /* 0x000fe20000000f00 */
        /* <DEDUP_REMOVED lines=16> */
[----:B------:R-:W-:-:S04]  /*5de0*/  FADD R84, -R15, 1 ;  /* 0x3f8000000f547421 */ /* 0x000fc80000000100 */
[----:B------:R-:W-:Y:S01]  /*5df0*/  FADD R91, R84, -R17 ;  /* 0x80000011545b7221 */ /* 0x000fe20000000000 */
[-C--:B--2---:R-:W-:Y:S01]  /*5e00*/  FMUL R21, R26, R17.reuse ;  /* 0x000000111a157220 */ /* 0x084fe20000400000 */
[-C--:B---3--:R-:W-:Y:S01]  /*5e10*/  FMUL R19, R24, R17.reuse ;  /* 0x0000001118137220 */ /* 0x088fe20000400000 */
[----:B----4-:R-:W-:Y:S02]  /*5e20*/  FMUL R13, R40, R17 ;  /* 0x00000011280d7220 */ /* 0x010fe40000400000 */
[-C--:B-----5:R-:W-:Y:S01]  /*5e30*/  FFMA R20, R20, R15.reuse, R21 ;  /* 0x0000000f14147223 */ /* 0x0a0fe20000000015 */
[-C--:B------:R-:W-:Y:S01]  /*5e40*/  FFMA R0, R0, R15.reuse, R19 ;  /* 0x0000000f00007223 */ /* 0x080fe20000000013 */
[----:B------:R-:W-:Y:S02]  /*5e50*/  FFMA R13, R22, R15, R13 ;  /* 0x0000000f160d7223 */ /* 0x000fe4000000000d */
[C---:B------:R-:W-:Y:S01]  /*5e60*/  FFMA R24, R91.reuse, R25, R20 ;  /* 0x000000195b187223 */ /* 0x040fe20000000014 */
[C---:B------:R-:W-:Y:S01]  /*5e70*/  FFMA R84, R91.reuse, R23, R0 ;  /* 0x000000175b547223 */ /* 0x040fe20000000000 */
[----:B------:R-:W-:-:S02]  /*5e80*/  FFMA R91, R91, R38, R13 ;  /* 0x000000265b5b7223 */ /* 0x000fc4000000000d */
.L_x_132:
[----:B------:R-:W-:Y:S05]  /*5e90*/  BSYNC B2 ;  /* 0x0000000000027941 */ /* 0x000fea0003800000 */
.L_x_131:
[----:B------:R-:W-:Y:S01]  /*5ea0*/  FFMA R11, R4, -R85, R7 ;  /* 0x80000055040b7223 */ /* 0x000fe20000000007 */
[----:B------:R-:W-:Y:S01]  /*5eb0*/  FFMA R12, R5, -R86, R6 ;  /* 0x80000056050c7223 */ /* 0x000fe20000000006 */
[----:B------:R-:W-:Y:S01]  /*5ec0*/  FFMA R10, R2, -R87, R9 ;  /* 0x80000057020a7223 */ /* 0x000fe20000000009 */
[----:B------:R-:W-:Y:S01]  /*5ed0*/  FSETP.NEU.AND P0, PT, RZ, c[0x0][0x540], PT ;  /* 0x00015000ff007a0b */ /* 0x000fe20003f0d000 */
[----:B------:R-:W-:Y:S01]  /*5ee0*/  FMUL R13, R11, R11 ;  /* 0x0000000b0b0d7220 */ /* 0x000fe20000400000 */
[----:B------:R-:W-:Y:S03]  /*5ef0*/  BSSY B2, `(.L_x_133) ;  /* 0x0000010000027945 */ /* 0x000fe60003800000 */
[----:B------:R-:W-:-:S04]  /*5f00*/  FFMA R13, R12, R12, R13 ;  /* 0x0000000c0c0d7223 */ /* 0x000fc8000000000d */
[----:B------:R-:W-:-:S04]  /*5f10*/  FFMA R25, R10, R10, R13 ;  /* 0x0000000a0a197223 */ /* 0x000fc8000000000d */
[----:B------:R0:W1:Y:S01]  /*5f20*/  MUFU.RSQ R20, R25 ;  /* 0x0000001900147308 */ /* 0x0000620000001400 */
[----:B------:R-:W-:-:S04]  /*5f30*/  IADD3 R0, R25, -0xd000000, RZ ;  /* 0xf300000019007810 */ /* 0x000fc80007ffe0ff */
[----:B------:R-:W-:Y:S02]  /*5f40*/  ISETP.GT.U32.AND P1, PT, R0, 0x727fffff, PT ;  /* 0x727fffff0000780c */ /* 0x000fe40003f24070 */
[----:B------:R-:W-:-:S11]  /*5f50*/  FSEL R0, R18, 1, P0 ;  /* 0x3f80000012007808 */ /* 0x000fd60000000000 */
[----:B------:R-:W-:Y:S05]  /*5f60*/  @!P1 BRA `(.L_x_134) ;  /* 0x0000004000009947 */ /* 0x000fea0003800000 */
[----:B01----:R-:W-:Y:S02]  /*5f70*/  MOV R111, 0x5f90 ;  /* 0x00005f90006f7802 */ /* 0x003fe40000000f00 */
[----:B------:R-:W-:Y:S05]  /*5f80*/  CALL.REL.NOINC `($__internal_2_$__cuda_sm20_sqrt_rn_f32_slowpath) ;  /* 0x00006fd000007944 */ /* 0x000fea0003c00000 */
[----:B------:R-:W-:Y:S01]  /*5f90*/  MOV R43, R25 ;  /* 0x00000019002b7202 */ /* 0x000fe20000000f00 */
[----:B------:R-:W-:Y:S05]  /*5fa0*/  BRA `(.L_x_135) ;  /* 0x0000004000007947 */ /* 0x000fea0003800000 */
.L_x_134:
[----:B01----:R-:W-:Y:S01]  /*5fb0*/  FMUL.FTZ R43, R25, R20 ;  /* 0x00000014192b7220 */ /* 0x003fe20000410000 */
[----:B------:R-:W-:-:S03]  /*5fc0*/  FMUL.FTZ R13, R20, 0.5 ;  /* 0x3f000000140d7820 */ /* 0x000fc60000410000 */
[----:B------:R-:W-:-:S04]  /*5fd0*/  FFMA R18, -R43, R43, R25 ;  /* 0x0000002b2b127223 */ /* 0x000fc80000000119 */
[----:B------:R-:W-:Y:S02]  /*5fe0*/  FFMA R43, R18, R13, R43 ;  /* 0x0000000d122b7223 */ /* 0x000fe4000000002b */
.L_x_135:
[----:B------:R-:W-:Y:S05]  /*5ff0*/  BSYNC B2 ;  /* 0x0000000000027941 */ /* 0x000fea0003800000 */
.L_x_133:
        /* <DEDUP_REMOVED lines=20> */
.L_x_139:
[----:B------:R-:W-:Y:S05]  /*6140*/  BSYNC B7 ;  /* 0x0000000000077941 */ /* 0x000fea0003800000 */
.L_x_138:
        /* <DEDUP_REMOVED lines=14> */
.L_x_141:
[----:B------:R-:W-:Y:S05]  /*6230*/  BSYNC B7 ;  /* 0x0000000000077941 */ /* 0x000fea0003800000 */
.L_x_140:
        /* <DEDUP_REMOVED lines=14> */
.L_x_142:
[----:B------:R-:W-:Y:S05]  /*6320*/  BSYNC B7 ;  /* 0x0000000000077941 */ /* 0x000fea0003800000 */
.L_x_137:
[----:B------:R-:W-:Y:S05]  /*6330*/  BSYNC B6 ;  /* 0x0000000000067941 */ /* 0x000fea0003800000 */
.L_x_136:
[-C--:B------:R-:W-:Y:S01]  /*6340*/  FMUL R20, R97, R0.reuse ;  /* 0x0000000061147220 */ /* 0x080fe20000400000 */
[-C--:B------:R-:W-:Y:S01]  /*6350*/  FMUL R19, R95, R0.reuse ;  /* 0x000000005f137220 */ /* 0x080fe20000400000 */
[----:B------:R-:W-:Y:S01]  /*6360*/  FMUL R13, R93, R0 ;  /* 0x000000005d0d7220 */ /* 0x000fe20000400000 */
[----:B------:R-:W-:Y:S01]  /*6370*/  FMUL R106, R0, R43 ;  /* 0x0000002b006a7220 */ /* 0x000fe20000400000 */
[----:B------:R-:W-:Y:S01]  /*6380*/  FMUL R21, R2, R91 ;  /* 0x0000005b02157220 */ /* 0x000fe20000400000 */
[----:B------:R-:W-:Y:S01]  /*6390*/  FMUL R22, R4, R24 ;  /* 0x0000001804167220 */ /* 0x000fe20000400000 */
[----:B------:R-:W-:-:S02]  /*63a0*/  FMUL R23, R5, R84 ;  /* 0x0000005405177220 */ /* 0x000fc40000400000 */
.L_x_128:
[----:B------:R-:W-:Y:S05]  /*63b0*/  BSYNC B5 ;  /* 0x0000000000057941 */ /* 0x000fea0003800000 */
.L_x_127:
[----:B------:R-:W-:Y:S02]  /*63c0*/  FSEL R25, R20, RZ, P2 ;  /* 0x000000ff14197208 */ /* 0x000fe40001000000 */
[----:B------:R-:W-:-:S02]  /*63d0*/  FSEL R26, R19, RZ, P2 ;  /* 0x000000ff131a7208 */ /* 0x000fc40001000000 */
[----:B------:R-:W-:Y:S02]  /*63e0*/  FSEL R27, R13, RZ, P2 ;  /* 0x000000ff0d1b7208 */ /* 0x000fe40001000000 */
[----:B------:R-:W-:Y:S02]  /*63f0*/  FSEL R105, R23, RZ, P2 ;  /* 0x000000ff17697208 */ /* 0x000fe40001000000 */
[----:B------:R-:W-:Y:S02]  /*6400*/  FSEL R40, R22, RZ, P2 ;  /* 0x000000ff16287208 */ /* 0x000fe40001000000 */
[----:B------:R-:W-:Y:S02]  /*6410*/  FSEL R38, R21, RZ, P2 ;  /* 0x000000ff15267208 */ /* 0x000fe40001000000 */
[----:B------:R-:W-:Y:S02]  /*6420*/  FSEL R107, R106, 1000000, P2 ;  /* 0x497424006a6b7808 */ /* 0x000fe40001000000 */
.L_x_8:
[----:B------:R-:W-:Y:S05]  /*6430*/  BSYNC B4 ;  /* 0x0000000000047941 */ /* 0x000fea0003800000 */
.L_x_6:
[----:B------:R-:W-:Y:S01]  /*6440*/  ISETP.NE.AND P1, PT, R89, 0x5, PT ;  /* 0x000000055900780c */ /* 0x000fe20003f25270 */
[----:B------:R-:W-:Y:S01]  /*6450*/  BSSY B2, `(.L_x_143) ;  /* 0x0000189000027945 */ /* 0x000fe20003800000 */
[----:B------:R-:W-:Y:S01]  /*6460*/  MOV R13, RZ ;  /* 0x000000ff000d7202 */ /* 0x000fe20000000f00 */
[----:B------:R-:W-:Y:S01]  /*6470*/  CS2R R98, SRZ ;  /* 0x0000000000627805 */ /* 0x000fe2000001ff00 */
[----:B------:R-:W-:Y:S01]  /*6480*/  FSEL R15, R107, 1000000, !P1 ;  /* 0x497424006b0f7808 */ /* 0x000fe20004800000 */
[----:B------:R-:W-:Y:S01]  /*6490*/  CS2R R100, SRZ ;  /* 0x0000000000647805 */ /* 0x000fe2000001ff00 */
[----:B------:R-:W-:Y:S01]  /*64a0*/  CS2R R20, SRZ ;  /* 0x0000000000147805 */ /* 0x000fe2000001ff00 */
[----:B------:R-:W-:Y:S01]  /*64b0*/  CS2R R18, SRZ ;  /* 0x0000000000127805 */ /* 0x000fe2000001ff00 */
[----:B------:R-:W-:Y:S01]  /*64c0*/  FSETP.GEU.AND P0, PT, R15, R8, PT ;  /* 0x000000080f00720b */ /* 0x000fe20003f0e000 */
        /* <DEDUP_REMOVED lines=10> */
[----:B------:R-:W-:Y:S02]  /*6570*/  FSEL R25, R25, RZ, !P1 ;  /* 0x000000ff19197208 */ /* 0x000fe40004800000 */
[----:B------:R-:W-:-:S02]  /*6580*/  FSEL R26, R26, RZ, !P1 ;  /* 0x000000ff1a1a7208 */ /* 0x000fc40004800000 */
[----:B------:R-:W-:Y:S02]  /*6590*/  FSEL R8, R27, RZ, !P1 ;  /* 0x000000ff1b087208 */ /* 0x000fe40004800000 */
[----:B------:R-:W-:Y:S02]  /*65a0*/  FSEL R38, R38, RZ, !P1 ;  /* 0x000000ff26267208 */ /* 0x000fe40004800000 */
[----:B------:R-:W-:Y:S02]  /*65b0*/  FSEL R40, R40, RZ, !P1 ;  /* 0x000000ff28287208 */ /* 0x000fe40004800000 */
[----:B------:R-:W-:Y:S01]  /*65c0*/  FSEL R105, R105, RZ, !P1 ;  /* 0x000000ff69697208 */ /* 0x000fe20004800000 */
[----:B------:R-:W-:Y:S05]  /*65d0*/  @P0 BRA `(.L_x_144) ;  /* 0x0000170000000947 */ /* 0x000fea0003800000 */
[----:B------:R-:W-:-:S04]  /*65e0*/  ISETP.NE.U32.AND P0, PT, RZ, c[0x0][0x8d0], PT ;  /* 0x00023400ff007a0c */ /* 0x000fc80003f05070 */
[----:B------:R-:W-:-:S13]  /*65f0*/  ISETP.NE.AND.EX P0, PT, RZ, c[0x0][0x8d4], PT, P0 ;  /* 0x00023500ff007a0c */ /* 0x000fda0003f05300 */
[----:B------:R-:W-:Y:S05]  /*6600*/  @!P0 BRA `(.L_x_145) ;  /* 0x0000009000008947 */ /* 0x000fea0003800000 */
[----:B------:R-:W-:Y:S02]  /*6610*/  MOV R18, c[0x0][0x8d0] ;  /* 0x0002340000127a02 */ /* 0x000fe40000000f00 */
[----:B------:R-:W-:-:S05]  /*6620*/  MOV R19, c[0x0][0x8d4] ;  /* 0x0002350000137a02 */ /* 0x000fca0000000f00 */
[----:B------:R-:W2:Y:S04]  /*6630*/  LDG.E R22, [R18.64] ;  /* 0x0000001012167981 */ /* 0x000ea8000c1e1900 */
[----:B------:R-:W3:Y:S04]  /*6640*/  LDG.E R27, [R18.64+0x4] ;  /* 0x00000410121b7981 */ /* 0x000ee8000c1e1900 */
[----:B------:R-:W4:Y:S01]  /*6650*/  LDG.E R36, [R18.64+0x8] ;  /* 0x0000081012247981 */ /* 0x000f22000c1e1900 */
[----:B--2---:R-:W-:Y:S01]  /*6660*/  FADD R22, RZ, R22 ;  /* 0x00000016ff167221 */ /* 0x004fe20000000000 */
[----:B---3--:R-:W-:Y:S01]  /*6670*/  FADD R27, RZ, R27 ;  /* 0x0000001bff1b7221 */ /* 0x008fe20000000000 */
[----:B----4-:R-:W-:Y:S01]  /*6680*/  FADD R36, RZ, R36 ;  /* 0x00000024ff247221 */ /* 0x010fe20000000000 */
[----:B------:R-:W-:Y:S05]  /*6690*/  BRA `(.L_x_146) ;  /* 0x000000e000007947 */ /* 0x000fea0003800000 */
.L_x_145:
[----:B------:R-:W-:Y:S02]  /*66a0*/  ISETP.NE.U32.AND P0, PT, RZ, c[0x0][0x510], PT ;  /* 0x00014400ff007a0c */ /* 0x000fe40003f05070 */
[----:B------:R-:W-:-:S02]  /*66b0*/  MOV R36, RZ ;  /* 0x000000ff00247202 */ /* 0x000fc40000000f00 */
[----:B------:R-:W-:Y:S02]  /*66c0*/  ISETP.NE.AND.EX P0, PT, RZ, c[0x0][0x514], PT, P0 ;  /* 0x00014500ff007a0c */ /* 0x000fe40003f05300 */
[----:B------:R-:W-:Y:S02]  /*66d0*/  MOV R27, RZ ;  /* 0x000000ff001b7202 */ /* 0x000fe40000000f00 */
[----:B------:R-:W-:-:S09]  /*66e0*/  MOV R22, RZ ;  /* 0x000000ff00167202 */ /* 0x000fd20000000f00 */
        /* <DEDUP_REMOVED lines=9> */
.L_x_146:
        /* <DEDUP_REMOVED lines=12> */
.L_x_147:
[----:B------:R-:W-:Y:S01]  /*6840*/  ISETP.NE.U32.AND P0, PT, RZ, c[0x0][0x4d8], PT ;  /* 0x00013600ff007a0c */ /* 0x000fe20003f05070 */
[----:B------:R-:W-:Y:S01]  /*6850*/  CS2R R18, SRZ ;  /* 0x0000000000127805 */ /* 0x000fe2000001ff00 */
[----:B------:R-:W-:-:S02]  /*6860*/  MOV R17, RZ ;  /* 0x000000ff00117202 */ /* 0x000fc40000000f00 */
        /* <DEDUP_REMOVED lines=10> */
.L_x_148:
        /* <DEDUP_REMOVED lines=12> */
.L_x_149:
        /* <DEDUP_REMOVED lines=14> */
.L_x_150:
[C---:B------:R-:W-:Y:S01]  /*6ab0*/  FMUL R21, R64.reuse, R72 ;  /* 0x0000004840157220 */ /* 0x040fe20000400000 */
[----:B------:R-:W-:Y:S01]  /*6ac0*/  FMUL R92, R64, R69 ;  /* 0x00000045405c7220 */ /* 0x000fe20000400000 */
[----:B------:R-:W-:Y:S01]  /*6ad0*/  FMUL R23, R52, R25 ;  /* 0x0000001934177220 */ /* 0x000fe20000400000 */
[----:B------:R-:W-:Y:S01]  /*6ae0*/  FMUL R99, R90, R26 ;  /* 0x0000001a5a637220 */ /* 0x000fe20000400000 */
[-C--:B------:R-:W-:Y:S01]  /*6af0*/  FFMA R20, R62, R68.reuse, R21 ;  /* 0x000000443e147223 */ /* 0x080fe20000000015 */
[----:B------:R-:W-:Y:S01]  /*6b00*/  FFMA R94, R63, R68, R92 ;  /* 0x000000443f5e7223 */ /* 0x000fe2000000005c */
[C---:B------:R-:W-:Y:S01]  /*6b10*/  FMUL R101, R23.reuse, 4 ;  /* 0x4080000017657820 */ /* 0x040fe20000400000 */
[----:B------:R-:W-:Y:S01]  /*6b20*/  FADD R23, R23, R23 ;  /* 0x0000001717177221 */ /* 0x000fe20000000000 */
[----:B------:R-:W-:Y:S01]  /*6b30*/  FFMA R20, R63, R67, R20 ;  /* 0x000000433f147223 */ /* 0x000fe20000000014 */
[C---:B------:R-:W-:Y:S01]  /*6b40*/  FFMA R103, R61.reuse, R72, R94 ;  /* 0x000000483d677223 */ /* 0x040fe2000000005e */
[----:B------:R-:W-:Y:S01]  /*6b50*/  FFMA R94, R90, R26, R99 ;  /* 0x0000001a5a5e7223 */ /* 0x000fe20000000063 */
[----:B------:R-:W-:Y:S01]  /*6b60*/  FMUL R108, R52, R8 ;  /* 0x00000008346c7220 */ /* 0x000fe20000400000 */
[----:B------:R-:W-:Y:S01]  /*6b70*/  FFMA R21, R61, -R69, R20 ;  /* 0x800000453d157223 */ /* 0x000fe20000000014 */
[----:B------:R-:W-:Y:S01]  /*6b80*/  FFMA R100, R62, -R67, R103 ;  /* 0x800000433e647223 */ /* 0x000fe20000000067 */
[----:B------:R-:W-:Y:S01]  /*6b90*/  FMUL R20, R52, R26 ;  /* 0x0000001a34147220 */ /* 0x000fe20000400000 */
[----:B------:R-:W-:Y:S01]  /*6ba0*/  FADD R99, R23, -R94 ;  /* 0x8000005e17637221 */ /* 0x000fe20000000000 */
[C---:B------:R-:W-:Y:S01]  /*6bb0*/  FMUL R92, R21.reuse, R8 ;  /* 0x00000008155c7220 */ /* 0x040fe20000400000 */
[----:B------:R-:W-:Y:S01]  /*6bc0*/  FMUL R103, R90, R52 ;  /* 0x000000345a677220 */ /* 0x000fe20000400000 */
[C---:B------:R-:W-:Y:S01]  /*6bd0*/  FMUL R98, R21.reuse, R90 ;  /* 0x0000005a15627220 */ /* 0x040fe20000400000 */
[----:B------:R-:W-:Y:S01]  /*6be0*/  FMUL R102, R21, R26 ;  /* 0x0000001a15667220 */ /* 0x000fe20000400000 */
[C---:B------:R-:W-:Y:S01]  /*6bf0*/  FFMA R101, R92.reuse, 2, R101 ;  /* 0x400000005c657823 */ /* 0x040fe20000000065 */
[----:B------:R-:W-:Y:S01]  /*6c00*/  FFMA R112, R92, 2, R23 ;  /* 0x400000005c707823 */ /* 0x000fe20000000017 */
[----:B------:R-:W-:Y:S01]  /*6c10*/  FMUL R92, R20, 4 ;  /* 0x40800000145c7820 */ /* 0x000fe20000400000 */
[-C--:B------:R-:W-:Y:S01]  /*6c20*/  FMUL R23, R90, R25.reuse ;  /* 0x000000195a177220 */ /* 0x080fe20000400000 */
[----:B------:R-:W-:Y:S01]  /*6c30*/  FADD R115, -R94, R101 ;  /* 0x000000655e737221 */ /* 0x000fe20000000100 */
[-C--:B------:R-:W-:Y:S01]  /*6c40*/  FMUL R101, R100, R8.reuse ;  /* 0x0000000864657220 */ /* 0x080fe20000400000 */
[----:B------:R-:W-:Y:S01]  /*6c50*/  FADD R20, R20, R20 ;  /* 0x0000001414147221 */ /* 0x000fe20000000000 */
[C---:B------:R-:W-:Y:S01]  /*6c60*/  FFMA R92, R23.reuse, 2, R92 ;  /* 0x40000000175c7823 */ /* 0x040fe2000000005c */
[----:B------:R-:W-:Y:S01]  /*6c70*/  FADD R94, R108, R108 ;  /* 0x0000006c6c5e7221 */ /* 0x000fe20000000000 */
[C---:B------:R-:W-:Y:S01]  /*6c80*/  FFMA R101, R100.reuse, R8, R101 ;  /* 0x0000000864657223 */ /* 0x040fe20000000065 */
[----:B------:R-:W-:Y:S01]  /*6c90*/  FFMA R109, R23, 2, R20 ;  /* 0x40000000176d7823 */ /* 0x000fe20000000014 */
[----:B------:R-:W-:Y:S01]  /*6ca0*/  FMUL R23, R100, R26 ;  /* 0x0000001a64177220 */ /* 0x000fe20000400000 */
[----:B------:R-:W-:Y:S01]  /*6cb0*/  FFMA R103, R90, R52, R103 ;  /* 0x000000345a677223 */ /* 0x000fe20000000067 */
[----:B------:R-:W-:Y:S01]  /*6cc0*/  FADD R114, R20, -R101 ;  /* 0x8000006514727221 */ /* 0x000fe20000000000 */
[----:B------:R-:W-:Y:S01]  /*6cd0*/  FMUL R20, R21, R25 ;  /* 0x0000001915147220 */ /* 0x000fe20000400000 */
[----:B------:R-:W-:Y:S01]  /*6ce0*/  FADD R117, -R101, R92 ;  /* 0x0000005c65757221 */ /* 0x000fe20000000100 */
[C---:B------:R-:W-:Y:S01]  /*6cf0*/  FMUL R92, R100.reuse, R21 ;  /* 0x00000015645c7220 */ /* 0x040fe20000400000 */
[C---:B------:R-:W-:Y:S01]  /*6d00*/  FFMA R23, R100.reuse, R26, R23 ;  /* 0x0000001a64177223 */ /* 0x040fe20000000017 */
[----:B------:R-:W-:Y:S01]  /*6d10*/  FFMA R20, R21, R25, R20 ;  /* 0x0000001915147223 */ /* 0x000fe20000000014 */
[C---:B------:R-:W-:Y:S01]  /*6d20*/  FMUL R101, R100.reuse, R52 ;  /* 0x0000003464657220 */ /* 0x040fe20000400000 */
[-C--:B------:R-:W-:Y:S01]  /*6d30*/  FFMA R96, R100, R21.reuse, R92 ;  /* 0x0000001564607223 */ /* 0x080fe2000000005c */
[--C-:B------:R-:W-:Y:S01]  /*6d40*/  FADD R111, R23, R94.reuse ;  /* 0x0000005e176f7221 */ /* 0x100fe20000000000 */
[----:B------:R-:W-:Y:S01]  /*6d50*/  FADD R119, -R20, R23 ;  /* 0x0000001714777221 */ /* 0x000fe20000000100 */
[----:B------:R-:W-:Y:S01]  /*6d60*/  FMUL R23, R90, R90 ;  /* 0x0000005a5a177220 */ /* 0x000fe20000400000 */
[----:B------:R-:W-:Y:S01]  /*6d70*/  FADD R92, R20, -R94 ;  /* 0x8000005e145c7221 */ /* 0x000fe20000000000 */
[----:B------:R-:W-:Y:S01]  /*6d80*/  FFMA R101, R100, R52, R101 ;  /* 0x0000003464657223 */ /* 0x000fe20000000065 */
[-C--:B------:R-:W-:Y:S01]  /*6d90*/  FFMA R98, R21, R90.reuse, R98 ;  /* 0x0000005a15627223 */ /* 0x080fe20000000062 */
[C-C-:B------:R-:W-:Y:S01]  /*6da0*/  FADD R94, R103.reuse, R96.reuse ;  /* 0x00000060675e7221 */ /* 0x140fe20000000000 */
[----:B------:R-:W-:Y:S01]  /*6db0*/  FADD R123, R103, -R96 ;  /* 0x80000060677b7221 */ /* 0x000fe20000000000 */
[-C--:B------:R-:W-:Y:S01]  /*6dc0*/  FMUL R96, R21, R21.reuse ;  /* 0x0000001515607220 */ /* 0x080fe20000400000 */
[----:B------:R-:W-:Y:S01]  /*6dd0*/  FFMA R113, R90, R90, R23 ;  /* 0x0000005a5a717223 */ /* 0x000fe20000000017 */
[----:B------:R-:W-:Y:S01]  /*6de0*/  FMUL R23, R100, R100 ;  /* 0x0000006464177220 */ /* 0x000fe20000400000 */
[C-C-:B------:R-:W-:Y:S01]  /*6df0*/  FADD R121, R101.reuse, R98.reuse ;  /* 0x0000006265797221 */ /* 0x140fe20000000000 */
[----:B------:R-:W-:Y:S01]  /*6e00*/  FADD R20, R101, -R98 ;  /* 0x8000006265147221 */ /* 0x000fe20000000000 */
[----:B------:R-:W-:Y:S01]  /*6e10*/  FFMA R103, R21, R21, R96 ;  /* 0x0000001515677223 */ /* 0x000fe20000000060 */
[----:B------:R-:W-:Y:S01]  /*6e20*/  FMUL R98, R52, R52 ;  /* 0x0000003434627220 */ /* 0x000fe20000400000 */
[----:B------:R-:W-:Y:S01]  /*6e30*/  FFMA R101, R100, R100, R23 ;  /* 0x0000006464657223 */ /* 0x000fe20000000017 */
[----:B------:R-:W-:Y:S01]  /*6e40*/  FADD R104, R102, R102 ;  /* 0x0000006666687221 */ /* 0x000fe20000000000 */
[----:B------:R-:W-:Y:S01]  /*6e50*/  FMUL R111, R111, R22 ;  /* 0x000000166f6f7220 */ /* 0x000fe20000400000 */
[C---:B------:R-:W-:Y:S01]  /*6e60*/  FFMA R96, R98.reuse, 2, R113 ;  /* 0x4000000062607823 */ /* 0x040fe20000000071 */
[C---:B------:R-:W-:Y:S01]  /*6e70*/  FFMA R23, R98.reuse, 2, R103 ;  /* 0x4000000062177823 */ /* 0x040fe20000000067 */
[----:B------:R-:W-:Y:S01]  /*6e80*/  FFMA R98, R98, 2, R101 ;  /* 0x4000000062627823 */ /* 0x000fe20000000065 */
[C---:B------:R-:W-:Y:S01]  /*6e90*/  FMUL R103, R100.reuse, R90 ;  /* 0x0000005a64677220 */ /* 0x040fe20000400000 */
[----:B------:R-:W-:Y:S01]  /*6ea0*/  FMUL R101, R100, R25 ;  /* 0x0000001964657220 */ /* 0x000fe20000400000 */
[----:B------:R-:W-:Y:S01]  /*6eb0*/  FMUL R118, R64, R38 ;  /* 0x0000002640767220 */ /* 0x000fe20000400000 */
[----:B------:R-:W-:Y:S01]  /*6ec0*/  FADD R96, R96, -1 ;  /* 0xbf80000060607421 */ /* 0x000fe20000000000 */
[----:B------:R-:W-:Y:S01]  /*6ed0*/  FFMA R100, R100, R90, R103 ;  /* 0x0000005a64647223 */ /* 0x000fe20000000067 */
[----:B------:R-:W-:Y:S01]  /*6ee0*/  FMUL R90, R90, R8 ;  /* 0x000000085a5a7220 */ /* 0x000fe20000400000 */
[C---:B------:R-:W-:Y:S01]  /*6ef0*/  FADD R103, R101.reuse, R101 ;  /* 0x0000006565677221 */ /* 0x040fe20000000000 */
[----:B------:R-:W-:Y:S01]  /*6f00*/  FFMA R113, R101, 2, R104 ;  /* 0x4000000065717823 */ /* 0x000fe20000000068 */
[----:B------:R-:W-:Y:S01]  /*6f10*/  FADD R120, R118, R118 ;  /* 0x0000007676787221 */ /* 0x000fe20000000000 */
[----:B------:R-:W-:Y:S01]  /*6f20*/  FADD R23, R23, -1 ;  /* 0xbf80000017177421 */ /* 0x000fe20000000000 */
[----:B------:R-:W-:-:S04]  /*6f30*/  FFMA R103, R90, 2, R103 ;  /* 0x400000005a677823 */ /* 0x000fc80000000067 */
[----:B------:R-:W-:Y:S01]  /*6f40*/  FFMA R110, R102, 4, R103 ;  /* 0x40800000666e7823 */ /* 0x000fe20000000067 */
[C---:B------:R-:W-:Y:S01]  /*6f50*/  FFMA R102, R90.reuse, 2, R104 ;  /* 0x400000005a667823 */ /* 0x040fe20000000068 */
[----:B------:R-:W-:Y:S01]  /*6f60*/  FFMA R90, R90, 4, R113 ;  /* 0x408000005a5a7823 */ /* 0x000fe20000000071 */
[----:B------:R-:W-:Y:S01]  /*6f70*/  FMUL R113, R62, R40 ;  /* 0x000000283e717220 */ /* 0x000fe20000400000 */
[----:B------:R-:W-:Y:S01]  /*6f80*/  FFMA R110, R110, R27, R111 ;  /* 0x0000001b6e6e7223 */ /* 0x000fe2000000006f */
[----:B------:R-:W-:Y:S01]  /*6f90*/  FFMA R103, R101, 4, R102 ;  /* 0x4080000065677823 */ /* 0x000fe20000000066 */
[----:B------:R-:W-:Y:S01]  /*6fa0*/  FMUL R102, R63, R105 ;  /* 0x000000693f667220 */ /* 0x000fe20000400000 */
[----:B------:R-:W-:Y:S01]  /*6fb0*/  FMUL R101, R61, R38 ;  /* 0x000000263d657220 */ /* 0x000fe20000400000 */
[----:B------:R-:W-:Y:S01]  /*6fc0*/  FADD R125, R113, R113 ;  /* 0x00000071717d7221 */ /* 0x000fe20000000000 */
[----:B------:R-:W-:Y:S01]  /*6fd0*/  FMUL R111, R64, R40 ;  /* 0x00000028406f7220 */ /* 0x000fe20000400000 */
[C---:B------:R-:W-:Y:S01]  /*6fe0*/  FADD R104, R102.reuse, R102 ;  /* 0x0000006666687221 */ /* 0x040fe20000000000 */
[----:B------:R-:W-:Y:S01]  /*6ff0*/  FFMA R110, -R99, R36, R110 ;  /* 0x00000024636e7223 */ /* 0x000fe2000000016e */
[----:B------:R-:W-:Y:S01]  /*7000*/  FFMA R116, R102, 2, R125 ;  /* 0x4000000066747823 */ /* 0x000fe2000000007d */
[----:B------:R-:W-:Y:S01]  /*7010*/  FMUL R124, R111, 4 ;  /* 0x408000006f7c7820 */ /* 0x000fe20000400000 */
[----:B------:R-:W-:-:S04]  /*7020*/  FFMA R104, R101, 2, R104 ;  /* 0x4000000065687823 */ /* 0x000fc80000000068 */
[----:B------:R-:W-:Y:S01]  /*7030*/  FFMA R127, R113, 4, R104 ;  /* 0x40800000717f7823 */ /* 0x000fe20000000068 */
[C---:B------:R-:W-:Y:S01]  /*7040*/  FFMA R113, R101.reuse, 2, R125 ;  /* 0x4000000065717823 */ /* 0x040fe2000000007d */
[----:B------:R-:W-:Y:S01]  /*7050*/  FFMA R125, R101, 4, R116 ;  /* 0x40800000657d7823 */ /* 0x000fe20000000074 */
[----:B------:R-:W-:Y:S01]  /*7060*/  FFMA R101, R108, 4, R119 ;  /* 0x408000006c657823 */ /* 0x000fe20000000077 */
[----:B------:R-:W-:Y:S01]  /*7070*/  FMUL R108, R63, R40 ;  /* 0x000000283f6c7220 */ /* 0x000fe20000400000 */
[----:B------:R-:W-:Y:S01]  /*7080*/  FFMA R104, R102, 4, R113 ;  /* 0x4080000066687823 */ /* 0x000fe20000000071 */
[----:B------:R-:W-:Y:S01]  /*7090*/  FMUL R113, R112, R27 ;  /* 0x0000001b70717220 */ /* 0x000fe20000400000 */
[----:B------:R-:W-:Y:S01]  /*70a0*/  FMUL R102, R115, R22 ;  /* 0x0000001673667220 */ /* 0x000fe20000400000 */
[----:B------:R-:W-:Y:S01]  /*70b0*/  FMUL R115, R61, R105 ;  /* 0x000000693d737220 */ /* 0x000fe20000400000 */
[----:B------:R-:W-:Y:S01]  /*70c0*/  FADD R112, R111, R111 ;  /* 0x0000006f6f707221 */ /* 0x000fe20000000000 */
[----:B------:R-:W-:Y:S01]  /*70d0*/  FFMA R113, R90, R36, R113 ;  /* 0x000000245a717223 */ /* 0x000fe20000000071 */
[----:B------:R-:W-:Y:S01]  /*70e0*/  FFMA R90, R117, R27, R102 ;  /* 0x0000001b755a7223 */ /* 0x000fe20000000066 */
[----:B------:R-:W-:Y:S01]  /*70f0*/  FMUL R117, R104, R17 ;  /* 0x0000001168757220 */ /* 0x000fe20000400000 */
[----:B------:R-:W-:Y:S01]  /*7100*/  FFMA R104, R115, 2, R112 ;  /* 0x4000000073687823 */ /* 0x000fe20000000070 */
[----:B------:R-:W-:Y:S01]  /*7110*/  FFMA R116, R63, R40, R108 ;  /* 0x000000283f747223 */ /* 0x000fe2000000006c */
[-C--:B------:R-:W-:Y:S01]  /*7120*/  FMUL R108, R103, R22.reuse ;  /* 0x00000016676c7220 */ /* 0x080fe20000400000 */
[----:B------:R-:W-:Y:S01]  /*7130*/  FMUL R102, R123, R22 ;  /* 0x000000167b667220 */ /* 0x000fe20000400000 */
[----:B------:R-:W-:Y:S01]  /*7140*/  FFMA R119, R104, R19, R117 ;  /* 0x0000001368777223 */ /* 0x000fe20000000075 */
[CC--:B------:R-:W-:Y:S01]  /*7150*/  FMUL R117, R62.reuse, R105.reuse ;  /* 0x000000693e757220 */ /* 0x0c0fe20000400000 */
[----:B------:R-:W-:Y:S01]  /*7160*/  FFMA R103, R109, R36, R108 ;  /* 0x000000246d677223 */ /* 0x000fe2000000006c */
[----:B------:R-:W-:Y:S01]  /*7170*/  FMUL R108, R61, R40 ;  /* 0x000000283d6c7220 */ /* 0x000fe20000400000 */
[----:B------:R-:W-:Y:S01]  /*7180*/  FFMA R124, R115, 2, R124 ;  /* 0x40000000737c7823 */ /* 0x000fe2000000007c */
[-C--:B------:R-:W-:Y:S01]  /*7190*/  FFMA R117, R62, R105.reuse, R117 ;  /* 0x000000693e757223 */ /* 0x080fe20000000075 */
[----:B------:R-:W-:Y:S01]  /*71a0*/  FMUL R105, R64, R105 ;  /* 0x0000006940697220 */ /* 0x000fe20000400000 */
[----:B------:R-:W-:Y:S01]  /*71b0*/  FFMA R102, R121, R36, -R102 ;  /* 0x0000002479667223 */ /* 0x000fe20000000866 */
[----:B------:R-:W-:Y:S01]  /*71c0*/  FFMA R113, -R114, R22, R113 ;  /* 0x0000001672717223 */ /* 0x000fe20000000171 */
[C-C-:B------:R-:W-:Y:S01]  /*71d0*/  FADD R104, R117.reuse, -R120.reuse ;  /* 0x8000007875687221 */ /* 0x140fe20000000000 */
[----:B------:R-:W-:Y:S01]  /*71e0*/  FADD R120, R116, R120 ;  /* 0x0000007874787221 */ /* 0x000fe20000000000 */
[----:B------:R-:W-:Y:S01]  /*71f0*/  FADD R117, -R117, R116 ;  /* 0x0000007475757221 */ /* 0x000fe20000000100 */
[----:B------:R-:W-:Y:S01]  /*7200*/  FFMA R90, R101, R36, R90 ;  /* 0x00000024655a7223 */ /* 0x000fe2000000005a */
[----:B------:R-:W-:Y:S01]  /*7210*/  FFMA R104, R104, R18, R119 ;  /* 0x0000001268687223 */ /* 0x000fe20000000077 */
[----:B------:R-:W-:Y:S01]  /*7220*/  FFMA R119, R61, R40, R108 ;  /* 0x000000283d777223 */ /* 0x000fe2000000006c */
[----:B------:R-:W-:Y:S01]  /*7230*/  FMUL R120, R120, R17 ;  /* 0x0000001178787220 */ /* 0x000fe20000400000 */
[C---:B------:R-:W-:Y:S01]  /*7240*/  FADD R40, R105.reuse, R105 ;  /* 0x0000006969287221 */ /* 0x040fe20000000000 */
[----:B------:R-:W-:Y:S01]  /*7250*/  FMUL R108, R105, 4 ;  /* 0x40800000696c7820 */ /* 0x000fe20000400000 */
[----:B------:R-:W-:Y:S01]  /*7260*/  FFMA R117, R118, 4, R117 ;  /* 0x4080000076757823 */ /* 0x000fe20000000075 */
[----:B------:R-:W-:Y:S01]  /*7270*/  FFMA R120, R127, R18, R120 ;  /* 0x000000127f787223 */ /* 0x000fe20000000078 */
[----:B------:R-:W-:Y:S01]  /*7280*/  FADD R109, R40, -R119 ;  /* 0x80000077286d7221 */ /* 0x000fe20000000000 */
[----:B------:R-:W-:-:S03]  /*7290*/  FFMA R102, R23, R27, R102 ;  /* 0x0000001b17667223 */ /* 0x000fc60000000066 */
[----:B------:R-:W-:Y:S01]  /*72a0*/  FFMA R120, -R109, R19, R120 ;  /* 0x000000136d787223 */ /* 0x000fe20000000178 */
[----:B------:R-:W-:Y:S01]  /*72b0*/  FMUL R109, R62, R38 ;  /* 0x000000263e6d7220 */ /* 0x000fe20000400000 */
[----:B------:R-:W-:-:S03]  /*72c0*/  FADD R102, RZ, R102 ;  /* 0x00000066ff667221 */ /* 0x000fc60000000000 */
[----:B------:R-:W-:Y:S01]  /*72d0*/  FFMA R122, R109, 2, R108 ;  /* 0x400000006d7a7823 */ /* 0x000fe2000000006c */
[-C--:B------:R-:W-:Y:S01]  /*72e0*/  FMUL R108, R63, R38.reuse ;  /* 0x000000263f6c7220 */ /* 0x080fe20000400000 */
[----:B------:R-:W-:Y:S02]  /*72f0*/  FFMA R121, R109, 2, R40 ;  /* 0x400000006d797823 */ /* 0x000fe40000000028 */
[----:B------:R-:W-:Y:S01]  /*7300*/  FADD R122, -R119, R122 ;  /* 0x0000007a777a7221 */ /* 0x000fe20000000100 */
[----:B------:R-:W-:Y:S01]  /*7310*/  FFMA R105, R63, R38, R108 ;  /* 0x000000263f697223 */ /* 0x000fe2000000006c */
[----:B------:R-:W-:Y:S01]  /*7320*/  FFMA R38, -R15, R8, R9 ;  /* 0x000000080f267223 */ /* 0x000fe20000000109 */
[----:B------:R-:W-:Y:S02]  /*7330*/  FMUL R40, R121, R18 ;  /* 0x0000001279287220 */ /* 0x000fe40000400000 */
[----:B------:R-:W-:Y:S01]  /*7340*/  FADD R109, R112, -R105 ;  /* 0x80000069706d7221 */ /* 0x000fe20000000000 */
[----:B------:R-:W-:Y:S01]  /*7350*/  FADD R124, -R105, R124 ;  /* 0x0000007c697c7221 */ /* 0x000fe20000000100 */
[C---:B------:R-:W-:Y:S01]  /*7360*/  FFMA R105, -R15.reuse, R25, R6 ;  /* 0x000000190f697223 */ /* 0x040fe20000000106 */
[----:B------:R-:W-:Y:S01]  /*7370*/  FFMA R6, -R15, R26, R7 ;  /* 0x0000001a0f067223 */ /* 0x000fe20000000107 */
[----:B------:R-:W-:Y:S01]  /*7380*/  FMUL R9, R61, R38 ;  /* 0x000000263d097220 */ /* 0x000fe20000400000 */
[----:B------:R-:W-:Y:S01]  /*7390*/  FMUL R7, R122, R17 ;  /* 0x000000117a077220 */ /* 0x000fe20000400000 */
[----:B------:R-:W-:Y:S01]  /*73a0*/  FMUL R108, R63, R105 ;  /* 0x000000693f6c7220 */ /* 0x000fe20000400000 */
[----:B------:R-:W-:Y:S01]  /*73b0*/  FMUL R111, R62, R6 ;  /* 0x000000063e6f7220 */ /* 0x000fe20000400000 */
[----:B------:R-:W-:Y:S01]  /*73c0*/  FFMA R40, R125, R19, R40 ;  /* 0x000000137d287223 */ /* 0x000fe20000000028 */
[----:B------:R-:W-:Y:S01]  /*73d0*/  FFMA R124, R124, R18, R7 ;  /* 0x000000127c7c7223 */ /* 0x000fe20000000007 */
[----:B------:R-:W-:Y:S01]  /*73e0*/  FADD R112, R108, R108 ;  /* 0x0000006c6c707221 */ /* 0x000fe20000000000 */
[----:B------:R-:W-:Y:S01]  /*73f0*/  FMUL R114, R61, R6 ;  /* 0x000000063d727220 */ /* 0x000fe20000400000 */
[----:B------:R-:W-:Y:S01]  /*7400*/  FFMA R40, -R109, R17, R40 ;  /* 0x000000116d287223 */ /* 0x000fe20000000128 */
[----:B------:R-:W-:Y:S01]  /*7410*/  FFMA R117, R117, R19, R124 ;  /* 0x0000001375757223 */ /* 0x000fe2000000007c */
[----:B------:R-:W-:-:S04]  /*7420*/  FFMA R112, R9, 2, R112 ;  /* 0x4000000009707823 */ /* 0x000fc80000000070 */
[C---:B------:R-:W-:Y:S01]  /*7430*/  FFMA R122, R111.reuse, 4, R112 ;  /* 0x408000006f7a7823 */ /* 0x040fe20000000070 */
[----:B------:R-:W-:-:S04]  /*7440*/  FADD R111, R111, R111 ;  /* 0x0000006f6f6f7221 */ /* 0x000fc80000000000 */
[--C-:B------:R-:W-:Y:S01]  /*7450*/  FFMA R7, R9, 2, R111.reuse ;  /* 0x4000000009077823 */ /* 0x100fe2000000006f */
[----:B------:R-:W-:-:S03]  /*7460*/  FFMA R116, R108, 2, R111 ;  /* 0x400000006c747823 */ /* 0x000fc6000000006f */
[----:B------:R-:W-:Y:S01]  /*7470*/  FFMA R112, R108, 4, R7 ;  /* 0x408000006c707823 */ /* 0x000fe20000000007 */
[----:B------:R-:W-:Y:S01]  /*7480*/  FMUL R7, R64, R6 ;  /* 0x0000000640077220 */ /* 0x000fe20000400000 */
[----:B------:R-:W-:Y:S01]  /*7490*/  FMUL R108, R61, R105 ;  /* 0x000000693d6c7220 */ /* 0x000fe20000400000 */
[----:B------:R-:W-:Y:S01]  /*74a0*/  FFMA R119, R9, 4, R116 ;  /* 0x4080000009777823 */ /* 0x000fe20000000074 */
[----:B------:R-:W-:Y:S01]  /*74b0*/  FMUL R9, R112, R37 ;  /* 0x0000002570097220 */ /* 0x000fe20000400000 */
[C---:B------:R-:W-:Y:S01]  /*74c0*/  FADD R109, R7.reuse, R7 ;  /* 0x00000007076d7221 */ /* 0x040fe20000000000 */
[----:B------:R-:W-:Y:S01]  /*74d0*/  FMUL R116, R64, R38 ;  /* 0x0000002640747220 */ /* 0x000fe20000400000 */
[----:B------:R-:W-:Y:S02]  /*74e0*/  FMUL R7, R7, 4 ;  /* 0x4080000007077820 */ /* 0x000fe40000400000 */
[C---:B------:R-:W-:Y:S02]  /*74f0*/  FFMA R112, R108.reuse, 2, R109 ;  /* 0x400000006c707823 */ /* 0x040fe4000000006d */
[----:B------:R-:W-:Y:S01]  /*7500*/  FFMA R121, R108, 2, R7 ;  /* 0x400000006c797823 */ /* 0x000fe20000000007 */
[----:B------:R-:W-:Y:S01]  /*7510*/  FMUL R7, R64, R61 ;  /* 0x0000003d40077220 */ /* 0x000fe20000400000 */
[----:B------:R-:W-:Y:S01]  /*7520*/  FFMA R112, R112, R41, R9 ;  /* 0x0000002970707223 */ /* 0x000fe20000000009 */
[----:B------:R-:W-:-:S02]  /*7530*/  FMUL R9, R62, R105 ;  /* 0x000000693e097220 */ /* 0x000fc40000400000 */
[----:B------:R-:W-:Y:S02]  /*7540*/  FFMA R7, R64, R61, R7 ;  /* 0x0000003d40077223 */ /* 0x000fe40000000007 */
[-C--:B------:R-:W-:Y:S01]  /*7550*/  FFMA R111, R62, R105.reuse, R9 ;  /* 0x000000693e6f7223 */ /* 0x080fe20000000009 */
[----:B------:R-:W-:Y:S01]  /*7560*/  FADD R9, R116, R116 ;  /* 0x0000007474097221 */ /* 0x000fe20000000000 */
[----:B------:R-:W-:-:S03]  /*7570*/  FMUL R105, R64, R105 ;  /* 0x0000006940697220 */ /* 0x000fc60000400000 */
[----:B------:R-:W-:-:S04]  /*7580*/  FADD R115, R111, -R9 ;  /* 0x800000096f737221 */ /* 0x000fc80000000000 */
[----:B------:R-:W-:Y:S01]  /*7590*/  FFMA R118, R115, R39, R112 ;  /* 0x0000002773767223 */ /* 0x000fe20000000070 */
[-C--:B------:R-:W-:Y:S01]  /*75a0*/  FMUL R112, R63, R6.reuse ;  /* 0x000000063f707220 */ /* 0x080fe20000400000 */
[----:B------:R-:W-:-:S03]  /*75b0*/  FFMA R115, R61, R6, R114 ;  /* 0x000000063d737223 */ /* 0x000fc60000000072 */
[----:B------:R-:W-:Y:S01]  /*75c0*/  FFMA R112, R63, R6, R112 ;  /* 0x000000063f707223 */ /* 0x000fe20000000070 */
[----:B------:R-:W-:-:S03]  /*75d0*/  FADD R6, R105, R105 ;  /* 0x0000006969067221 */ /* 0x000fc60000000000 */
[----:B------:R-:W-:Y:S01]  /*75e0*/  FADD R124, R112, R9 ;  /* 0x00000009707c7221 */ /* 0x000fe20000000000 */
[----:B------:R-:W-:Y:S01]  /*75f0*/  FADD R111, -R111, R112 ;  /* 0x000000706f6f7221 */ /* 0x000fe20000000100 */
[----:B------:R-:W-:Y:S02]  /*7600*/  FMUL R112, R61, R61 ;  /* 0x0000003d3d707220 */ /* 0x000fe40000400000 */
[----:B------:R-:W-:Y:S01]  /*7610*/  FMUL R9, R124, R37 ;  /* 0x000000257c097220 */ /* 0x000fe20000400000 */
[----:B------:R-:W-:Y:S01]  /*7620*/  FMUL R124, R105, 4 ;  /* 0x40800000697c7820 */ /* 0x000fe20000400000 */
[----:B------:R-:W-:Y:S02]  /*7630*/  FFMA R123, R116, 4, R111 ;  /* 0x40800000747b7823 */ /* 0x000fe4000000006f */
[----:B------:R-:W-:Y:S01]  /*7640*/  FFMA R122, R122, R39, R9 ;  /* 0x000000277a7a7223 */ /* 0x000fe20000000009 */
[----:B------:R-:W-:-:S04]  /*7650*/  FADD R9, R6, -R115 ;  /* 0x8000007306097221 */ /* 0x000fc80000000000 */
[----:B------:R-:W-:Y:S01]  /*7660*/  FFMA R122, -R9, R41, R122 ;  /* 0x00000029097a7223 */ /* 0x000fe2000000017a */
[----:B------:R-:W-:-:S04]  /*7670*/  FMUL R9, R62, R38 ;  /* 0x000000263e097220 */ /* 0x000fc80000400000 */
[----:B------:R-:W-:Y:S01]  /*7680*/  FFMA R114, R9, 2, R6 ;  /* 0x4000000009727823 */ /* 0x000fe20000000006 */
[-C--:B------:R-:W-:Y:S01]  /*7690*/  FMUL R6, R63, R62.reuse ;  /* 0x0000003e3f067220 */ /* 0x080fe20000400000 */
[----:B------:R-:W-:Y:S02]  /*76a0*/  FFMA R124, R9, 2, R124 ;  /* 0x40000000097c7823 */ /* 0x000fe4000000007c */
[----:B------:R-:W-:Y:S01]  /*76b0*/  FMUL R114, R114, R39 ;  /* 0x0000002772727220 */ /* 0x000fe20000400000 */
[----:B------:R-:W-:Y:S01]  /*76c0*/  FFMA R6, R63, R62, R6 ;  /* 0x0000003e3f067223 */ /* 0x000fe20000000006 */
[----:B------:R-:W-:Y:S02]  /*76d0*/  FADD R124, -R115, R124 ;  /* 0x0000007c737c7221 */ /* 0x000fe40000000100 */
[----:B------:R-:W-:Y:S01]  /*76e0*/  FFMA R114, R119, R41, R114 ;  /* 0x0000002977727223 */ /* 0x000fe20000000072 */
[C-C-:B------:R-:W-:Y:S01]  /*76f0*/  FADD R9, R7.reuse, R6.reuse ;  /* 0x0000000607097221 */ /* 0x140fe20000000000 */
[----:B------:R-:W-:Y:S01]  /*7700*/  FADD R108, R7, -R6 ;  /* 0x80000006076c7221 */ /* 0x000fe20000000000 */
[----:B------:R-:W-:Y:S01]  /*7710*/  FMUL R6, R63, R38 ;  /* 0x000000263f067220 */ /* 0x000fe20000400000 */
[----:B------:R-:W-:Y:S01]  /*7720*/  FMUL R7, R64, R62 ;  /* 0x0000003e40077220 */ /* 0x000fe20000400000 */
[----:B------:R-:W-:-:S02]  /*7730*/  FMUL R124, R124, R37 ;  /* 0x000000257c7c7220 */ /* 0x000fc40000400000 */
[C---:B------:R-:W-:Y:S01]  /*7740*/  FFMA R38, R63.reuse, R38, R6 ;  /* 0x000000263f267223 */ /* 0x040fe20000000006 */
[-C--:B------:R-:W-:Y:S01]  /*7750*/  FMUL R6, R63, R61.reuse ;  /* 0x0000003d3f067220 */ /* 0x080fe20000400000 */
[-C--:B------:R-:W-:Y:S02]  /*7760*/  FFMA R7, R64, R62.reuse, R7 ;  /* 0x0000003e40077223 */ /* 0x080fe40000000007 */
[----:B------:R-:W-:Y:S01]  /*7770*/  FADD R119, R109, -R38 ;  /* 0x800000266d777221 */ /* 0x000fe20000000000 */
[----:B------:R-:W-:Y:S01]  /*7780*/  FFMA R6, R63, R61, R6 ;  /* 0x0000003d3f067223 */ /* 0x000fe20000000006 */
[----:B------:R-:W-:Y:S01]  /*7790*/  FADD R121, -R38, R121 ;  /* 0x0000007926797221 */ /* 0x000fe20000000100 */
[----:B------:R-:W-:Y:S01]  /*77a0*/  FMUL R38, R61, R62 ;  /* 0x0000003e3d267220 */ /* 0x000fe20000400000 */
[----:B------:R-:W-:Y:S01]  /*77b0*/  FFMA R114, -R119, R37, R114 ;  /* 0x0000002577727223 */ /* 0x000fe20000000172 */
[C-C-:B------:R-:W-:Y:S01]  /*77c0*/  FADD R105, R7.reuse, -R6.reuse ;  /* 0x8000000607697221 */ /* 0x140fe20000000000 */
[----:B------:R-:W-:Y:S01]  /*77d0*/  FADD R115, R7, R6 ;  /* 0x0000000607737221 */ /* 0x000fe20000000000 */
[----:B------:R-:W-:Y:S01]  /*77e0*/  FMUL R6, R63, R64 ;  /* 0x000000403f067220 */ /* 0x000fe20000400000 */
[----:B------:R-:W-:Y:S01]  /*77f0*/  FFMA R7, R61, R62, R38 ;  /* 0x0000003e3d077223 */ /* 0x000fe20000000026 */
[----:B------:R-:W-:-:S02]  /*7800*/  FFMA R124, R121, R39, R124 ;  /* 0x00000027797c7223 */ /* 0x000fc4000000007c */
[-C--:B------:R-:W-:Y:S02]  /*7810*/  FFMA R6, R63, R64.reuse, R6 ;  /* 0x000000403f067223 */ /* 0x080fe40000000006 */
[----:B------:R-:W-:Y:S02]  /*7820*/  FFMA R123, R123, R41, R124 ;  /* 0x000000297b7b7223 */ /* 0x000fe4000000007c */
[C-C-:B------:R-:W-:Y:S01]  /*7830*/  FADD R38, R6.reuse, R7.reuse ;  /* 0x0000000706267221 */ /* 0x140fe20000000000 */
[----:B------:R-:W-:Y:S01]  /*7840*/  FADD R111, R6, -R7 ;  /* 0x80000007066f7221 */ /* 0x000fe20000000000 */
[C---:B------:R-:W-:Y:S01]  /*7850*/  FMUL R7, R108.reuse, R17 ;  /* 0x000000116c077220 */ /* 0x040fe20000400000 */
[----:B------:R-:W-:Y:S01]  /*7860*/  FMUL R108, R108, R37 ;  /* 0x000000256c6c7220 */ /* 0x000fe20000400000 */
[----:B------:R-:W-:Y:S02]  /*7870*/  FMUL R6, R63, R63 ;  /* 0x0000003f3f067220 */ /* 0x000fe40000400000 */
[----:B------:R-:W-:Y:S01]  /*7880*/  FFMA R109, R38, R19, -R7 ;  /* 0x00000013266d7223 */ /* 0x000fe20000000807 */
[----:B------:R-:W-:Y:S01]  /*7890*/  FMUL R7, R64, R64 ;  /* 0x0000004040077220 */ /* 0x000fe20000400000 */
[----:B------:R-:W-:Y:S01]  /*78a0*/  FFMA R121, R38, R41, -R108 ;  /* 0x0000002926797223 */ /* 0x000fe2000000086c */
[----:B------:R-:W-:-:S02]  /*78b0*/  FMUL R108, R62, R62 ;  /* 0x0000003e3e6c7220 */ /* 0x000fc40000400000 */
[----:B------:R-:W-:-:S04]  /*78c0*/  FFMA R7, R64, R64, R7 ;  /* 0x0000004040077223 */ /* 0x000fc80000000007 */
[--C-:B------:R-:W-:Y:S01]  /*78d0*/  FFMA R38, R6, 2, R7.reuse ;  /* 0x4000000006267823 */ /* 0x100fe20000000007 */
[CC--:B------:R-:W-:Y:S01]  /*78e0*/  FMUL R6, R21.reuse, R52.reuse ;  /* 0x0000003415067220 */ /* 0x0c0fe20000400000 */
[--C-:B------:R-:W-:Y:S01]  /*78f0*/  FFMA R108, R108, 2, R7.reuse ;  /* 0x400000006c6c7823 */ /* 0x100fe20000000007 */
[----:B------:R-:W-:Y:S01]  /*7900*/  FFMA R112, R112, 2, R7 ;  /* 0x4000000070707823 */ /* 0x000fe20000000007 */
[----:B------:R-:W-:Y:S01]  /*7910*/  FADD R38, R38, -1 ;  /* 0xbf80000026267421 */ /* 0x000fe20000000000 */
[----:B------:R-:W-:Y:S01]  /*7920*/  FFMA R21, R21, R52, R6 ;  /* 0x0000003415157223 */ /* 0x000fe20000000006 */
[----:B------:R-:W-:Y:S01]  /*7930*/  FADD R108, R108, -1 ;  /* 0xbf8000006c6c7421 */ /* 0x000fe20000000000 */
[----:B------:R-:W-:Y:S01]  /*7940*/  FADD R7, R112, -1 ;  /* 0xbf80000070077421 */ /* 0x000fe20000000000 */
[----:B------:R-:W-:Y:S01]  /*7950*/  FMUL R6, R38, R17 ;  /* 0x0000001126067220 */ /* 0x000fe20000400000 */
[----:B------:R-:W-:Y:S01]  /*7960*/  FMUL R112, R111, R39 ;  /* 0x000000276f707220 */ /* 0x000fe20000400000 */
[-C--:B------:R-:W-:Y:S01]  /*7970*/  FFMA R109, R108, R18.reuse, R109 ;  /* 0x000000126c6d7223 */ /* 0x080fe2000000006d */
[----:B------:R-:W-:Y:S01]  /*7980*/  FMUL R38, R38, R37 ;  /* 0x0000002526267220 */ /* 0x000fe20000400000 */
[-C--:B------:R-:W-:Y:S01]  /*7990*/  FFMA R6, R9, R18.reuse, R6 ;  /* 0x0000001209067223 */ /* 0x080fe20000000006 */
[----:B------:R-:W-:Y:S01]  /*79a0*/  FMUL R18, R111, R18 ;  /* 0x000000126f127220 */ /* 0x000fe20000400000 */
[----:B------:R-:W-:Y:S01]  /*79b0*/  FFMA R112, R7, R41, -R112 ;  /* 0x0000002907707223 */ /* 0x000fe20000000870 */
[----:B------:R-:W-:-:S02]  /*79c0*/  FFMA R121, R108, R39, R121 ;  /* 0x000000276c797223 */ /* 0x000fc40000000079 */
[----:B------:R-:W-:Y:S01]  /*79d0*/  FFMA R18, R7, R19, -R18 ;  /* 0x0000001307127223 */ /* 0x000fe20000000812 */
[----:B------:R-:W-:Y:S01]  /*79e0*/  FADD R7, RZ, R40 ;  /* 0x00000028ff077221 */ /* 0x000fe20000000000 */
[C---:B------:R-:W-:Y:S01]  /*79f0*/  FFMA R112, R115.reuse, R37, R112 ;  /* 0x0000002573707223 */ /* 0x040fe20000000070 */
[----:B------:R-:W-:Y:S01]  /*7a00*/  FADD R37, RZ, R37 ;  /* 0x00000025ff257221 */ /* 0x000fe20000000000 */
[----:B------:R-:W-:Y:S01]  /*7a10*/  FFMA R111, R115, R17, R18 ;  /* 0x00000011736f7223 */ /* 0x000fe20000000012 */
[----:B------:R-:W-:Y:S01]  /*7a20*/  FFMA R18, R9, R39, R38 ;  /* 0x0000002709127223 */ /* 0x000fe20000000026 */
[----:B------:R-:W-:Y:S01]  /*7a30*/  FMUL R9, R20, R27 ;  /* 0x0000001b14097220 */ /* 0x000fe20000400000 */
[----:B------:R-:W-:Y:S01]  /*7a40*/  FFMA R38, -R105, R19, R6 ;  /* 0x0000001369267223 */ /* 0x000fe20000000106 */
[----:B------:R-:W-:Y:S01]  /*7a50*/  FADD R6, R21, -R100 ;  /* 0x8000006415067221 */ /* 0x000fe20000000000 */
[----:B------:R-:W-:Y:S01]  /*7a60*/  FFMA R105, -R105, R41, R18 ;  /* 0x0000002969697223 */ /* 0x000fe20000000112 */
[----:B------:R-:W-:Y:S01]  /*7a70*/  FADD R18, R114, R7 ;  /* 0x0000000772127221 */ /* 0x000fe20000000000 */
[----:B------:R-:W-:Y:S01]  /*7a80*/  FADD R100, R21, R100 ;  /* 0x0000006415647221 */ /* 0x000fe20000000000 */
[----:B------:R-:W-:Y:S01]  /*7a90*/  FADD R7, R98, -1 ;  /* 0xbf80000062077421 */ /* 0x000fe20000000000 */
[----:B------:R-:W-:Y:S01]  /*7aa0*/  FFMA R9, R96, R36, -R9 ;  /* 0x0000002460097223 */ /* 0x000fe20000000809 */
[----:B------:R-:W-:Y:S01]  /*7ab0*/  FADD R21, RZ, R121 ;  /* 0x00000079ff157221 */ /* 0x000fe20000000000 */
[----:B------:R-:W-:Y:S01]  /*7ac0*/  FADD R23, RZ, R112 ;  /* 0x00000070ff177221 */ /* 0x000fe20000000000 */
[-C--:B------:R-:W-:Y:S01]  /*7ad0*/  FMUL R7, R7, R22.reuse ;  /* 0x0000001607077220 */ /* 0x080fe20000400000 */
[----:B------:R-:W-:Y:S01]  /*7ae0*/  FFMA R9, R100, R22, R9 ;  /* 0x0000001664097223 */ /* 0x000fe20000000009 */
[----:B------:R-:W-:Y:S01]  /*7af0*/  FADD R99, RZ, -R21 ;  /* 0x80000015ff637221 */ /* 0x000fe20000000000 */
[----:B------:R-:W-:Y:S01]  /*7b00*/  FADD R22, RZ, R105 ;  /* 0x00000069ff167221 */ /* 0x000fe20000000000 */
[----:B------:R-:W-:Y:S01]  /*7b10*/  FFMA R7, R94, R27, R7 ;  /* 0x0000001b5e077223 */ /* 0x000fe20000000007 */
[----:B------:R-:W-:Y:S01]  /*7b20*/  FADD R17, RZ, R120 ;  /* 0x00000078ff117221 */ /* 0x000fe20000000000 */
[----:B------:R-:W-:Y:S01]  /*7b30*/  FMUL R26, R26, R99 ;  /* 0x000000631a1a7220 */ /* 0x000fe20000400000 */
[----:B------:R-:W-:Y:S01]  /*7b40*/  FADD R101, RZ, -R22 ;  /* 0x80000016ff657221 */ /* 0x000fe20000000000 */
[----:B------:R-:W-:Y:S01]  /*7b50*/  FFMA R6, -R6, R36, R7 ;  /* 0x0000002406067223 */ /* 0x000fe20000000107 */
[----:B------:R-:W-:Y:S01]  /*7b60*/  FADD R7, RZ, -R23 ;  /* 0x80000017ff077221 */ /* 0x000fe20000000000 */
[----:B------:R-:W-:Y:S01]  /*7b70*/  FADD R19, RZ, R104 ;  /* 0x00000068ff137221 */ /* 0x000fe20000000000 */
[----:B------:R-:W-:Y:S01]  /*7b80*/  FFMA R25, R25, R101, R26 ;  /* 0x0000006519197223 */ /* 0x000fe2000000001a */
[----:B------:R-:W-:Y:S01]  /*7b90*/  FADD R6, RZ, R6 ;  /* 0x00000006ff067221 */ /* 0x000fe20000000000 */
[----:B------:R-:W-:Y:S01]  /*7ba0*/  FADD R20, RZ, R117 ;  /* 0x00000075ff147221 */ /* 0x000fe20000000000 */
[----:B------:R-:W-:Y:S01]  /*7bb0*/  FFMA R27, R92, R27, R103 ;  /* 0x0000001b5c1b7223 */ /* 0x000fe20000000067 */
[----:B------:R-:W-:Y:S01]  /*7bc0*/  FADD R98, RZ, R9 ;  /* 0x00000009ff627221 */ /* 0x000fe20000000000 */
[----:B------:R-:W-:Y:S01]  /*7bd0*/  FFMA R25, R8, R7, R25 ;  /* 0x0000000708197223 */ /* 0x000fe20000000019 */
[C---:B------:R-:W-:Y:S01]  /*7be0*/  FFMA R99, R15.reuse, R99, R102 ;  /* 0x000000630f637223 */ /* 0x040fe20000000066 */
[----:B------:R-:W-:Y:S01]  /*7bf0*/  FFMA R100, R15, R101, R6 ;  /* 0x000000650f647223 */ /* 0x000fe20000000006 */
[----:B------:R-:W-:Y:S01]  /*7c00*/  FADD R36, RZ, R39 ;  /* 0x00000027ff247221 */ /* 0x000fe20000000000 */
[----:B------:R-:W-:Y:S01]  /*7c10*/  FADD R17, R122, R17 ;  /* 0x000000117a117221 */ /* 0x000fe20000000000 */
[----:B------:R-:W-:Y:S01]  /*7c20*/  FADD R19, R118, R19 ;  /* 0x0000001376137221 */ /* 0x000fe20000000000 */
[----:B------:R-:W-:Y:S01]  /*7c30*/  FADD R20, R123, R20 ;  /* 0x000000147b147221 */ /* 0x000fe20000000000 */
[----:B------:R-:W-:Y:S01]  /*7c40*/  FFMA R98, R15, R7, R98 ;  /* 0x000000070f627223 */ /* 0x000fe20000000062 */
[----:B------:R-:W-:Y:S01]  /*7c50*/  FADD R41, RZ, R41 ;  /* 0x00000029ff297221 */ /* 0x000fe20000000000 */
[----:B------:R-:W-:Y:S01]  /*7c60*/  FADD R102, RZ, R109 ;  /* 0x0000006dff667221 */ /* 0x000fe20000000000 */
[----:B------:R-:W-:Y:S01]  /*7c70*/  FADD R101, RZ, R111 ;  /* 0x0000006fff657221 */ /* 0x000fe20000000000 */
[----:B------:R-:W-:Y:S01]  /*7c80*/  FADD R103, RZ, R38 ;  /* 0x00000026ff677221 */ /* 0x000fe20000000000 */
[----:B------:R-:W-:Y:S01]  /*7c90*/  FADD R39, RZ, R110 ;  /* 0x0000006eff277221 */ /* 0x000fe20000000000 */
[----:B------:R-:W-:Y:S01]  /*7ca0*/  FADD R92, RZ, R113 ;  /* 0x00000071ff5c7221 */ /* 0x000fe20000000000 */
[----:B------:R-:W-:Y:S01]  /*7cb0*/  FADD R94, RZ, R90 ;  /* 0x0000005aff5e7221 */ /* 0x000fe20000000000 */
[----:B------:R-:W-:Y:S01]  /*7cc0*/  FADD R96, RZ, R27 ;  /* 0x0000001bff607221 */ /* 0x000fe20000000000 */
[----:B------:R-:W-:-:S02]  /*7cd0*/  FADD R104, RZ, R25 ;  /* 0x00000019ff687221 */ /* 0x000fc40000000000 */
.L_x_144:
[----:B------:R-:W-:Y:S05]  /*7ce0*/  BSYNC B2 ;  /* 0x0000000000027941 */ /* 0x000fea0003800000 */
.L_x_143:
[----:B------:R-:W-:Y:S01]  /*7cf0*/  ISETP.NE.AND P0, PT, R89, 0x5, PT ;  /* 0x000000055900780c */ /* 0x000fe20003f05270 */
[----:B------:R-:W-:Y:S01]  /*7d00*/  CS2R R8, SRZ ;  /* 0x0000000000087805 */ /* 0x000fe2000001ff00 */
[----:B------:R-:W-:Y:S01]  /*7d10*/  BSSY B4, `(.L_x_151) ;  /* 0x00002d0000047945 */ /* 0x000fe20003800000 */
[----:B------:R-:W-:-:S02]  /*7d20*/  MOV R7, RZ ;  /* 0x000000ff00077202 */ /* 0x000fc40000000f00 */
[----:B------:R-:W-:Y:S02]  /*7d30*/  MOV R15, RZ ;  /* 0x000000ff000f7202 */ /* 0x000fe40000000f00 */
[----:B------:R-:W-:Y:S02]  /*7d40*/  MOV R25, RZ ;  /* 0x000000ff00197202 */ /* 0x000fe40000000f00 */
[----:B------:R-:W-:Y:S02]  /*7d50*/  MOV R89, RZ ;  /* 0x000000ff00597202 */ /* 0x000fe40000000f00 */
[----:B------:R-:W-:Y:S02]  /*7d60*/  MOV R90, RZ ;  /* 0x000000ff005a7202 */ /* 0x000fe40000000f00 */
[----:B------:R-:W-:Y:S01]  /*7d70*/  @!P0 FADD R8, RZ, R98 ;  /* 0x00000062ff088221 */ /* 0x000fe20000000000 */
[----:B------:R-:W-:Y:S01]  /*7d80*/  @!P0 FADD R13, RZ, R103 ;  /* 0x00000067ff0d8221 */ /* 0x000fe20000000000 */
[----:B------:R-:W-:Y:S01]  /*7d90*/  @!P0 FADD R7, RZ, R102 ;  /* 0x00000066ff078221 */ /* 0x000fe20000000000 */
[----:B------:R-:W-:Y:S01]  /*7da0*/  @!P0 FADD R9, RZ, R101 ;  /* 0x00000065ff098221 */ /* 0x000fe20000000000 */
[----:B------:R-:W-:Y:S01]  /*7db0*/  @!P0 FADD R15, RZ, R99 ;  /* 0x00000063ff0f8221 */ /* 0x000fe20000000000 */
[----:B------:R-:W-:Y:S01]  /*7dc0*/  @!P0 FADD R25, RZ, R100 ;  /* 0x00000064ff198221 */ /* 0x000fe20000000000 */
[----:B------:R-:W-:Y:S01]  /*7dd0*/  MOV R98, RZ ;  /* 0x000000ff00627202 */ /* 0x000fe20000000f00 */
[----:B------:R-:W-:Y:S05]  /*7de0*/  @P0 BRA `(.L_x_152) ;  /* 0x00002c2000000947 */ /* 0x000fea0003800000 */
[----:B------:R-:W-:Y:S01]  /*7df0*/  LOP3.LUT P0, RZ, R14, 0xff, RZ, 0xc0, !PT ;  /* 0x000000ff0eff7812 */ /* 0x000fe2000780c0ff */
[----:B------:R-:W-:Y:S01]  /*7e00*/  BSSY B5, `(.L_x_153) ;  /* 0x00000db000057945 */ /* 0x000fe20003800000 */
[----:B------:R-:W-:Y:S01]  /*7e10*/  FADD R104, RZ, R104 ;  /* 0x00000068ff687221 */ /* 0x000fe20000000000 */
[----:B------:R-:W-:Y:S01]  /*7e20*/  FADD R6, RZ, R13 ;  /* 0x0000000dff067221 */ /* 0x000fe20000000000 */
[----:B------:R-:W-:Y:S01]  /*7e30*/  FADD R7, RZ, R7 ;  /* 0x00000007ff077221 */ /* 0x000fe20000000000 */
[----:B------:R-:W-:Y:S01]  /*7e40*/  FADD R9, RZ, R9 ;  /* 0x00000009ff097221 */ /* 0x000fe20000000000 */
[----:B------:R-:W-:-:S07]  /*7e50*/  FADD R8, RZ, R8 ;  /* 0x00000008ff087221 */ /* 0x000fce0000000000 */
[----:B------:R-:W-:Y:S05]  /*7e60*/  @!P0 BRA `(.L_x_154) ;  /* 0x00000d0000008947 */ /* 0x000fea0003800000 */
[----:B------:R-:W-:Y:S01]  /*7e70*/  FMUL R26, R12, R12 ;  /* 0x0000000c0c1a7220 */ /* 0x000fe20000400000 */
[----:B------:R-:W-:Y:S01]  /*7e80*/  FADD R25, RZ, R25 ;  /* 0x00000019ff197221 */ /* 0x000fe20000000000 */
[----:B------:R-:W-:Y:S01]  /*7e90*/  FSEL R27, R8, RZ, P0 ;  /* 0x000000ff081b7208 */ /* 0x000fe20000000000 */
[----:B------:R-:W-:Y:S01]  /*7ea0*/  BSSY B2, `(.L_x_155) ;  /* 0x0000018000027945 */ /* 0x000fe20003800000 */
[----:B------:R-:W-:Y:S01]  /*7eb0*/  FFMA R13, R11, R11, R26 ;  /* 0x0000000b0b0d7223 */ /* 0x000fe2000000001a */
[----:B------:R-:W-:Y:S02]  /*7ec0*/  FSEL R89, R104, RZ, P0 ;  /* 0x000000ff68597208 */ /* 0x000fe40000000000 */
[----:B------:R-:W-:Y:S01]  /*7ed0*/  MOV R38, RZ ;  /* 0x000000ff00267202 */ /* 0x000fe20000000f00 */
[----:B------:R-:W-:Y:S01]  /*7ee0*/  FFMA R101, R10, R10, R13 ;  /* 0x0000000a0a657223 */ /* 0x000fe2000000000d */
[----:B------:R-:W-:Y:S01]  /*7ef0*/  FADD R13, RZ, R15 ;  /* 0x0000000fff0d7221 */ /* 0x000fe20000000000 */
[----:B------:R-:W-:Y:S01]  /*7f00*/  FSEL R15, R25, RZ, P0 ;  /* 0x000000ff190f7208 */ /* 0x000fe20000000000 */
[----:B------:R-:W-:Y:S01]  /*7f10*/  FFMA R99, R0, R27, RZ ;  /* 0x0000001b00637223 */ /* 0x000fe200000000ff */
[----:B------:R0:W1:Y:S01]  /*7f20*/  MUFU.RSQ R40, R101 ;  /* 0x0000006500287308 */ /* 0x0000620000001400 */
[----:B------:R-:W-:-:S02]  /*7f30*/  IADD3 R26, R101, -0xd000000, RZ ;  /* 0xf3000000651a7810 */ /* 0x000fc40007ffe0ff */
[----:B------:R-:W-:Y:S01]  /*7f40*/  FSEL R13, R13, RZ, P0 ;  /* 0x000000ff0d0d7208 */ /* 0x000fe20000000000 */
[----:B------:R-:W-:Y:S01]  /*7f50*/  FFMA R90, R0, R15, RZ ;  /* 0x0000000f005a7223 */ /* 0x000fe200000000ff */
[----:B------:R-:W-:-:S03]  /*7f60*/  ISETP.GT.U32.AND P1, PT, R26, 0x727fffff, PT ;  /* 0x727fffff1a00780c */ /* 0x000fc60003f24070 */
[----:B------:R-:W-:-:S10]  /*7f70*/  FFMA R98, R0, R13, RZ ;  /* 0x0000000d00627223 */ /* 0x000fd400000000ff */
[----:B------:R-:W-:Y:S05]  /*7f80*/  @!P1 BRA `(.L_x_156) ;  /* 0x0000005000009947 */ /* 0x000fea0003800000 */
[----:B01----:R-:W-:Y:S02]  /*7f90*/  MOV R25, R101 ;  /* 0x0000006500197202 */ /* 0x003fe40000000f00 */
[----:B------:R-:W-:Y:S02]  /*7fa0*/  MOV R111, 0x7fc0 ;  /* 0x00007fc0006f7802 */ /* 0x000fe40000000f00 */
[----:B------:R-:W-:Y:S05]  /*7fb0*/  CALL.REL.NOINC `($__internal_2_$__cuda_sm20_sqrt_rn_f32_slowpath) ;  /* 0x00004fa000007944 */ /* 0x000fea0003c00000 */
[----:B------:R-:W-:Y:S01]  /*7fc0*/  MOV R26, R25 ;  /* 0x00000019001a7202 */ /* 0x000fe20000000f00 */
[----:B------:R-:W-:Y:S05]  /*7fd0*/  BRA `(.L_x_157) ;  /* 0x0000004000007947 */ /* 0x000fea0003800000 */
.L_x_156:
[----:B01----:R-:W-:Y:S01]  /*7fe0*/  FMUL.FTZ R26, R101, R40 ;  /* 0x00000028651a7220 */ /* 0x003fe20000410000 */
[----:B------:R-:W-:-:S03]  /*7ff0*/  FMUL.FTZ R8, R40, 0.5 ;  /* 0x3f00000028087820 */ /* 0x000fc60000410000 */
[----:B------:R-:W-:-:S04]  /*8000*/  FFMA R13, -R26, R26, R101 ;  /* 0x0000001a1a0d7223 */ /* 0x000fc80000000165 */
[----:B------:R-:W-:Y:S02]  /*8010*/  FFMA R26, R13, R8, R26 ;  /* 0x000000080d1a7223 */ /* 0x000fe4000000001a */
.L_x_157:
[----:B------:R-:W-:Y:S05]  /*8020*/  BSYNC B2 ;  /* 0x0000000000027941 */ /* 0x000fea0003800000 */
.L_x_155:
[----:B------:R-:W-:Y:S01]  /*8030*/  FSETP.GT.AND P0, PT, R26, RZ, PT ;  /* 0x000000ff1a00720b */ /* 0x000fe20003f04000 */
[----:B------:R-:W-:Y:S01]  /*8040*/  BSSY B3, `(.L_x_158) ;  /* 0x0000021000037945 */ /* 0x000fe20003800000 */
[----:B------:R-:W-:Y:S02]  /*8050*/  MOV R40, RZ ;  /* 0x000000ff00287202 */ /* 0x000fe40000000f00 */
[----:B------:R-:W-:-:S09]  /*8060*/  MOV R15, RZ ;  /* 0x000000ff000f7202 */ /* 0x000fd20000000f00 */
[----:B------:R-:W-:Y:S05]  /*8070*/  @!P0 BRA `(.L_x_159) ;  /* 0x000001d000008947 */ /* 0x000fea0003800000 */
[----:B------:R-:W-:Y:S01]  /*8080*/  IADD3 R8, R26, 0x1800000, RZ ;  /* 0x018000001a087810 */ /* 0x000fe20007ffe0ff */
[----:B------:R-:W-:Y:S03]  /*8090*/  BSSY B6, `(.L_x_160) ;  /* 0x000000c000067945 */ /* 0x000fe60003800000 */
[----:B------:R-:W-:-:S04]  /*80a0*/  LOP3.LUT R8, R8, 0x7f800000, RZ, 0xc0, !PT ;  /* 0x7f80000008087812 */ /* 0x000fc800078ec0ff */
[----:B------:R-:W-:-:S13]  /*80b0*/  ISETP.GT.U32.AND P0, PT, R8, 0x1ffffff, PT ;  /* 0x01ffffff0800780c */ /* 0x000fda0003f04070 */
[----:B------:R-:W-:Y:S05]  /*80c0*/  @P0 BRA `(.L_x_161) ;  /* 0x0000004000000947 */ /* 0x000fea0003800000 */
[----:B------:R-:W-:Y:S02]  /*80d0*/  MOV R111, 0x80f0 ;  /* 0x000080f0006f7802 */ /* 0x000fe40000000f00 */
[----:B------:R-:W-:Y:S05]  /*80e0*/  CALL.REL.NOINC `($__internal_1_$__cuda_sm20_rcp_rn_f32_slowpath) ;  /* 0x00004b1000007944 */ /* 0x000fea0003c00000 */
[----:B------:R-:W-:Y:S01]  /*80f0*/  MOV R8, R25 ;  /* 0x0000001900087202 */ /* 0x000fe20000000f00 */
[----:B------:R-:W-:Y:S05]  /*8100*/  BRA `(.L_x_162) ;  /* 0x0000004000007947 */ /* 0x000fea0003800000 */
.L_x_161:
[----:B------:R-:W0:Y:S02]  /*8110*/  MUFU.RCP R13, R26 ;  /* 0x0000001a000d7308 */ /* 0x000e240000001000 */
[----:B0-----:R-:W-:-:S04]  /*8120*/  FFMA R8, R13, R26, -1 ;  /* 0xbf8000000d087423 */ /* 0x001fc8000000001a */
[----:B------:R-:W-:-:S04]  /*8130*/  FADD.FTZ R8, -R8, -RZ ;  /* 0x800000ff08087221 */ /* 0x000fc80000010100 */
[----:B------:R-:W-:Y:S02]  /*8140*/  FFMA R8, R13, R8, R13 ;  /* 0x000000080d087223 */ /* 0x000fe4000000000d */
.L_x_162:
[----:B------:R-:W-:Y:S05]  /*8150*/  BSYNC B6 ;  /* 0x0000000000067941 */ /* 0x000fea0003800000 */
.L_x_160:
[----:B------:R-:W-:-:S04]  /*8160*/  FMUL R26, R98, R95 ;  /* 0x0000005f621a7220 */ /* 0x000fc80000400000 */
[----:B------:R-:W-:-:S04]  /*8170*/  FFMA R26, R90, R97, R26 ;  /* 0x000000615a1a7223 */ /* 0x000fc8000000001a */
[----:B------:R-:W-:-:S04]  /*8180*/  FFMA R26, R99, R93, R26 ;  /* 0x0000005d631a7223 */ /* 0x000fc8000000001a */
[C---:B------:R-:W-:Y:S01]  /*8190*/  FMUL R97, R26.reuse, R97 ;  /* 0x000000611a617220 */ /* 0x040fe20000400000 */
[C---:B------:R-:W-:Y:S01]  /*81a0*/  FMUL R95, R26.reuse, R95 ;  /* 0x0000005f1a5f7220 */ /* 0x040fe20000400000 */
[----:B------:R-:W-:Y:S02]  /*81b0*/  FMUL R93, R26, R93 ;  /* 0x0000005d1a5d7220 */ /* 0x000fe40000400000 */
[-C--:B------:R-:W-:Y:S01]  /*81c0*/  FMUL R97, R97, R8.reuse ;  /* 0x0000000861617220 */ /* 0x080fe20000400000 */
[-C--:B------:R-:W-:Y:S01]  /*81d0*/  FMUL R95, R95, R8.reuse ;  /* 0x000000085f5f7220 */ /* 0x080fe20000400000 */
[-C--:B------:R-:W-:Y:S02]  /*81e0*/  FMUL R93, R93, R8.reuse ;  /* 0x000000085d5d7220 */ /* 0x080fe40000400000 */
[-C--:B------:R-:W-:Y:S01]  /*81f0*/  FFMA R97, R90, R8.reuse, -R97 ;  /* 0x000000085a617223 */ /* 0x080fe20000000861 */
[-C--:B------:R-:W-:Y:S01]  /*8200*/  FFMA R95, R98, R8.reuse, -R95 ;  /* 0x00000008625f7223 */ /* 0x080fe2000000085f */
[----:B------:R-:W-:-:S02]  /*8210*/  FFMA R93, R99, R8, -R93 ;  /* 0x00000008635d7223 */ /* 0x000fc4000000085d */
[----:B------:R-:W-:Y:S01]  /*8220*/  FADD R15, RZ, R97 ;  /* 0x00000061ff0f7221 */ /* 0x000fe20000000000 */
[----:B------:R-:W-:Y:S01]  /*8230*/  FADD R40, RZ, R95 ;  /* 0x0000005fff287221 */ /* 0x000fe20000000000 */
[----:B------:R-:W-:Y:S02]  /*8240*/  FADD R38, RZ, R93 ;  /* 0x0000005dff267221 */ /* 0x000fe40000000000 */
.L_x_159:
[----:B------:R-:W-:Y:S05]  /*8250*/  BSYNC B3 ;  /* 0x0000000000037941 */ /* 0x000fea0003800000 */
.L_x_158:
[----:B------:R-:W-:Y:S01]  /*8260*/  FSETP.GT.AND P0, PT, R43, RZ, PT ;  /* 0x000000ff2b00720b */ /* 0x000fe20003f04000 */
[----:B------:R-:W-:Y:S01]  /*8270*/  BSSY B6, `(.L_x_163) ;  /* 0x0000033000067945 */ /* 0x000fe20003800000 */
[----:B------:R-:W-:-:S11]  /*8280*/  FFMA R98, R0, R89, RZ ;  /* 0x0000005900627223 */ /* 0x000fd600000000ff */
        /* <DEDUP_REMOVED lines=15> */
.L_x_166:
[----:B------:R-:W-:Y:S05]  /*8380*/  BSYNC B7 ;  /* 0x0000000000077941 */ /* 0x000fea0003800000 */
.L_x_165:
        /* <DEDUP_REMOVED lines=14> */
.L_x_168:
[----:B------:R-:W-:Y:S05]  /*8470*/  BSYNC B7 ;  /* 0x0000000000077941 */ /* 0x000fea0003800000 */
.L_x_167:
        /* <DEDUP_REMOVED lines=14> */
.L_x_170:
[----:B------:R-:W-:Y:S05]  /*8560*/  BSYNC B7 ;  /* 0x0000000000077941 */ /* 0x000fea0003800000 */
.L_x_169:
[C---:B------:R-:W-:Y:S01]  /*8570*/  FFMA R15, R98.reuse, R90, R15 ;  /* 0x0000005a620f7223 */ /* 0x040fe2000000000f */
[C---:B------:R-:W-:Y:S01]  /*8580*/  FFMA R40, R98.reuse, R13, R40 ;  /* 0x0000000d62287223 */ /* 0x040fe20000000028 */
[----:B------:R-:W-:Y:S02]  /*8590*/  FFMA R38, R98, R11, R38 ;  /* 0x0000000b62267223 */ /* 0x000fe40000000026 */
.L_x_164:
[----:B------:R-:W-:Y:S05]  /*85a0*/  BSYNC B6 ;  /* 0x0000000000067941 */ /* 0x000fea0003800000 */
.L_x_163:
[----:B------:R-:W2:Y:S04]  /*85b0*/  LD.E.64 R26, [R34.64+0x38] ;  /* 0x00003810221a7980 */ /* 0x000ea8000c101b00 */
[----:B------:R-:W3:Y:S04]  /*85c0*/  LD.E.64 R10, [R34.64] ;  /* 0x00000010220a7980 */ /* 0x000ee8000c101b00 */
[----:B------:R-:W4:Y:S01]  /*85d0*/  LD.E.64 R12, [R34.64+0x70] ;  /* 0x00007010220c7980 */ /* 0x000f22000c101b00 */
[--C-:B------:R-:W-:Y:S01]  /*85e0*/  FADD R22, R22, R15.reuse ;  /* 0x0000000f16167221 */ /* 0x100fe20000000000 */
[----:B------:R-:W-:Y:S01]  /*85f0*/  FFMA R24, R7, R24, RZ ;  /* 0x0000001807187223 */ /* 0x000fe200000000ff */
[----:B------:R-:W-:Y:S01]  /*8600*/  FADD R89, RZ, -R40 ;  /* 0x80000028ff597221 */ /* 0x000fe20000000000 */
[----:B------:R-:W-:Y:S01]  /*8610*/  FFMA R84, R6, R84, RZ ;  /* 0x0000005406547223 */ /* 0x000fe200000000ff */
[----:B------:R-:W-:Y:S01]  /*8620*/  FADD R15, RZ, -R15 ;  /* 0x8000000fff0f7221 */ /* 0x000fe20000000000 */
[----:B------:R-:W-:Y:S01]  /*8630*/  LEA R25, R16, R16, 0x1 ;  /* 0x0000001010197211 */ /* 0x000fe200078e08ff */
[----:B------:R-:W-:Y:S01]  /*8640*/  FFMA R91, R9, R91, RZ ;  /* 0x0000005b095b7223 */ /* 0x000fe200000000ff */
[----:B------:R-:W-:Y:S01]  /*8650*/  FADD R90, RZ, -R38 ;  /* 0x80000026ff5a7221 */ /* 0x000fe20000000000 */
[----:B------:R-:W-:Y:S01]  /*8660*/  BSSY B2, `(.L_x_171) ;  /* 0x000002e000027945 */ /* 0x000fe20003800000 */
[----:B------:R-:W-:Y:S01]  /*8670*/  FFMA R85, R89, R85, R24 ;  /* 0x0000005559557223 */ /* 0x000fe20000000018 */
[----:B------:R-:W-:Y:S01]  /*8680*/  FFMA R86, R15, R86, R84 ;  /* 0x000000560f567223 */ /* 0x000fe20000000054 */
[----:B------:R-:W-:Y:S01]  /*8690*/  FADD R23, R23, R38 ;  /* 0x0000002617177221 */ /* 0x000fe20000000000 */
[----:B------:R-:W-:Y:S01]  /*86a0*/  FADD R21, R21, R40 ;  /* 0x0000002815157221 */ /* 0x000fe20000000000 */
[----:B------:R-:W-:Y:S01]  /*86b0*/  FFMA R87, R90, R87, R91 ;  /* 0x000000575a577223 */ /* 0x000fe2000000005b */
[----:B------:R-:W-:Y:S01]  /*86c0*/  FFMA R103, R2, R9, RZ ;  /* 0x0000000902677223 */ /* 0x000fe200000000ff */
[----:B------:R-:W-:Y:S01]  /*86d0*/  FFMA R84, R4, R7, RZ ;  /* 0x0000000704547223 */ /* 0x000fe200000000ff */
[----:B------:R-:W-:Y:S01]  /*86e0*/  FFMA R101, R5, R6, RZ ;  /* 0x0000000605657223 */ /* 0x000fe200000000ff */
[----:B------:R-:W-:-:S02]  /*86f0*/  MOV R100, RZ ;  /* 0x000000ff00647202 */ /* 0x000fc40000000f00 */
[----:B------:R-:W-:Y:S02]  /*8700*/  MOV R98, RZ ;  /* 0x000000ff00627202 */ /* 0x000fe40000000f00 */
[----:B--2---:R-:W-:-:S04]  /*8710*/  ISETP.NE.U32.AND P0, PT, R26, RZ, PT ;  /* 0x000000ff1a00720c */ /* 0x004fc80003f05070 */
[----:B------:R-:W-:Y:S02]  /*8720*/  ISETP.NE.AND.EX P0, PT, R27, RZ, PT, P0 ;  /* 0x000000ff1b00720c */ /* 0x000fe40003f05300 */
[----:B---3--:R-:W-:Y:S01]  /*8730*/  ISETP.NE.U32.AND P1, PT, R10, RZ, PT ;  /* 0x000000ff0a00720c */ /* 0x008fe20003f25070 */
[----:B----4-:R-:W-:-:S03]  /*8740*/  IMAD.WIDE R24, R25, 0x4, R12 ;  /* 0x0000000419187825 */ /* 0x010fc600078e020c */
[----:B------:R-:W-:-:S07]  /*8750*/  ISETP.NE.AND.EX P1, PT, R11, RZ, PT, P1 ;  /* 0x000000ff0b00720c */ /* 0x000fce0003f25310 */
[----:B------:R-:W-:Y:S05]  /*8760*/  @!P0 BRA `(.L_x_172) ;  /* 0x000001d000008947 */ /* 0x000fea0003800000 */
[----:B------:R-:W2:Y:S04]  /*8770*/  LD.E R7, [R24.64] ;  /* 0x0000001018077980 */ /* 0x000ea8000c101900 */
[----:B------:R-:W3:Y:S04]  /*8780*/  LD.E R13, [R24.64+0x8] ;  /* 0x00000810180d7980 */ /* 0x000ee8000c101900 */
[----:B------:R-:W4:Y:S01]  /*8790*/  LD.E R9, [R24.64+0x4] ;  /* 0x0000041018097980 */ /* 0x000f22000c101900 */
[----:B--2---:R-:W-:-:S04]  /*87a0*/  IMAD.WIDE R6, R7, 0xc, R26 ;  /* 0x0000000c07067825 */ /* 0x004fc800078e021a */
[--C-:B---3--:R-:W-:Y:S01]  /*87b0*/  IMAD.WIDE R12, R13, 0xc, R26.reuse ;  /* 0x0000000c0d0c7825 */ /* 0x108fe200078e021a */
[----:B------:R-:W2:Y:S03]  /*87c0*/  LD.E R91, [R6.64+0x4] ;  /* 0x00000410065b7980 */ /* 0x000ea6000c101900 */
[----:B----4-:R-:W-:Y:S01]  /*87d0*/  IMAD.WIDE R8, R9, 0xc, R26 ;  /* 0x0000000c09087825 */ /* 0x010fe200078e021a */
[----:B------:R-:W2:Y:S04]  /*87e0*/  LD.E R38, [R12.64+0x4] ;  /* 0x000004100c267980 */ /* 0x000ea8000c101900 */
[----:B------:R-:W3:Y:S04]  /*87f0*/  LD.E R97, [R8.64+0x4] ;  /* 0x0000041008617980 */ /* 0x000ee8000c101900 */
[----:B------:R-:W4:Y:S04]  /*8800*/  LD.E R95, [R8.64] ;  /* 0x00000010085f7980 */ /* 0x000f28000c101900 */
[----:B------:R-:W4:Y:S04]  /*8810*/  LD.E R26, [R12.64] ;  /* 0x000000100c1a7980 */ /* 0x000f28000c101900 */
[----:B------:R-:W5:Y:S04]  /*8820*/  LD.E R27, [R6.64] ;  /* 0x00000010061b7980 */ /* 0x000f68000c101900 */
[----:B------:R-:W5:Y:S04]  /*8830*/  LD.E R99, [R8.64+0x8] ;  /* 0x0000081008637980 */ /* 0x000f68000c101900 */
[----:B------:R-:W5:Y:S04]  /*8840*/  LD.E R40, [R12.64+0x8] ;  /* 0x000008100c287980 */ /* 0x000f68000c101900 */
[----:B------:R-:W5:Y:S01]  /*8850*/  LD.E R93, [R6.64+0x8] ;  /* 0x00000810065d7980 */ /* 0x000f62000c101900 */
[C---:B--2---:R-:W-:Y:S01]  /*8860*/  FADD R91, -R38.reuse, R91 ;  /* 0x0000005b265b7221 */ /* 0x044fe20000000100 */
[----:B---3--:R-:W-:-:S03]  /*8870*/  FADD R97, -R38, R97 ;  /* 0x0000006126617221 */ /* 0x008fc60000000100 */
[C---:B------:R-:W-:Y:S01]  /*8880*/  FMUL R38, R84.reuse, R91 ;  /* 0x0000005b54267220 */ /* 0x040fe20000400000 */
[----:B------:R-:W-:Y:S01]  /*8890*/  FMUL R84, R84, R97 ;  /* 0x0000006154547220 */ /* 0x000fe20000400000 */
[C---:B----4-:R-:W-:Y:S01]  /*88a0*/  FADD R95, -R26.reuse, R95 ;  /* 0x0000005f1a5f7221 */ /* 0x050fe20000000100 */
[----:B-----5:R-:W-:-:S03]  /*88b0*/  FADD R27, -R26, R27 ;  /* 0x0000001b1a1b7221 */ /* 0x020fc60000000100 */
[C---:B------:R-:W-:Y:S01]  /*88c0*/  FFMA R84, R101.reuse, R95, R84 ;  /* 0x0000005f65547223 */ /* 0x040fe20000000054 */
[----:B------:R-:W-:Y:S01]  /*88d0*/  FFMA R27, R101, R27, R38 ;  /* 0x0000001b651b7223 */ /* 0x000fe20000000026 */
[C---:B------:R-:W-:Y:S01]  /*88e0*/  FADD R99, -R40.reuse, R99 ;  /* 0x0000006328637221 */ /* 0x040fe20000000100 */
[----:B------:R-:W-:-:S03]  /*88f0*/  FADD R40, -R40, R93 ;  /* 0x0000005d28287221 */ /* 0x000fc60000000100 */
[C---:B------:R-:W-:Y:S01]  /*8900*/  FFMA R84, R103.reuse, R99, R84 ;  /* 0x0000006367547223 */ /* 0x040fe20000000054 */
[----:B------:R-:W-:-:S03]  /*8910*/  FFMA R27, R103, R40, R27 ;  /* 0x00000028671b7223 */ /* 0x000fc6000000001b */
[----:B------:R-:W-:Y:S01]  /*8920*/  FADD R98, RZ, R84 ;  /* 0x00000054ff627221 */ /* 0x000fe20000000000 */
[----:B------:R-:W-:Y:S02]  /*8930*/  FADD R100, RZ, R27 ;  /* 0x0000001bff647221 */ /* 0x000fe40000000000 */
.L_x_172:
[----:B------:R-:W-:Y:S05]  /*8940*/  BSYNC B2 ;  /* 0x0000000000027941 */ /* 0x000fea0003800000 */
.L_x_171:
[----:B------:R-:W-:Y:S01]  /*8950*/  FFMA R90, R2, R90, RZ ;  /* 0x0000005a025a7223 */ /* 0x000fe200000000ff */
[----:B------:R-:W-:Y:S01]  /*8960*/  FFMA R91, R4, R89, RZ ;  /* 0x00000059045b7223 */ /* 0x000fe200000000ff */
[----:B------:R-:W-:Y:S01]  /*8970*/  FFMA R93, R5, R15, RZ ;  /* 0x0000000f055d7223 */ /* 0x000fe200000000ff */
        /* <DEDUP_REMOVED lines=28> */
[----:B------:R-:W-:Y:S01]  /*8b40*/  FADD R100, R100, R13 ;  /* 0x0000000d64647221 */ /* 0x000fe20000000000 */
[----:B------:R-:W-:Y:S01]  /*8b50*/  FADD R98, R98, R25 ;  /* 0x0000001962627221 */ /* 0x000fe20000000000 */
[----:B------:R-:W-:Y:S05]  /*8b60*/  BRA `(.L_x_173) ;  /* 0x0000004000007947 */ /* 0x000fea0003800000 */
.L_x_154:
[----:B------:R-:W-:Y:S01]  /*8b70*/  CS2R R86, SRZ ;  /* 0x0000000000567805 */ /* 0x000fe2000001ff00 */
[----:B------:R-:W-:Y:S02]  /*8b80*/  MOV R85, RZ ;  /* 0x000000ff00557202 */ /* 0x000fe40000000f00 */
[----:B------:R-:W-:Y:S02]  /*8b90*/  MOV R100, RZ ;  /* 0x000000ff00647202 */ /* 0x000fe40000000f00 */
[----:B------:R-:W-:Y:S02]  /*8ba0*/  MOV R98, RZ ;  /* 0x000000ff00627202 */ /* 0x000fe40000000f00 */
.L_x_173:
[----:B------:R-:W-:Y:S05]  /*8bb0*/  BSYNC B5 ;  /* 0x0000000000057941 */ /* 0x000fea0003800000 */
.L_x_153:
[----:B------:R-:W2:Y:S01]  /*8bc0*/  LD.E.64 R6, [R34.64+0x70] ;  /* 0x0000701022067980 */ /* 0x000ea2000c101b00 */
[----:B------:R-:W-:-:S03]  /*8bd0*/  LEA R9, R16, R16, 0x1 ;  /* 0x0000001010097211 */ /* 0x000fc600078e08ff */
[----:B------:R-:W3:Y:S02]  /*8be0*/  LD.E.64 R26, [R34.64] ;  /* 0x00000010221a7980 */ /* 0x000ee4000c101b00 */
[----:B--2---:R-:W-:-:S05]  /*8bf0*/  IMAD.WIDE R8, R9, 0x4, R6 ;  /* 0x0000000409087825 */ /* 0x004fca00078e0206 */
[----:B------:R-:W3:Y:S04]  /*8c00*/  LD.E R7, [R8.64] ;  /* 0x0000001008077980 */ /* 0x000ee8000c101900 */
[----:B------:R-:W2:Y:S04]  /*8c10*/  LD.E R11, [R8.64+0x4] ;  /* 0x00000410080b7980 */ /* 0x000ea8000c101900 */
[----:B------:R-:W4:Y:S01]  /*8c20*/  LD.E R13, [R8.64+0x8] ;  /* 0x00000810080d7980 */ /* 0x000f22000c101900 */
[----:B---3--:R-:W-:-:S04]  /*8c30*/  IMAD.WIDE R6, R7, 0xc, R26 ;  /* 0x0000000c07067825 */ /* 0x008fc800078e021a */
[--C-:B--2---:R-:W-:Y:S01]  /*8c40*/  IMAD.WIDE R10, R11, 0xc, R26.reuse ;  /* 0x0000000c0b0a7825 */ /* 0x104fe200078e021a */
[----:B------:R-:W2:Y:S03]  /*8c50*/  LD.E R24, [R6.64+0x4] ;  /* 0x0000041006187980 */ /* 0x000ea6000c101900 */
[----:B----4-:R-:W-:Y:S01]  /*8c60*/  IMAD.WIDE R26, R13, 0xc, R26 ;  /* 0x0000000c0d1a7825 */ /* 0x010fe200078e021a */
[----:B------:R0:W3:Y:S04]  /*8c70*/  LD.E R15, [R10.64+0x4] ;  /* 0x000004100a0f7980 */ /* 0x0000e8000c101900 */
[----:B------:R1:W4:Y:S04]  /*8c80*/  LD.E R89, [R26.64+0x4] ;  /* 0x000004101a597980 */ /* 0x000328000c101900 */
[----:B------:R-:W5:Y:S04]  /*8c90*/  LD.E R13, [R6.64] ;  /* 0x00000010060d7980 */ /* 0x000f68000c101900 */
[----:B------:R0:W5:Y:S04]  /*8ca0*/  LD.E R38, [R10.64] ;  /* 0x000000100a267980 */ /* 0x000168000c101900 */
[----:B------:R1:W5:Y:S04]  /*8cb0*/  LD.E R40, [R26.64] ;  /* 0x000000101a287980 */ /* 0x000368000c101900 */
[----:B------:R0:W5:Y:S04]  /*8cc0*/  LD.E R84, [R6.64+0x8] ;  /* 0x0000081006547980 */ /* 0x000168000c101900 */
[----:B------:R0:W5:Y:S04]  /*8cd0*/  LD.E R91, [R10.64+0x8] ;  /* 0x000008100a5b7980 */ /* 0x000168000c101900 */
[----:B------:R1:W5:Y:S01]  /*8ce0*/  LD.E R93, [R26.64+0x8] ;  /* 0x000008101a5d7980 */ /* 0x000362000c101900 */
[----:B------:R-:W-:Y:S01]  /*8cf0*/  BSSY B10, `(.L_x_174) ;  /* 0x00001660000a7945 */ /* 0x000fe20003800000 */
[----:B0-----:R-:W-:Y:S01]  /*8d00*/  MOV R11, RZ ;  /* 0x000000ff000b7202 */ /* 0x001fe20000000f00 */
[----:B-1----:R-:W-:Y:S01]  /*8d10*/  CS2R R26, SRZ ;  /* 0x00000000001a7805 */ /* 0x002fe2000001ff00 */
[C---:B--2---:R-:W-:Y:S01]  /*8d20*/  FADD R90, -R24.reuse, R83 ;  /* 0x00000053185a7221 */ /* 0x044fe20000000100 */
[----:B---3--:R-:W-:Y:S01]  /*8d30*/  FADD R97, R15, -R24 ;  /* 0x800000180f617221 */ /* 0x008fe20000000000 */
[----:B----4-:R-:W-:-:S03]  /*8d40*/  FADD R9, -R24, R89 ;  /* 0x0000005918097221 */ /* 0x010fc60000000100 */
[-C--:B------:R-:W-:Y:S01]  /*8d50*/  FMUL R102, R97, R90.reuse ;  /* 0x0000005a61667220 */ /* 0x080fe20000400000 */
[----:B-----5:R-:W-:Y:S01]  /*8d60*/  FADD R12, -R13, R88 ;  /* 0x000000580d0c7221 */ /* 0x020fe20000000100 */
[----:B------:R-:W-:Y:S01]  /*8d70*/  FMUL R95, R9, R90 ;  /* 0x0000005a095f7220 */ /* 0x000fe20000400000 */
[----:B------:R-:W-:Y:S01]  /*8d80*/  FADD R25, R38, -R13 ;  /* 0x8000000d26197221 */ /* 0x000fe20000000000 */
[----:B------:R-:W-:-:S03]  /*8d90*/  FADD R8, -R13, R40 ;  /* 0x000000280d087221 */ /* 0x000fc60000000100 */
[-C--:B------:R-:W-:Y:S01]  /*8da0*/  FFMA R6, R25, R12.reuse, R102 ;  /* 0x0000000c19067223 */ /* 0x080fe20000000066 */
[----:B------:R-:W-:Y:S01]  /*8db0*/  FADD R7, -R84, R3 ;  /* 0x0000000354077221 */ /* 0x000fe20000000100 */
[----:B------:R-:W-:Y:S01]  /*8dc0*/  FFMA R95, R8, R12, R95 ;  /* 0x0000000c085f7223 */ /* 0x000fe2000000005f */
[----:B------:R-:W-:Y:S01]  /*8dd0*/  FADD R99, R91, -R84 ;  /* 0x800000545b637221 */ /* 0x000fe20000000000 */
[----:B------:R-:W-:-:S03]  /*8de0*/  FADD R10, -R84, R93 ;  /* 0x0000005d540a7221 */ /* 0x000fc60000000100 */
[-C--:B------:R-:W-:Y:S01]  /*8df0*/  FFMA R6, R99, R7.reuse, R6 ;  /* 0x0000000763067223 */ /* 0x080fe20000000006 */
[----:B------:R-:W-:-:S04]  /*8e00*/  FFMA R7, R10, R7, R95 ;  /* 0x000000070a077223 */ /* 0x000fc8000000005f */
[----:B------:R-:W-:Y:S02]  /*8e10*/  FSETP.LE.AND P1, PT, R6, RZ, PT ;  /* 0x000000ff0600720b */ /* 0x000fe40003f23000 */
[----:B------:R-:W-:Y:S02]  /*8e20*/  FSETP.GTU.AND P0, PT, R7, RZ, PT ;  /* 0x000000ff0700720b */ /* 0x000fe40003f0c000 */
[----:B------:R-:W-:Y:S02]  /*8e30*/  MOV R12, RZ ;  /* 0x000000ff000c7202 */ /* 0x000fe40000000f00 */
[----:B------:R-:W-:-:S09]  /*8e40*/  MOV R90, RZ ;  /* 0x000000ff005a7202 */ /* 0x000fd20000000f00 */
[----:B------:R-:W-:Y:S05]  /*8e50*/  @!P0 BRA P1, `(.L_x_175) ;  /* 0x000014f000008947 */ /* 0x000fea0000800000 */
[----:B------:R-:W-:Y:S01]  /*8e60*/  FADD R12, -R15, R83 ;  /* 0x000000530f0c7221 */ /* 0x000fe20000000100 */
[----:B------:R-:W-:Y:S01]  /*8e70*/  FADD R11, -R38, R88 ;  /* 0x00000058260b7221 */ /* 0x000fe20000000100 */
[----:B------:R-:W-:Y:S01]  /*8e80*/  FADD R27, -R91, R3 ;  /* 0x000000035b1b7221 */ /* 0x000fe20000000100 */
[----:B------:R-:W-:Y:S01]  /*8e90*/  BSSY B9, `(.L_x_176) ;  /* 0x000013c000097945 */ /* 0x000fe20003800000 */
[-C--:B------:R-:W-:Y:S01]  /*8ea0*/  FMUL R26, R97, R12.reuse ;  /* 0x0000000c611a7220 */ /* 0x080fe20000400000 */
[----:B------:R-:W-:Y:S01]  /*8eb0*/  FMUL R95, R9, R12 ;  /* 0x0000000c095f7220 */ /* 0x000fe20000400000 */
[----:B------:R-:W-:Y:S01]  /*8ec0*/  MOV R12, RZ ;  /* 0x000000ff000c7202 */ /* 0x000fe20000000f00 */
[----:B------:R-:W-:Y:S01]  /*8ed0*/  CS2R R102, SRZ ;  /* 0x0000000000667805 */ /* 0x000fe2000001ff00 */
[-C--:B------:R-:W-:Y:S01]  /*8ee0*/  FFMA R26, R25, R11.reuse, R26 ;  /* 0x0000000b191a7223 */ /* 0x080fe2000000001a */
[----:B------:R-:W-:Y:S01]  /*8ef0*/  FFMA R11, R8, R11, R95 ;  /* 0x0000000b080b7223 */ /* 0x000fe2000000005f */
[----:B------:R-:W-:-:S02]  /*8f00*/  MOV R104, RZ ;  /* 0x000000ff00687202 */ /* 0x000fc40000000f00 */
[-C--:B------:R-:W-:Y:S01]  /*8f10*/  FFMA R95, R99, R27.reuse, R26 ;  /* 0x0000001b635f7223 */ /* 0x080fe2000000001a */
[----:B------:R-:W-:Y:S01]  /*8f20*/  FFMA R90, R10, R27, R11 ;  /* 0x0000001b0a5a7223 */ /* 0x000fe2000000000b */
[----:B------:R-:W-:Y:S01]  /*8f30*/  MOV R11, RZ ;  /* 0x000000ff000b7202 */ /* 0x000fe20000000f00 */
[----:B------:R-:W-:Y:S02]  /*8f40*/  CS2R R26, SRZ ;  /* 0x00000000001a7805 */ /* 0x000fe4000001ff00 */
[----:B------:R-:W-:Y:S02]  /*8f50*/  FSETP.GE.AND P1, PT, R95, RZ, PT ;  /* 0x000000ff5f00720b */ /* 0x000fe40003f26000 */
[----:B------:R-:W-:-:S13]  /*8f60*/  FSETP.GTU.AND P0, PT, R90, R95, PT ;  /* 0x0000005f5a00720b */ /* 0x000fda0003f0c000 */
[----:B------:R-:W-:Y:S05]  /*8f70*/  @!P0 BRA P1, `(.L_x_177) ;  /* 0x000012d000008947 */ /* 0x000fea0000800000 */
[----:B------:R-:W-:Y:S01]  /*8f80*/  FMUL R11, R7, R95 ;  /* 0x0000005f070b7220 */ /* 0x000fe20000400000 */
[----:B------:R-:W-:Y:S01]  /*8f90*/  FSETP.LE.AND P1, PT, R95, RZ, PT ;  /* 0x000000ff5f00720b */ /* 0x000fe20003f23000 */
[----:B------:R-:W-:Y:S02]  /*8fa0*/  BSSY B8, `(.L_x_178) ;  /* 0x00000f2000087945 */ /* 0x000fe40003800000 */
[----:B------:R-:W-:-:S05]  /*8fb0*/  FFMA R12, R6, R90, -R11 ;  /* 0x0000005a060c7223 */ /* 0x000fca000000080b */
[----:B------:R-:W-:-:S04]  /*8fc0*/  FSETP.GTU.AND P0, PT, R12, RZ, PT ;  /* 0x000000ff0c00720b */ /* 0x000fc80003f0c000 */
[----:B------:R-:W-:-:S13]  /*8fd0*/  FSETP.GE.AND P0, PT, R6, RZ, !P0 ;  /* 0x000000ff0600720b */ /* 0x000fda0004706000 */
[----:B------:R-:W-:Y:S05]  /*8fe0*/  @P0 BRA P1, `(.L_x_179) ;  /* 0x00000e4000000947 */ /* 0x000fea0000800000 */
[----:B------:R-:W-:Y:S01]  /*8ff0*/  FADD R26, -R89, R83 ;  /* 0x00000053591a7221 */ /* 0x000fe20000000100 */
[----:B------:R-:W-:Y:S01]  /*9000*/  FADD R11, -R40, R88 ;  /* 0x00000058280b7221 */ /* 0x000fe20000000100 */
[----:B------:R-:W-:Y:S01]  /*9010*/  BSSY B7, `(.L_x_180) ;  /* 0x00000d1000077945 */ /* 0x000fe20003800000 */
[----:B------:R-:W-:Y:S01]  /*9020*/  MOV R101, RZ ;  /* 0x000000ff00657202 */ /* 0x000fe20000000f00 */
[-C--:B------:R-:W-:Y:S01]  /*9030*/  FMUL R102, R97, R26.reuse ;  /* 0x0000001a61667220 */ /* 0x080fe20000400000 */
[----:B------:R-:W-:Y:S01]  /*9040*/  FMUL R27, R9, R26 ;  /* 0x0000001a091b7220 */ /* 0x000fe20000400000 */
[----:B------:R-:W-:Y:S01]  /*9050*/  FADD R9, -R93, R3 ;  /* 0x000000035d097221 */ /* 0x000fe20000000100 */
[----:B------:R-:W-:Y:S01]  /*9060*/  MOV R97, RZ ;  /* 0x000000ff00617202 */ /* 0x000fe20000000f00 */
[-C--:B------:R-:W-:Y:S01]  /*9070*/  FFMA R102, R25, R11.reuse, R102 ;  /* 0x0000000b19667223 */ /* 0x080fe20000000066 */
[----:B------:R-:W-:Y:S01]  /*9080*/  FFMA R27, R8, R11, R27 ;  /* 0x0000000b081b7223 */ /* 0x000fe2000000001b */
[----:B------:R-:W-:-:S02]  /*9090*/  MOV R25, RZ ;  /* 0x000000ff00197202 */ /* 0x000fc40000000f00 */
[-C--:B------:R-:W-:Y:S01]  /*90a0*/  FFMA R99, R99, R9.reuse, R102 ;  /* 0x0000000963637223 */ /* 0x080fe20000000066 */
[----:B------:R-:W-:Y:S01]  /*90b0*/  FFMA R8, R10, R9, R27 ;  /* 0x000000090a087223 */ /* 0x000fe2000000001b */
[----:B------:R-:W-:Y:S02]  /*90c0*/  MOV R26, RZ ;  /* 0x000000ff001a7202 */ /* 0x000fe40000000f00 */
[----:B------:R-:W-:Y:S02]  /*90d0*/  MOV R105, RZ ;  /* 0x000000ff00697202 */ /* 0x000fe40000000f00 */
[----:B------:R-:W-:Y:S02]  /*90e0*/  FSETP.GTU.AND P0, PT, R99, R8, PT ;  /* 0x000000086300720b */ /* 0x000fe40003f0c000 */
[----:B------:R-:W-:Y:S02]  /*90f0*/  FSETP.GE.AND P1, PT, R8, RZ, PT ;  /* 0x000000ff0800720b */ /* 0x000fe40003f26000 */
[----:B------:R-:W-:-:S02]  /*9100*/  MOV R11, RZ ;  /* 0x000000ff000b7202 */ /* 0x000fc40000000f00 */
[----:B------:R-:W-:Y:S02]  /*9110*/  MOV R108, RZ ;  /* 0x000000ff006c7202 */ /* 0x000fe40000000f00 */
[----:B------:R-:W-:-:S07]  /*9120*/  MOV R110, RZ ;  /* 0x000000ff006e7202 */ /* 0x000fce0000000f00 */
        /* <DEDUP_REMOVED lines=8> */
[----:B------:R-:W-:Y:S01]  /*91b0*/  FMUL R10, R90, R99 ;  /* 0x000000635a0a7220 */ /* 0x000fe20000400000 */
[----:B------:R-:W-:Y:S01]  /*91c0*/  FADD R104, R99, -R8 ;  /* 0x8000000863687221 */ /* 0x000fe20000000000 */
[C---:B------:R-:W-:Y:S01]  /*91d0*/  FADD R11, -R95.reuse, R90 ;  /* 0x0000005a5f0b7221 */ /* 0x040fe20000000100 */
[----:B------:R-:W-:Y:S01]  /*91e0*/  BSSY B5, `(.L_x_184) ;  /* 0x0000039000057945 */ /* 0x000fe20003800000 */
[----:B------:R-:W-:Y:S02]  /*91f0*/  FFMA R9, R95, R8, -R10 ;  /* 0x000000085f097223 */ /* 0x000fe4000000080a */
        /* <DEDUP_REMOVED lines=11> */
[----:B------:R-:W-:Y:S02]  /*92b0*/  MOV R26, R108 ;  /* 0x0000006c001a7202 */ /* 0x000fe40000000f00 */
[----:B------:R-:W-:Y:S02]  /*92c0*/  MOV R111, 0x92e0 ;  /* 0x000092e0006f7802 */ /* 0x000fe40000000f00 */
[----:B------:R-:W-:Y:S05]  /*92d0*/  CALL.REL.NOINC `($__internal_1_$__cuda_sm20_rcp_rn_f32_slowpath) ;  /* 0x0000392000007944 */ /* 0x000fea0003c00000 */
[----:B------:R-:W-:Y:S01]  /*92e0*/  MOV R26, R25 ;  /* 0x00000019001a7202 */ /* 0x000fe20000000f00 */
[----:B------:R-:W-:Y:S05]  /*92f0*/  BRA `(.L_x_188) ;  /* 0x0000004000007947 */ /* 0x000fea0003800000 */
.L_x_187:
[----:B------:R-:W0:Y:S02]  /*9300*/  MUFU.RCP R26, R108 ;  /* 0x0000006c001a7308 */ /* 0x000e240000001000 */
[----:B0-----:R-:W-:-:S04]  /*9310*/  FFMA R9, R108, R26, -1 ;  /* 0xbf8000006c097423 */ /* 0x001fc8000000001a */
[----:B------:R-:W-:-:S04]  /*9320*/  FADD.FTZ R9, -R9, -RZ ;  /* 0x800000ff09097221 */ /* 0x000fc80000010100 */
[----:B------:R-:W-:Y:S02]  /*9330*/  FFMA R26, R26, R9, R26 ;  /* 0x000000091a1a7223 */ /* 0x000fe4000000001a */
.L_x_188:
[----:B------:R-:W-:Y:S05]  /*9340*/  BSYNC B3 ;  /* 0x0000000000037941 */ /* 0x000fea0003800000 */
.L_x_186:
[----:B------:R-:W-:Y:S01]  /*9350*/  FADD R10, RZ, R100 ;  /* 0x00000064ff0a7221 */ /* 0x000fe20000000000 */
[----:B------:R-:W-:Y:S01]  /*9360*/  FADD R25, RZ, R98 ;  /* 0x00000062ff197221 */ /* 0x000fe20000000000 */
[----:B------:R-:W0:Y:S01]  /*9370*/  MUFU.RCP R27, R108 ;  /* 0x0000006c001b7308 */ /* 0x000e220000001000 */
[----:B------:R-:W-:Y:S01]  /*9380*/  BSSY B11, `(.L_x_189) ;  /* 0x00000140000b7945 */ /* 0x000fe20003800000 */
[----:B------:R-:W-:Y:S01]  /*9390*/  FADD R9, RZ, -R10 ;  /* 0x8000000aff097221 */ /* 0x000fe20000000000 */
[----:B------:R-:W-:Y:S01]  /*93a0*/  FADD R10, -R10, R25 ;  /* 0x000000190a0a7221 */ /* 0x000fe20000000100 */
[----:B------:R-:W-:Y:S02]  /*93b0*/  MOV R100, RZ ;  /* 0x000000ff00647202 */ /* 0x000fe40000000f00 */
[----:B------:R-:W-:Y:S01]  /*93c0*/  FFMA R25, R12, R9, RZ ;  /* 0x000000090c197223 */ /* 0x000fe200000000ff */
[-C--:B------:R-:W-:Y:S01]  /*93d0*/  FFMA R9, R9, R26.reuse, RZ ;  /* 0x0000001a09097223 */ /* 0x080fe200000000ff */
[----:B------:R-:W-:-:S02]  /*93e0*/  FFMA R103, R10, R26, RZ ;  /* 0x0000001a0a677223 */ /* 0x000fc400000000ff */
[----:B------:R-:W-:-:S04]  /*93f0*/  FFMA R25, R102, R10, R25 ;  /* 0x0000000a66197223 */ /* 0x000fc80000000019 */
[----:B------:R-:W-:Y:S01]  /*9400*/  FMUL R25, R25, R26 ;  /* 0x0000001a19197220 */ /* 0x000fe20000400000 */
[----:B0-----:R-:W-:-:S03]  /*9410*/  FFMA R12, -R108, R27, 1 ;  /* 0x3f8000006c0c7423 */ /* 0x001fc6000000011b */
[----:B------:R-:W0:Y:S01]  /*9420*/  FCHK P0, R25, R108 ;  /* 0x0000006c19007302 */ /* 0x000e220000000000 */
[----:B------:R-:W-:-:S04]  /*9430*/  FFMA R12, R27, R12, R27 ;  /* 0x0000000c1b0c7223 */ /* 0x000fc8000000001b */
[----:B------:R-:W-:-:S04]  /*9440*/  FFMA R27, R25, R12, RZ ;  /* 0x0000000c191b7223 */ /* 0x000fc800000000ff */
[----:B------:R-:W-:-:S04]  /*9450*/  FFMA R98, -R108, R27, R25 ;  /* 0x0000001b6c627223 */ /* 0x000fc80000000119 */
[----:B------:R-:W-:Y:S01]  /*9460*/  FFMA R12, R12, R98, R27 ;  /* 0x000000620c0c7223 */ /* 0x000fe2000000001b */
[----:B0-----:R-:W-:Y:S05]  /*9470*/  @!P0 BRA `(.L_x_190) ;  /* 0x0000004000008947 */ /* 0x001fea0003800000 */
[----:B------:R-:W-:Y:S02]  /*9480*/  MOV R26, R108 ;  /* 0x0000006c001a7202 */ /* 0x000fe40000000f00 */
[----:B------:R-:W-:Y:S02]  /*9490*/  MOV R109, 0x94b0 ;  /* 0x000094b0006d7802 */ /* 0x000fe40000000f00 */
[----:B------:R-:W-:Y:S05]  /*94a0*/  CALL.REL.NOINC `($__internal_3_$__cuda_sm3x_div_rn_noftz_f32_slowpath) ;  /* 0x00003c2000007944 */ /* 0x000fea0003c00000 */
[----:B0-----:R-:W-:Y:S02]  /*94b0*/  MOV R12, R25 ;  /* 0x00000019000c7202 */ /* 0x001fe40000000f00 */
.L_x_190:
[----:B------:R-:W-:Y:S05]  /*94c0*/  BSYNC B11 ;  /* 0x00000000000b7941 */ /* 0x000fea0003800000 */
.L_x_189:
[----:B------:R-:W-:-:S04]  /*94d0*/  FADD R12, RZ, -R12 ;  /* 0x8000000cff0c7221 */ /* 0x000fc80000000000 */
[--C-:B------:R-:W-:Y:S01]  /*94e0*/  FADD R98, RZ, R12.reuse ;  /* 0x0000000cff627221 */ /* 0x100fe20000000000 */
[----:B------:R-:W-:-:S03]  /*94f0*/  FADD R101, R9, R12 ;  /* 0x0000000c09657221 */ /* 0x000fc60000000000 */
[----:B------:R-:W-:Y:S01]  /*9500*/  FADD R10, R103, R98 ;  /* 0x00000062670a7221 */ /* 0x000fe20000000000 */
[----:B------:R-:W-:Y:S05]  /*9510*/  BRA `(.L_x_191) ;  /* 0x0000005000007947 */ /* 0x000fea0003800000 */
.L_x_185:
[----:B------:R-:W-:Y:S01]  /*9520*/  FADD R100, RZ, R98 ;  /* 0x00000062ff647221 */ /* 0x000fe20000000000 */
[----:B------:R-:W-:Y:S02]  /*9530*/  MOV R98, RZ ;  /* 0x000000ff00627202 */ /* 0x000fe40000000f00 */
[----:B------:R-:W-:Y:S01]  /*9540*/  MOV R10, RZ ;  /* 0x000000ff000a7202 */ /* 0x000fe20000000f00 */
[----:B------:R-:W-:Y:S01]  /*9550*/  FADD R100, RZ, -R100 ;  /* 0x80000064ff647221 */ /* 0x000fe20000000000 */
[----:B------:R-:W-:Y:S02]  /*9560*/  MOV R101, RZ ;  /* 0x000000ff00657202 */ /* 0x000fe40000000f00 */
.L_x_191:
[----:B------:R-:W-:Y:S05]  /*9570*/  BSYNC B5 ;  /* 0x0000000000057941 */ /* 0x000fea0003800000 */
.L_x_184:
        /* <DEDUP_REMOVED lines=15> */
.L_x_193:
[----:B------:R-:W-:Y:S05]  /*9670*/  BSYNC B5 ;  /* 0x0000000000057941 */ /* 0x000fea0003800000 */
.L_x_192:
[----:B------:R-:W0:Y:S01]  /*9680*/  MUFU.RCP R12, R103 ;  /* 0x00000067000c7308 */ /* 0x000e220000001000 */
[----:B------:R-:W-:Y:S01]  /*9690*/  BSSY B5, `(.L_x_194) ;  /* 0x000000e000057945 */ /* 0x000fe20003800000 */
[----:B------:R-:W-:-:S06]  /*96a0*/  FADD R104, RZ, R9 ;  /* 0x00000009ff687221 */ /* 0x000fcc0000000000 */
[----:B------:R-:W1:Y:S01]  /*96b0*/  FCHK P0, R11, R103 ;  /* 0x000000670b007302 */ /* 0x000e620000000000 */
[----:B0-----:R-:W-:-:S04]  /*96c0*/  FFMA R25, -R103, R12, 1 ;  /* 0x3f80000067197423 */ /* 0x001fc8000000010c */
[----:B------:R-:W-:-:S04]  /*96d0*/  FFMA R27, R12, R25, R12 ;  /* 0x000000190c1b7223 */ /* 0x000fc8000000000c */
[----:B------:R-:W-:-:S04]  /*96e0*/  FFMA R12, R11, R27, RZ ;  /* 0x0000001b0b0c7223 */ /* 0x000fc800000000ff */
[----:B------:R-:W-:-:S04]  /*96f0*/  FFMA R25, -R103, R12, R11 ;  /* 0x0000000c67197223 */ /* 0x000fc8000000010b */
[----:B------:R-:W-:Y:S01]  /*9700*/  FFMA R25, R27, R25, R12 ;  /* 0x000000191b197223 */ /* 0x000fe2000000000c */
[----:B------:R-:W-:Y:S01]  /*9710*/  MOV R12, RZ ;  /* 0x000000ff000c7202 */ /* 0x000fe20000000f00 */
[----:B-1----:R-:W-:Y:S05]  /*9720*/  @!P0 BRA `(.L_x_195) ;  /* 0x0000004000008947 */ /* 0x002fea0003800000 */
[----:B------:R-:W-:Y:S02]  /*9730*/  MOV R25, R11 ;  /* 0x0000000b00197202 */ /* 0x000fe40000000f00 */
[----:B------:R-:W-:Y:S02]  /*9740*/  MOV R26, R103 ;  /* 0x00000067001a7202 */ /* 0x000fe40000000f00 */
[----:B------:R-:W-:Y:S02]  /*9750*/  MOV R109, 0x9770 ;  /* 0x00009770006d7802 */ /* 0x000fe40000000f00 */
[----:B------:R-:W-:Y:S05]  /*9760*/  CALL.REL.NOINC `($__internal_3_$__cuda_sm3x_div_rn_noftz_f32_slowpath) ;  /* 0x0000396000007944 */ /* 0x000fea0003c00000 */
.L_x_195:
[----:B------:R-:W-:Y:S05]  /*9770*/  BSYNC B5 ;  /* 0x0000000000057941 */ /* 0x000fea0003800000 */
.L_x_194:
[----:B------:R-:W1:Y:S01]  /*9780*/  MUFU.RCP R26, R103 ;  /* 0x00000067001a7308 */ /* 0x000e620000001000 */
[----:B0-----:R-:W-:Y:S01]  /*9790*/  FMUL R25, R25, R100 ;  /* 0x0000006419197220 */ /* 0x001fe20000400000 */
[----:B------:R-:W-:Y:S06]  /*97a0*/  BSSY B5, `(.L_x_196) ;  /* 0x000000c000057945 */ /* 0x000fec0003800000 */
[----:B------:R-:W0:Y:S01]  /*97b0*/  FCHK P0, R25, R103 ;  /* 0x0000006719007302 */ /* 0x000e220000000000 */
[----:B-1----:R-:W-:-:S04]  /*97c0*/  FFMA R9, -R103, R26, 1 ;  /* 0x3f80000067097423 */ /* 0x002fc8000000011a */
        /* <DEDUP_REMOVED lines=9> */
.L_x_197:
[----:B------:R-:W-:Y:S05]  /*9860*/  BSYNC B5 ;  /* 0x0000000000057941 */ /* 0x000fea0003800000 */
.L_x_196:
[----:B------:R-:W-:Y:S01]  /*9870*/  FADD R9, RZ, -R9 ;  /* 0x80000009ff097221 */ /* 0x000fe20000000000 */
[--C-:B------:R-:W-:Y:S01]  /*9880*/  FADD R105, RZ, -R98.reuse ;  /* 0x80000062ff697221 */ /* 0x100fe20000000000 */
[----:B------:R-:W-:Y:S02]  /*9890*/  FADD R25, RZ, R98 ;  /* 0x00000062ff197221 */ /* 0x000fe40000000000 */
[----:B------:R-:W-:-:S04]  /*98a0*/  FADD R9, RZ, R9 ;  /* 0x00000009ff097221 */ /* 0x000fc80000000000 */
[--C-:B------:R-:W-:Y:S01]  /*98b0*/  FADD R26, RZ, -R9.reuse ;  /* 0x80000009ff1a7221 */ /* 0x100fe20000000000 */
[--C-:B------:R-:W-:Y:S01]  /*98c0*/  FADD R102, R104, R9.reuse ;  /* 0x0000000968667221 */ /* 0x100fe20000000000 */
[-C--:B------:R-:W-:Y:S02]  /*98d0*/  FFMA R100, R90, R105.reuse, R9 ;  /* 0x000000695a647223 */ /* 0x080fe40000000009 */
[----:B------:R-:W-:Y:S01]  /*98e0*/  FADD R11, -R104, R26 ;  /* 0x0000001a680b7221 */ /* 0x000fe20000000100 */
[----:B------:R-:W-:Y:S01]  /*98f0*/  FFMA R105, R99, R105, R102 ;  /* 0x0000006963697223 */ /* 0x000fe20000000066 */
[-C--:B------:R-:W-:Y:S02]  /*9900*/  FFMA R98, R95, R25.reuse, R26 ;  /* 0x000000195f627223 */ /* 0x080fe4000000001a */
[----:B------:R-:W-:Y:S01]  /*9910*/  FFMA R11, R8, R25, R11 ;  /* 0x00000019080b7223 */ /* 0x000fe2000000000b */
[----:B------:R-:W-:Y:S05]  /*9920*/  BRA `(.L_x_198) ;  /* 0x0000006000007947 */ /* 0x000fea0003800000 */
.L_x_183:
[----:B------:R-:W-:Y:S01]  /*9930*/  FADD R12, RZ, R100 ;  /* 0x00000064ff0c7221 */ /* 0x000fe20000000000 */
[----:B------:R-:W-:Y:S01]  /*9940*/  CS2R R10, SRZ ;  /* 0x00000000000a7805 */ /* 0x000fe2000001ff00 */
[----:B------:R-:W-:Y:S01]  /*9950*/  MOV R98, RZ ;  /* 0x000000ff00627202 */ /* 0x000fe20000000f00 */
[----:B------:R-:W-:Y:S01]  /*9960*/  CS2R R100, SRZ ;  /* 0x0000000000647805 */ /* 0x000fe2000001ff00 */
[----:B------:R-:W-:Y:S01]  /*9970*/  MOV R105, RZ ;  /* 0x000000ff00697202 */ /* 0x000fe20000000f00 */
[----:B------:R-:W-:-:S02]  /*9980*/  FADD R12, RZ, -R12 ;  /* 0x8000000cff0c7221 */ /* 0x000fc40000000000 */
.L_x_198:
[----:B------:R-:W-:Y:S05]  /*9990*/  BSYNC B6 ;  /* 0x0000000000067941 */ /* 0x000fea0003800000 */
.L_x_182:
        /* <DEDUP_REMOVED lines=15> */
.L_x_200:
[----:B------:R-:W-:Y:S05]  /*9a90*/  BSYNC B5 ;  /* 0x0000000000057941 */ /* 0x000fea0003800000 */
.L_x_199:
        /* <DEDUP_REMOVED lines=14> */
.L_x_202:
[----:B------:R-:W-:Y:S05]  /*9b80*/  BSYNC B5 ;  /* 0x0000000000057941 */ /* 0x000fea0003800000 */
.L_x_201:
        /* <DEDUP_REMOVED lines=11> */
[----:B------:R-:W-:Y:S02]  /*9c40*/  MOV R26, R102 ;  /* 0x00000066001a7202 */ /* 0x000fe40000000f00 */
[----:B------:R-:W-:Y:S02]  /*9c50*/  MOV R109, 0x9c70 ;  /* 0x00009c70006d7802 */ /* 0x000fe40000000f00 */
[----:B------:R-:W-:Y:S05]  /*9c60*/  CALL.REL.NOINC `($__internal_3_$__cuda_sm3x_div_rn_noftz_f32_slowpath) ;  /* 0x0000346000007944 */ /* 0x000fea0003c00000 */
[----:B0-----:R-:W-:Y:S02]  /*9c70*/  MOV R9, R25 ;  /* 0x0000001900097202 */ /* 0x001fe40000000f00 */
.L_x_204:
[----:B------:R-:W-:Y:S05]  /*9c80*/  BSYNC B5 ;  /* 0x0000000000057941 */ /* 0x000fea0003800000 */
.L_x_203:
[----:B------:R-:W-:Y:S01]  /*9c90*/  FADD R9, RZ, -R9 ;  /* 0x80000009ff097221 */ /* 0x000fe20000000000 */
[--C-:B------:R-:W-:Y:S01]  /*9ca0*/  FADD R25, RZ, -R10.reuse ;  /* 0x8000000aff197221 */ /* 0x100fe20000000000 */
[----:B------:R-:W-:Y:S02]  /*9cb0*/  FADD R12, RZ, R10 ;  /* 0x0000000aff0c7221 */ /* 0x000fe40000000000 */
[----:B------:R-:W-:Y:S01]  /*9cc0*/  FADD R108, R108, R9 ;  /* 0x000000096c6c7221 */ /* 0x000fe20000000000 */
[----:B------:R-:W-:Y:S01]  /*9cd0*/  FADD R9, -R9, R98 ;  /* 0x0000006209097221 */ /* 0x000fe20000000100 */
[-C--:B------:R-:W-:Y:S01]  /*9ce0*/  FFMA R110, R8, R25.reuse, RZ ;  /* 0x00000019086e7223 */ /* 0x080fe200000000ff */
[-C--:B------:R-:W-:Y:S01]  /*9cf0*/  FFMA R26, R7, R12.reuse, R100 ;  /* 0x0000000c071a7223 */ /* 0x080fe20000000064 */
[----:B------:R-:W-:Y:S01]  /*9d00*/  FFMA R108, R99, R12, R108 ;  /* 0x0000000c636c7223 */ /* 0x000fe2000000006c */
[----:B------:R-:W-:-:S02]  /*9d10*/  FFMA R25, R6, R25, R9 ;  /* 0x0000001906197223 */ /* 0x000fc40000000009 */
.L_x_181:
[----:B------:R-:W-:Y:S05]  /*9d20*/  BSYNC B7 ;  /* 0x0000000000077941 */ /* 0x000fea0003800000 */
.L_x_180:
[----:B------:R-:W-:Y:S01]  /*9d30*/  FADD R9, -R13, R40 ;  /* 0x000000280d097221 */ /* 0x000fe20000000100 */
[----:B------:R-:W-:Y:S01]  /*9d40*/  FADD R10, -R24, R89 ;  /* 0x00000059180a7221 */ /* 0x000fe20000000100 */
[----:B------:R-:W-:Y:S01]  /*9d50*/  FADD R8, -R84, R93 ;  /* 0x0000005d54087221 */ /* 0x000fe20000000100 */
[----:B------:R-:W-:Y:S01]  /*9d60*/  FADD R12, R15, -R24 ;  /* 0x800000180f0c7221 */ /* 0x000fe20000000000 */
[-C--:B------:R-:W-:Y:S01]  /*9d70*/  FFMA R9, R9, R25.reuse, RZ ;  /* 0x0000001909097223 */ /* 0x080fe200000000ff */
[-C--:B------:R-:W-:Y:S01]  /*9d80*/  FFMA R27, R10, R25.reuse, RZ ;  /* 0x000000190a1b7223 */ /* 0x080fe200000000ff */
[----:B------:R-:W-:Y:S01]  /*9d90*/  FFMA R25, R8, R25, RZ ;  /* 0x0000001908197223 */ /* 0x000fe200000000ff */
[----:B------:R-:W-:Y:S01]  /*9da0*/  FADD R10, R38, -R13 ;  /* 0x8000000d260a7221 */ /* 0x000fe20000000000 */
[----:B------:R-:W-:Y:S01]  /*9db0*/  FADD R8, R91, -R84 ;  /* 0x800000545b087221 */ /* 0x000fe20000000000 */
[----:B------:R-:W-:-:S02]  /*9dc0*/  FFMA R27, R12, R26, R27 ;  /* 0x0000001a0c1b7223 */ /* 0x000fc4000000001b */
[-C--:B------:R-:W-:Y:S01]  /*9dd0*/  FFMA R9, R10, R26.reuse, R9 ;  /* 0x0000001a0a097223 */ /* 0x080fe20000000009 */
[----:B------:R-:W-:Y:S01]  /*9de0*/  FFMA R25, R8, R26, R25 ;  /* 0x0000001a08197223 */ /* 0x000fe20000000019 */
[----:B------:R-:W-:Y:S02]  /*9df0*/  FADD R103, RZ, R27 ;  /* 0x0000001bff677221 */ /* 0x000fe40000000000 */
[----:B------:R-:W-:Y:S01]  /*9e00*/  FADD R104, RZ, R9 ;  /* 0x00000009ff687221 */ /* 0x000fe20000000000 */
[----:B------:R-:W-:Y:S01]  /*9e10*/  FADD R102, RZ, R25 ;  /* 0x00000019ff667221 */ /* 0x000fe20000000000 */
[----:B------:R-:W-:Y:S05]  /*9e20*/  BRA `(.L_x_205) ;  /* 0x0000009000007947 */ /* 0x000fea0003800000 */
.L_x_179:
[----:B------:R-:W-:Y:S01]  /*9e30*/  FADD R97, RZ, R100 ;  /* 0x00000064ff617221 */ /* 0x000fe20000000000 */
[----:B------:R-:W-:Y:S01]  /*9e40*/  FADD R98, RZ, R98 ;  /* 0x00000062ff627221 */ /* 0x000fe20000000000 */
[----:B------:R-:W-:Y:S01]  /*9e50*/  MOV R101, RZ ;  /* 0x000000ff00657202 */ /* 0x000fe20000000f00 */
[----:B------:R-:W-:Y:S01]  /*9e60*/  CS2R R104, SRZ ;  /* 0x0000000000687805 */ /* 0x000fe2000001ff00 */
[----:B------:R-:W-:Y:S01]  /*9e70*/  MOV R11, RZ ;  /* 0x000000ff000b7202 */ /* 0x000fe20000000f00 */
[----:B------:R-:W-:Y:S01]  /*9e80*/  FADD R97, -R97, R98 ;  /* 0x0000006261617221 */ /* 0x000fe20000000100 */
[----:B------:R-:W-:Y:S01]  /*9e90*/  MOV R108, RZ ;  /* 0x000000ff006c7202 */ /* 0x000fe20000000f00 */
[----:B------:R-:W-:Y:S01]  /*9ea0*/  CS2R R102, SRZ ;  /* 0x0000000000667805 */ /* 0x000fe2000001ff00 */
[----:B------:R-:W-:-:S02]  /*9eb0*/  MOV R110, RZ ;  /* 0x000000ff006e7202 */ /* 0x000fc40000000f00 */
.L_x_205:
[----:B------:R-:W-:Y:S05]  /*9ec0*/  BSYNC B8 ;  /* 0x0000000000087941 */ /* 0x000fea0003800000 */
.L_x_178:
        /* <DEDUP_REMOVED lines=15> */
.L_x_207:
[----:B------:R-:W-:Y:S05]  /*9fc0*/  BSYNC B5 ;  /* 0x0000000000057941 */ /* 0x000fea0003800000 */
.L_x_206:
[----:B------:R-:W0:Y:S01]  /*9fd0*/  MUFU.RCP R25, R12 ;  /* 0x0000000c00197308 */ /* 0x000e220000001000 */
[----:B------:R-:W-:Y:S01]  /*9fe0*/  BSSY B5, `(.L_x_208) ;  /* 0x000000e000057945 */ /* 0x000fe20003800000 */
[----:B------:R-:W-:-:S06]  /*9ff0*/  FADD R99, R9, R110 ;  /* 0x0000006e09637221 */ /* 0x000fcc0000000000 */
        /* <DEDUP_REMOVED lines=12> */
.L_x_209:
[----:B------:R-:W-:Y:S05]  /*a0c0*/  BSYNC B5 ;  /* 0x0000000000057941 */ /* 0x000fea0003800000 */
.L_x_208:
[----:B------:R-:W0:Y:S01]  /*a0d0*/  MUFU.RCP R9, R12 ;  /* 0x0000000c00097308 */ /* 0x000e220000001000 */
[----:B------:R-:W-:Y:S01]  /*a0e0*/  FMUL R25, R8, R97 ;  /* 0x0000006108197220 */ /* 0x000fe20000400000 */
[----:B------:R-:W-:Y:S06]  /*a0f0*/  BSSY B5, `(.L_x_210) ;  /* 0x000000c000057945 */ /* 0x000fec0003800000 */
        /* <DEDUP_REMOVED lines=11> */
.L_x_211:
[----:B------:R-:W-:Y:S05]  /*a1b0*/  BSYNC B5 ;  /* 0x0000000000057941 */ /* 0x000fea0003800000 */
.L_x_210:
[----:B------:R-:W-:Y:S01]  /*a1c0*/  FADD R8, RZ, -R8 ;  /* 0x80000008ff087221 */ /* 0x000fe20000000000 */
[--C-:B------:R-:W-:Y:S01]  /*a1d0*/  FADD R12, RZ, R101.reuse ;  /* 0x00000065ff0c7221 */ /* 0x100fe20000000000 */
[----:B------:R-:W-:Y:S02]  /*a1e0*/  FADD R10, RZ, -R101 ;  /* 0x80000065ff0a7221 */ /* 0x000fe40000000000 */
[----:B------:R-:W-:Y:S01]  /*a1f0*/  FADD R26, -R8, R11 ;  /* 0x0000000b081a7221 */ /* 0x000fe20000000100 */
[----:B------:R-:W-:Y:S01]  /*a200*/  FADD R9, R99, R8 ;  /* 0x0000000863097221 */ /* 0x000fe20000000000 */
[----:B------:R-:W-:Y:S01]  /*a210*/  FFMA R27, R6, R12, R105 ;  /* 0x0000000c061b7223 */ /* 0x000fe20000000069 */
[-C--:B------:R-:W-:Y:S01]  /*a220*/  FFMA R11, R95, R10.reuse, R108 ;  /* 0x0000000a5f0b7223 */ /* 0x080fe2000000006c */
[----:B------:R-:W-:Y:S01]  /*a230*/  FFMA R26, R7, R10, R26 ;  /* 0x0000000a071a7223 */ /* 0x000fe2000000001a */
[----:B------:R-:W-:-:S02]  /*a240*/  FFMA R12, R90, R12, R9 ;  /* 0x0000000c5a0c7223 */ /* 0x000fc40000000009 */
.L_x_177:
[----:B------:R-:W-:Y:S05]  /*a250*/  BSYNC B9 ;  /* 0x0000000000097941 */ /* 0x000fea0003800000 */
.L_x_176:
[----:B------:R-:W-:Y:S01]  /*a260*/  FADD R10, -R84, R93 ;  /* 0x0000005d540a7221 */ /* 0x000fe20000000100 */
[----:B------:R-:W-:Y:S01]  /*a270*/  FADD R8, -R13, R40 ;  /* 0x000000280d087221 */ /* 0x000fe20000000100 */
[----:B------:R-:W-:Y:S01]  /*a280*/  FADD R9, -R24, R89 ;  /* 0x0000005918097221 */ /* 0x000fe20000000100 */
[----:B------:R-:W-:Y:S01]  /*a290*/  FADD R25, R38, -R13 ;  /* 0x8000000d26197221 */ /* 0x000fe20000000000 */
[----:B------:R-:W-:Y:S01]  /*a2a0*/  FADD R97, R15, -R24 ;  /* 0x800000180f617221 */ /* 0x000fe20000000000 */
[----:B------:R-:W-:Y:S01]  /*a2b0*/  FADD R99, R91, -R84 ;  /* 0x800000545b637221 */ /* 0x000fe20000000000 */
[-C--:B------:R-:W-:Y:S01]  /*a2c0*/  FFMA R6, R8, R27.reuse, RZ ;  /* 0x0000001b08067223 */ /* 0x080fe200000000ff */
[-C--:B------:R-:W-:Y:S01]  /*a2d0*/  FFMA R24, R9, R27.reuse, RZ ;  /* 0x0000001b09187223 */ /* 0x080fe200000000ff */
[----:B------:R-:W-:-:S02]  /*a2e0*/  FFMA R38, R10, R27, RZ ;  /* 0x0000001b0a267223 */ /* 0x000fc400000000ff */
[-C--:B------:R-:W-:Y:S01]  /*a2f0*/  FFMA R7, R25, R26.reuse, R6 ;  /* 0x0000001a19077223 */ /* 0x080fe20000000006 */
[-C--:B------:R-:W-:Y:S01]  /*a300*/  FFMA R24, R97, R26.reuse, R24 ;  /* 0x0000001a61187223 */ /* 0x080fe20000000018 */
[----:B------:R-:W-:Y:S02]  /*a310*/  FFMA R13, R99, R26, R38 ;  /* 0x0000001a630d7223 */ /* 0x000fe40000000026 */
[----:B------:R-:W-:Y:S01]  /*a320*/  FADD R90, R7, R104 ;  /* 0x00000068075a7221 */ /* 0x000fe20000000000 */
[----:B------:R-:W-:Y:S01]  /*a330*/  FADD R27, R24, R103 ;  /* 0x00000067181b7221 */ /* 0x000fe20000000000 */
[----:B------:R-:W-:Y:S02]  /*a340*/  FADD R26, R13, R102 ;  /* 0x000000660d1a7221 */ /* 0x000fe40000000000 */
.L_x_175:
[----:B------:R-:W-:Y:S05]  /*a350*/  BSYNC B10 ;  /* 0x00000000000a7941 */ /* 0x000fea0003800000 */
.L_x_174:
[----:B------:R-:W0:Y:S01]  /*a360*/  MUFU.RCP R6, R5 ;  /* 0x0000000500067308 */ /* 0x000e220000001000 */
[-C--:B------:R-:W-:Y:S01]  /*a370*/  FFMA R8, R8, R11.reuse, RZ ;  /* 0x0000000b08087223 */ /* 0x080fe200000000ff */
[-C--:B------:R-:W-:Y:S01]  /*a380*/  FFMA R10, R10, R11.reuse, RZ ;  /* 0x0000000b0a0a7223 */ /* 0x080fe200000000ff */
[----:B------:R-:W-:Y:S02]  /*a390*/  BSSY B5, `(.L_x_212) ;  /* 0x0000014000057945 */ /* 0x000fe40003800000 */
[-C--:B------:R-:W-:Y:S01]  /*a3a0*/  FFMA R25, R25, R12.reuse, R8 ;  /* 0x0000000c19197223 */ /* 0x080fe20000000008 */
[----:B------:R-:W-:Y:S01]  /*a3b0*/  FFMA R8, R9, R11, RZ ;  /* 0x0000000b09087223 */ /* 0x000fe200000000ff */
[----:B------:R-:W-:-:S02]  /*a3c0*/  FFMA R99, R99, R12, R10 ;  /* 0x0000000c63637223 */ /* 0x000fc4000000000a */
[----:B------:R-:W-:Y:S01]  /*a3d0*/  FADD R90, R25, R90 ;  /* 0x0000005a195a7221 */ /* 0x000fe20000000000 */
[----:B------:R-:W-:Y:S01]  /*a3e0*/  FFMA R8, R97, R12, R8 ;  /* 0x0000000c61087223 */ /* 0x000fe20000000008 */
[----:B------:R-:W-:Y:S02]  /*a3f0*/  FADD R99, R99, R26 ;  /* 0x0000001a63637221 */ /* 0x000fe40000000000 */
[----:B------:R-:W1:Y:S01]  /*a400*/  FCHK P0, R90, R5 ;  /* 0x000000055a007302 */ /* 0x000e620000000000 */
[----:B------:R-:W-:Y:S01]  /*a410*/  FADD R11, R8, R27 ;  /* 0x0000001b080b7221 */ /* 0x000fe20000000000 */
        /* <DEDUP_REMOVED lines=11> */
.L_x_213:
[----:B------:R-:W-:Y:S05]  /*a4d0*/  BSYNC B5 ;  /* 0x0000000000057941 */ /* 0x000fea0003800000 */
.L_x_212:
        /* <DEDUP_REMOVED lines=14> */
.L_x_215:
[----:B------:R-:W-:Y:S05]  /*a5c0*/  BSYNC B5 ;  /* 0x0000000000057941 */ /* 0x000fea0003800000 */
.L_x_214:
        /* <DEDUP_REMOVED lines=14> */
.L_x_217:
[----:B------:R-:W-:Y:S05]  /*a6b0*/  BSYNC B5 ;  /* 0x0000000000057941 */ /* 0x000fea0003800000 */
.L_x_216:
        /* <DEDUP_REMOVED lines=14> */
.L_x_219:
[----:B------:R-:W-:Y:S05]  /*a7a0*/  BSYNC B5 ;  /* 0x0000000000057941 */ /* 0x000fea0003800000 */
.L_x_218:
[----:B------:R-:W0:Y:S01]  /*a7b0*/  MUFU.RCP R5, R4 ;  /* 0x0000000400057308 */ /* 0x000e220000001000 */
[----:B------:R-:W-:Y:S01]  /*a7c0*/  BSSY B5, `(.L_x_220) ;  /* 0x000000e000057945 */ /* 0x000fe20003800000 */
[----:B------:R-:W-:-:S06]  /*a7d0*/  FMUL R13, R90, R6 ;  /* 0x000000065a0d7220 */ /* 0x000fcc0000400000 */
        /* <DEDUP_REMOVED lines=12> */
.L_x_221:
[----:B------:R-:W-:Y:S05]  /*a8a0*/  BSYNC B5 ;  /* 0x0000000000057941 */ /* 0x000fea0003800000 */
.L_x_220:
        /* <DEDUP_REMOVED lines=15> */
.L_x_223:
[----:B------:R-:W-:Y:S05]  /*a9a0*/  BSYNC B5 ;  /* 0x0000000000057941 */ /* 0x000fea0003800000 */
.L_x_222:
[----:B------:R-:W-:Y:S01]  /*a9b0*/  FFMA R89, -R99, R4, R87 ;  /* 0x0000000463597223 */ /* 0x000fe20000000157 */
[----:B------:R-:W-:Y:S01]  /*a9c0*/  FADD R22, R7, R22 ;  /* 0x0000001607167221 */ /* 0x000fe20000000000 */
[----:B------:R-:W-:Y:S01]  /*a9d0*/  FADD R21, R8, R21 ;  /* 0x0000001508157221 */ /* 0x000fe20000000000 */
[----:B------:R-:W-:Y:S01]  /*a9e0*/  FADD R23, R10, R23 ;  /* 0x000000170a177221 */ /* 0x000fe20000000000 */
[----:B------:R-:W-:Y:S01]  /*a9f0*/  FADD R98, -R13, R86 ;  /* 0x000000560d627221 */ /* 0x000fe20000000100 */
[----:B------:R-:W-:-:S02]  /*aa00*/  FADD R90, -R90, R85 ;  /* 0x000000555a5a7221 */ /* 0x000fc40000000100 */
.L_x_152:
[----:B------:R-:W-:Y:S05]  /*aa10*/  BSYNC B4 ;  /* 0x0000000000047941 */ /* 0x000fea0003800000 */
.L_x_151:
[----:B------:R-:W-:Y:S01]  /*aa20*/  FADD R3, R81, R81 ;  /* 0x0000005151037221 */ /* 0x000fe20000000000 */
[----:B------:R-:W-:Y:S01]  /*aa30*/  FADD R2, R82, R82 ;  /* 0x0000005252027221 */ /* 0x000fe20000000000 */
[----:B------:R-:W-:Y:S01]  /*aa40*/  FMUL R5, R66, R72 ;  /* 0x0000004842057220 */ /* 0x000fe20000400000 */
[-C--:B------:R-:W-:Y:S01]  /*aa50*/  FMUL R87, R65, R68.reuse ;  /* 0x0000004441577220 */ /* 0x080fe20000400000 */
[C---:B------:R-:W-:Y:S01]  /*aa60*/  FFMA R3, R80.reuse, 2, R3 ;  /* 0x4000000050037823 */ /* 0x040fe20000000003 */
[--C-:B------:R-:W-:Y:S01]  /*aa70*/  FFMA R4, R80, 2, R2.reuse ;  /* 0x4000000050047823 */ /* 0x100fe20000000002 */
[C---:B------:R-:W-:Y:S01]  /*aa80*/  FFMA R83, R81.reuse, 2, R2 ;  /* 0x4000000051537823 */ /* 0x040fe20000000002 */
[-C--:B------:R-:W-:Y:S01]  /*aa90*/  FMUL R2, R70, R69.reuse ;  /* 0x0000004546027220 */ /* 0x080fe20000400000 */
[----:B------:R-:W-:Y:S01]  /*aaa0*/  FFMA R82, R82, 4, R3 ;  /* 0x4080000052527823 */ /* 0x000fe20000000003 */
[----:B------:R-:W-:Y:S01]  /*aab0*/  FFMA R81, R81, 4, R4 ;  /* 0x4080000051517823 */ /* 0x000fe20000000004 */
[-C--:B------:R-:W-:Y:S01]  /*aac0*/  FMUL R3, R72, R69.reuse ;  /* 0x0000004548037220 */ /* 0x080fe20000400000 */
[-C--:B------:R-:W-:Y:S01]  /*aad0*/  FMUL R6, R67, R68.reuse ;  /* 0x0000004443067220 */ /* 0x080fe20000400000 */
[----:B------:R-:W-:Y:S01]  /*aae0*/  FMUL R8, R69, R68 ;  /* 0x0000004445087220 */ /* 0x000fe20000400000 */
[----:B------:R-:W-:Y:S01]  /*aaf0*/  FMUL R10, R67, R72 ;  /* 0x00000048430a7220 */ /* 0x000fe20000400000 */
[C-C-:B------:R-:W-:Y:S01]  /*ab00*/  FADD R93, -R5.reuse, R2.reuse ;  /* 0x00000002055d7221 */ /* 0x140fe20000000100 */
[----:B------:R-:W-:Y:S01]  /*ab10*/  FADD R4, R5, R5 ;  /* 0x0000000505047221 */ /* 0x000fe20000000000 */
[----:B------:R-:W-:Y:S01]  /*ab20*/  FADD R13, R87, R87 ;  /* 0x00000057570d7221 */ /* 0x000fe20000000000 */
[----:B------:R-:W-:Y:S01]  /*ab30*/  FADD R2, R2, R2 ;  /* 0x0000000202027221 */ /* 0x000fe20000000000 */
[-C--:B------:R-:W-:Y:S01]  /*ab40*/  FFMA R5, R72, R69.reuse, R3 ;  /* 0x0000004548057223 */ /* 0x080fe20000000003 */
[-C--:B------:R-:W-:Y:S01]  /*ab50*/  FFMA R6, R67, R68.reuse, R6 ;  /* 0x0000004443067223 */ /* 0x080fe20000000006 */
[----:B------:R-:W-:Y:S01]  /*ab60*/  FFMA R24, R69, R68, R8 ;  /* 0x0000004445187223 */ /* 0x000fe20000000008 */
[-C--:B------:R-:W-:Y:S01]  /*ab70*/  FFMA R7, R67, R72.reuse, R10 ;  /* 0x0000004843077223 */ /* 0x080fe2000000000a */
[C---:B------:R-:W-:Y:S01]  /*ab80*/  FADD R3, -R13.reuse, R4 ;  /* 0x000000040d037221 */ /* 0x040fe20000000100 */
[--C-:B------:R-:W-:Y:S01]  /*ab90*/  FADD R13, R13, R2.reuse ;  /* 0x000000020d0d7221 */ /* 0x100fe20000000000 */
[----:B------:R-:W-:Y:S01]  /*aba0*/  FADD R88, -R4, R2 ;  /* 0x0000000204587221 */ /* 0x000fe20000000100 */
[----:B------:R-:W-:Y:S01]  /*abb0*/  FMUL R9, R72, R72 ;  /* 0x0000004848097220 */ /* 0x000fe20000400000 */
[----:B------:R-:W-:Y:S01]  /*abc0*/  FMUL R2, R69, R69 ;  /* 0x0000004545027220 */ /* 0x000fe20000400000 */
[C---:B------:R-:W-:Y:S01]  /*abd0*/  FMUL R4, R67.reuse, R67 ;  /* 0x0000004343047220 */ /* 0x040fe20000400000 */
[----:B------:R-:W-:Y:S01]  /*abe0*/  FADD R15, R6, R5 ;  /* 0x00000005060f7221 */ /* 0x000fe20000000000 */
[----:B------:R-:W-:Y:S01]  /*abf0*/  FADD R8, R24, R7 ;  /* 0x0000000718087221 */ /* 0x000fe20000000000 */
[----:B------:R-:W-:Y:S01]  /*ac00*/  FADD R5, R6, -R5 ;  /* 0x8000000506057221 */ /* 0x000fe20000000000 */
[----:B------:R-:W-:Y:S01]  /*ac10*/  FADD R24, R24, -R7 ;  /* 0x8000000718187221 */ /* 0x000fe20000000000 */
[-C--:B------:R-:W-:Y:S01]  /*ac20*/  FMUL R26, R68, R68.reuse ;  /* 0x00000044441a7220 */ /* 0x080fe20000400000 */
[C---:B------:R-:W-:Y:S01]  /*ac30*/  FMUL R7, R72.reuse, R68 ;  /* 0x0000004448077220 */ /* 0x040fe20000400000 */
[-C--:B------:R-:W-:Y:S01]  /*ac40*/  FMUL R6, R67, R69.reuse ;  /* 0x0000004543067220 */ /* 0x080fe20000400000 */
[-C--:B------:R-:W-:Y:S01]  /*ac50*/  FFMA R9, R72, R72.reuse, R9 ;  /* 0x0000004848097223 */ /* 0x080fe20000000009 */
[----:B------:R-:W-:Y:S01]  /*ac60*/  FFMA R25, R69, R69, R2 ;  /* 0x0000004545197223 */ /* 0x000fe20000000002 */
[-C--:B------:R-:W-:Y:S01]  /*ac70*/  FFMA R11, R67, R67.reuse, R4 ;  /* 0x00000043430b7223 */ /* 0x080fe20000000004 */
[----:B------:R-:W-:Y:S01]  /*ac80*/  FMUL R10, R65, R67 ;  /* 0x00000043410a7220 */ /* 0x000fe20000400000 */
[----:B------:R-:W-:Y:S01]  /*ac90*/  FMUL R85, R70, R72 ;  /* 0x0000004846557220 */ /* 0x000fe20000400000 */
[----:B------:R-:W-:Y:S01]  /*aca0*/  FFMA R4, R72, R68, R7 ;  /* 0x0000004448047223 */ /* 0x000fe20000000007 */
[-C--:B------:R-:W-:Y:S01]  /*acb0*/  FFMA R27, R67, R69.reuse, R6 ;  /* 0x00000045431b7223 */ /* 0x080fe20000000006 */
[C---:B------:R-:W-:Y:S01]  /*acc0*/  FFMA R2, R26.reuse, 2, R9 ;  /* 0x400000001a027823 */ /* 0x040fe20000000009 */
[C---:B------:R-:W-:Y:S01]  /*acd0*/  FFMA R25, R26.reuse, 2, R25 ;  /* 0x400000001a197823 */ /* 0x040fe20000000019 */
[----:B------:R-:W-:Y:S01]  /*ace0*/  FFMA R26, R26, 2, R11 ;  /* 0x400000001a1a7823 */ /* 0x000fe2000000000b */
[----:B------:R-:W-:Y:S01]  /*acf0*/  FADD R9, R85, R85 ;  /* 0x0000005555097221 */ /* 0x000fe20000000000 */
[----:B------:R-:W-:Y:S01]  /*ad00*/  FADD R11, R10, R10 ;  /* 0x0000000a0a0b7221 */ /* 0x000fe20000000000 */
[C-C-:B------:R-:W-:Y:S01]  /*ad10*/  FADD R7, R4.reuse, -R27.reuse ;  /* 0x8000001b04077221 */ /* 0x140fe20000000000 */
[----:B------:R-:W-:Y:S01]  /*ad20*/  FADD R4, R4, R27 ;  /* 0x0000001b04047221 */ /* 0x000fe20000000000 */
[----:B------:R-:W-:Y:S01]  /*ad30*/  FMUL R6, R66, R69 ;  /* 0x0000004542067220 */ /* 0x000fe20000400000 */
[--C-:B------:R-:W-:Y:S01]  /*ad40*/  FADD R27, R9, R11.reuse ;  /* 0x0000000b091b7221 */ /* 0x100fe20000000000 */
[----:B------:R-:W-:Y:S01]  /*ad50*/  FMUL R12, R65, R72 ;  /* 0x00000048410c7220 */ /* 0x000fe20000400000 */
[----:B------:R-:W-:Y:S01]  /*ad60*/  ISETP.NE.U32.AND P0, PT, RZ, c[0x0][0x3b8], PT ;  /* 0x0000ee00ff007a0c */ /* 0x000fe20003f05070 */
[C---:B------:R-:W-:Y:S01]  /*ad70*/  FFMA R38, R6.reuse, 2, R11 ;  /* 0x4000000006267823 */ /* 0x040fe2000000000b */
[----:B------:R-:W-:Y:S01]  /*ad80*/  FFMA R97, R6, 2, R9 ;  /* 0x4000000006617823 */ /* 0x000fe20000000009 */
[----:B------:R-:W-:Y:S01]  /*ad90*/  FMUL R99, R70, R67 ;  /* 0x0000004346637220 */ /* 0x000fe20000400000 */
[----:B------:R-:W-:Y:S01]  /*ada0*/  FFMA R9, R6, 4, R27 ;  /* 0x4080000006097823 */ /* 0x000fe2000000001b */
[----:B------:R-:W-:Y:S01]  /*adb0*/  FADD R11, R85, R6 ;  /* 0x00000006550b7221 */ /* 0x000fe20000000000 */
[-C--:B------:R-:W-:Y:S01]  /*adc0*/  FMUL R6, R66, R68.reuse ;  /* 0x0000004442067220 */ /* 0x080fe20000400000 */
[--C-:B------:R-:W-:Y:S01]  /*add0*/  FADD R91, R12, R12.reuse ;  /* 0x0000000c0c5b7221 */ /* 0x100fe20000000000 */
[----:B------:R-:W-:Y:S01]  /*ade0*/  ISETP.NE.AND.EX P0, PT, RZ, c[0x0][0x3bc], PT, P0 ;  /* 0x0000ef00ff007a0c */ /* 0x000fe20003f05300 */
[----:B------:R-:W-:Y:S01]  /*adf0*/  FFMA R83, R80, 4, R83 ;  /* 0x4080000050537823 */ /* 0x000fe20000000053 */
[----:B------:R-:W-:Y:S01]  /*ae00*/  FADD R95, -R99, R12 ;  /* 0x0000000c635f7221 */ /* 0x000fe20000000100 */
[C---:B------:R-:W-:Y:S01]  /*ae10*/  FADD R12, R6.reuse, R6 ;  /* 0x00000006060c7221 */ /* 0x040fe20000000000 */
[----:B------:R-:W-:Y:S01]  /*ae20*/  FFMA R80, R6, 4, R91 ;  /* 0x4080000006507823 */ /* 0x000fe2000000005b */
[-C--:B------:R-:W-:Y:S01]  /*ae30*/  FMUL R6, R70, R68.reuse ;  /* 0x0000004446067220 */ /* 0x080fe20000400000 */
[----:B------:R-:W-:Y:S01]  /*ae40*/  FFMA R38, R85, 4, R38 ;  /* 0x4080000055267823 */ /* 0x000fe20000000026 */
[----:B------:R-:W-:Y:S01]  /*ae50*/  FADD R85, R99, R99 ;  /* 0x0000006363557221 */ /* 0x000fe20000000000 */
[----:B------:R-:W-:Y:S01]  /*ae60*/  FADD R27, R10, R11 ;  /* 0x0000000b0a1b7221 */ /* 0x000fe20000000000 */
[----:B------:R-:W-:Y:S01]  /*ae70*/  FADD R11, R12, R91 ;  /* 0x0000005b0c0b7221 */ /* 0x000fe20000000000 */
[----:B------:R-:W-:Y:S01]  /*ae80*/  FMUL R99, R65, R69 ;  /* 0x0000004541637220 */ /* 0x000fe20000400000 */
[----:B------:R-:W-:Y:S01]  /*ae90*/  FMUL R40, R66, R67 ;  /* 0x0000004342287220 */ /* 0x000fe20000400000 */
[----:B------:R-:W-:Y:S01]  /*aea0*/  FMUL R91, R6, 4 ;  /* 0x40800000065b7820 */ /* 0x000fe20000400000 */
[----:B------:R-:W-:Y:S01]  /*aeb0*/  FFMA R10, R10, 4, R97 ;  /* 0x408000000a0a7823 */ /* 0x000fe20000000061 */
[----:B------:R-:W-:Y:S01]  /*aec0*/  FADD R12, R12, -R85 ;  /* 0x800000550c0c7221 */ /* 0x000fe20000000000 */
[----:B------:R-:W-:Y:S01]  /*aed0*/  FADD R80, -R85, R80 ;  /* 0x0000005055507221 */ /* 0x000fe20000000100 */
[----:B------:R-:W-:Y:S01]  /*aee0*/  FADD R97, R68, R68 ;  /* 0x0000004444617221 */ /* 0x000fe20000000000 */
[----:B------:R-:W-:Y:S01]  /*aef0*/  FADD R85, R6, R6 ;  /* 0x0000000606557221 */ /* 0x000fe20000000000 */
[----:B------:R-:W-:Y:S01]  /*af00*/  FADD R84, R99, R99 ;  /* 0x0000006363547221 */ /* 0x000fe20000000000 */
[C---:B------:R-:W-:Y:S01]  /*af10*/  FFMA R91, R40.reuse, 2, R91 ;  /* 0x40000000285b7823 */ /* 0x040fe2000000005b */
[----:B------:R-:W-:Y:S01]  /*af20*/  FADD R86, R27, R27 ;  /* 0x0000001b1b567221 */ /* 0x000fe20000000000 */
[----:B------:R-:W-:Y:S01]  /*af30*/  FADD R99, -R99, R40 ;  /* 0x0000002863637221 */ /* 0x000fe20000000100 */
[----:B------:R-:W-:Y:S01]  /*af40*/  FADD R6, R85, -R84 ;  /* 0x8000005455067221 */ /* 0x000fe20000000000 */
[----:B------:R-:W-:Y:S01]  /*af50*/  FFMA R27, R87, 4, R88 ;  /* 0x40800000571b7823 */ /* 0x000fe20000000058 */
[----:B------:R-:W-:Y:S01]  /*af60*/  FFMA R100, R97, R68, -1 ;  /* 0xbf80000061647423 */ /* 0x000fe20000000044 */
[----:B------:R-:W-:Y:S01]  /*af70*/  FFMA R40, R40, 2, R85 ;  /* 0x4000000028287823 */ /* 0x000fe20000000055 */
[----:B------:R-:W-:Y:S01]  /*af80*/  FADD R84, -R84, R91 ;  /* 0x0000005b54547221 */ /* 0x000fe20000000100 */
[C---:B------:R-:W-:Y:S01]  /*af90*/  FMUL R97, R86.reuse, R69 ;  /* 0x0000004556617220 */ /* 0x040fe20000400000 */
[C---:B------:R-:W-:Y:S01]  /*afa0*/  FMUL R88, R86.reuse, R67 ;  /* 0x0000004356587220 */ /* 0x040fe20000400000 */
[----:B------:R-:W-:Y:S01]  /*afb0*/  FMUL R101, R86, R72 ;  /* 0x0000004856657220 */ /* 0x000fe20000400000 */
[----:B------:R-:W-:Y:S05]  /*afc0*/  @!P0 BRA `(.L_x_224) ;  /* 0x000000d000008947 */ /* 0x000fea0003800000 */
[----:B------:R-:W-:Y:S01]  /*afd0*/  SHF.R.S32.HI R86, RZ, 0x1f, R76 ;  /* 0x0000001fff567819 */ /* 0x000fe2000001144c */
[----:B------:R-:W-:Y:S01]  /*afe0*/  FADD R89, RZ, R89 ;  /* 0x00000059ff597221 */ /* 0x000fe20000000000 */
[----:B------:R-:W-:-:S03]  /*aff0*/  MOV R87, c[0x0][0x3d0] ;  /* 0x0000f40000577a02 */ /* 0x000fc60000000f00 */
[----:B------:R-:W-:Y:S01]  /*b000*/  IMAD R91, R86, c[0x0][0x3d0], RZ ;  /* 0x0000f400565b7a24 */ /* 0x000fe200078e02ff */
[----:B------:R-:W-:Y:S01]  /*b010*/  SHF.R.S32.HI R85, RZ, 0x1f, R87 ;  /* 0x0000001fff557819 */ /* 0x000fe20000011457 */
[----:B------:R-:W-:-:S04]  /*b020*/  IMAD.WIDE.U32 R86, R76, R87, c[0x0][0x3b8] ;  /* 0x0000ee004c567625 */ /* 0x000fc800078e0057 */
[----:B------:R-:W-:Y:S01]  /*b030*/  IMAD R85, R85, R76, R91 ;  /* 0x0000004c55557224 */ /* 0x000fe200078e025b */
[----:B------:R-:W-:-:S04]  /*b040*/  FADD R91, RZ, R90 ;  /* 0x0000005aff5b7221 */ /* 0x000fc80000000000 */
[----:B------:R-:W-:Y:S01]  /*b050*/  IADD3 R87, R85, R87, RZ ;  /* 0x0000005755577210 */ /* 0x000fe20007ffe0ff */
[----:B------:R-:W-:-:S05]  /*b060*/  FADD R85, RZ, R98 ;  /* 0x00000062ff557221 */ /* 0x000fca0000000000 */
[----:B------:R0:W-:Y:S04]  /*b070*/  RED.E.ADD.F32.FTZ.RN.STRONG.GPU [R86.64], R85 ;  /* 0x000000555600798e */ /* 0x0001e8000c10e790 */
[----:B------:R0:W-:Y:S04]  /*b080*/  RED.E.ADD.F32.FTZ.RN.STRONG.GPU [R86.64+0x4], R91 ;  /* 0x0000045b5600798e */ /* 0x0001e8000c10e790 */
[----:B------:R0:W-:Y:S02]  /*b090*/  RED.E.ADD.F32.FTZ.RN.STRONG.GPU [R86.64+0x8], R89 ;  /* 0x000008595600798e */ /* 0x0001e4000c10e790 */
.L_x_224:
[----:B------:R-:W-:Y:S01]  /*b0a0*/  FFMA R97, R100, R66, R97 ;  /* 0x0000004264617223 */ /* 0x000fe20000000061 */
[----:B------:R-:W-:Y:S01]  /*b0b0*/  FMUL R66, R64, R69 ;  /* 0x0000004540427220 */ /* 0x000fe20000400000 */
[----:B------:R-:W-:Y:S01]  /*b0c0*/  FFMA R101, R100, R70, R101 ;  /* 0x0000004664657223 */ /* 0x000fe20000000065 */
[C---:B0-----:R-:W-:Y:S01]  /*b0d0*/  FMUL R85, R64.reuse, R72 ;  /* 0x0000004840557220 */ /* 0x041fe20000400000 */
[----:B------:R-:W-:Y:S01]  /*b0e0*/  FMUL R70, R64, R67 ;  /* 0x0000004340467220 */ /* 0x000fe20000400000 */
[-C--:B------:R-:W-:Y:S01]  /*b0f0*/  FFMA R87, R63, R68.reuse, R66 ;  /* 0x000000443f577223 */ /* 0x080fe20000000042 */
[----:B------:R-:W-:Y:S01]  /*b100*/  FFMA R88, R100, R65, R88 ;  /* 0x0000004164587223 */ /* 0x000fe20000000058 */
[CC--:B------:R-:W-:Y:S01]  /*b110*/  FFMA R66, R62.reuse, R68.reuse, R85 ;  /* 0x000000443e427223 */ /* 0x0c0fe20000000055 */
[C---:B------:R-:W-:Y:S01]  /*b120*/  FFMA R85, R61.reuse, R68, R70 ;  /* 0x000000443d557223 */ /* 0x040fe20000000046 */
[----:B------:R-:W-:Y:S01]  /*b130*/  FFMA R87, R61, R72, R87 ;  /* 0x000000483d577223 */ /* 0x000fe20000000057 */
[----:B------:R-:W-:Y:S01]  /*b140*/  FMUL R65, R57, R52 ;  /* 0x0000003439417220 */ /* 0x000fe20000400000 */
[----:B------:R-:W-:Y:S01]  /*b150*/  FFMA R66, R63, R67, R66 ;  /* 0x000000433f427223 */ /* 0x000fe20000000042 */
[C---:B------:R-:W-:Y:S01]  /*b160*/  FFMA R86, R62.reuse, R69, R85 ;  /* 0x000000453e567223 */ /* 0x040fe20000000055 */
[----:B------:R-:W-:Y:S01]  /*b170*/  FFMA R102, R62, -R67, R87 ;  /* 0x800000433e667223 */ /* 0x000fe20000000057 */
[----:B------:R-:W-:Y:S01]  /*b180*/  FADD R90, R65, R65 ;  /* 0x00000041415a7221 */ /* 0x000fe20000000000 */
[----:B------:R-:W-:Y:S01]  /*b190*/  FFMA R100, R61, -R69, R66 ;  /* 0x800000453d647223 */ /* 0x000fe20000000042 */
[----:B------:R-:W-:Y:S01]  /*b1a0*/  FFMA R108, R63, -R72, R86 ;  /* 0x800000483f6c7223 */ /* 0x000fe20000000056 */
[----:B------:R-:W-:Y:S01]  /*b1b0*/  FMUL R85, R57, -R102 ;  /* 0x8000006639557220 */ /* 0x000fe20000400000 */
[----:B------:R-:W-:Y:S01]  /*b1c0*/  FMUL R98, R65, 4 ;  /* 0x4080000041627820 */ /* 0x000fe20000400000 */
[C---:B------:R-:W-:Y:S01]  /*b1d0*/  FMUL R103, R57.reuse, -R100 ;  /* 0x8000006439677220 */ /* 0x040fe20000400000 */
[-C--:B------:R-:W-:Y:S01]  /*b1e0*/  FMUL R66, R57, -R108.reuse ;  /* 0x8000006c39427220 */ /* 0x080fe20000400000 */
[-C--:B------:R-:W-:Y:S01]  /*b1f0*/  FMUL R57, R52, -R108.reuse ;  /* 0x8000006c34397220 */ /* 0x080fe20000400000 */
[-C--:B------:R-:W-:Y:S01]  /*b200*/  FMUL R87, R102, R108.reuse ;  /* 0x0000006c66577220 */ /* 0x080fe20000400000 */
[-C--:B------:R-:W-:Y:S01]  /*b210*/  FMUL R89, R108, R108.reuse ;  /* 0x0000006c6c597220 */ /* 0x080fe20000400000 */
[-C--:B------:R-:W-:Y:S01]  /*b220*/  FMUL R65, R100, R108.reuse ;  /* 0x0000006c64417220 */ /* 0x080fe20000400000 */
[----:B------:R-:W-:Y:S01]  /*b230*/  FFMA R104, R52, -R108, R57 ;  /* 0x8000006c34687223 */ /* 0x000fe20000000039 */
[----:B------:R-:W-:Y:S01]  /*b240*/  FMUL R57, R100, -R52 ;  /* 0x8000003464397220 */ /* 0x000fe20000400000 */
[-C--:B------:R-:W-:Y:S01]  /*b250*/  FFMA R110, R102, R108.reuse, R87 ;  /* 0x0000006c666e7223 */ /* 0x080fe20000000057 */
[-C--:B------:R-:W-:Y:S01]  /*b260*/  FFMA R111, R108, R108.reuse, R89 ;  /* 0x0000006c6c6f7223 */ /* 0x080fe20000000059 */
[----:B------:R-:W-:Y:S01]  /*b270*/  FFMA R109, R100, R108, R65 ;  /* 0x0000006c646d7223 */ /* 0x000fe20000000041 */
[C---:B------:R-:W-:Y:S01]  /*b280*/  FMUL R89, R102.reuse, R100 ;  /* 0x0000006466597220 */ /* 0x040fe20000400000 */
[----:B------:R-:W-:Y:S01]  /*b290*/  FMUL R87, R102, -R52 ;  /* 0x8000003466577220 */ /* 0x000fe20000400000 */
[C---:B------:R-:W-:Y:S01]  /*b2a0*/  FMUL R115, R100.reuse, R100 ;  /* 0x0000006464737220 */ /* 0x040fe20000400000 */
[----:B------:R-:W-:Y:S01]  /*b2b0*/  FFMA R105, -R100, R52, R57 ;  /* 0x0000003464697223 */ /* 0x000fe20000000139 */
[----:B------:R-:W-:Y:S01]  /*b2c0*/  FMUL R65, R59, -R108 ;  /* 0x8000006c3b417220 */ /* 0x000fe20000400000 */
[C---:B------:R-:W-:Y:S01]  /*b2d0*/  FMUL R57, R55.reuse, -R100 ;  /* 0x8000006437397220 */ /* 0x040fe20000400000 */
[----:B------:R-:W-:Y:S01]  /*b2e0*/  FMUL R86, R55, -R108 ;  /* 0x8000006c37567220 */ /* 0x000fe20000400000 */
[----:B------:R-:W-:Y:S01]  /*b2f0*/  FMUL R112, R59, -R100 ;  /* 0x800000643b707220 */ /* 0x000fe20000400000 */
[C---:B------:R-:W-:Y:S01]  /*b300*/  FMUL R91, R102.reuse, R102 ;  /* 0x00000066665b7220 */ /* 0x040fe20000400000 */
[-C--:B------:R-:W-:Y:S01]  /*b310*/  FFMA R113, R102, R100.reuse, R89 ;  /* 0x0000006466717223 */ /* 0x080fe20000000059 */
[----:B------:R-:W-:Y:S01]  /*b320*/  FFMA R117, R100, R100, R115 ;  /* 0x0000006464757223 */ /* 0x000fe20000000073 */
[CC--:B------:R-:W-:Y:S01]  /*b330*/  FFMA R108, -R102.reuse, R52.reuse, R87 ;  /* 0x00000034666c7223 */ /* 0x0c0fe20000000157 */
[----:B------:R-:W-:Y:S01]  /*b340*/  FADD R87, R65, R65 ;  /* 0x0000004141577221 */ /* 0x000fe20000000000 */
[----:B------:R-:W-:Y:S01]  /*b350*/  FFMA R100, R57, 2, R98 ;  /* 0x4000000039647823 */ /* 0x000fe20000000062 */
[C---:B------:R-:W-:Y:S01]  /*b360*/  FMUL R70, R59.reuse, R52 ;  /* 0x000000343b467220 */ /* 0x040fe20000400000 */
[-C--:B------:R-:W-:Y:S01]  /*b370*/  FFMA R115, R102, R102.reuse, R91 ;  /* 0x0000006666737223 */ /* 0x080fe2000000005b */
[-C--:B------:R-:W-:Y:S01]  /*b380*/  FMUL R59, R59, -R102.reuse ;  /* 0x800000663b3b7220 */ /* 0x080fe20000400000 */
[----:B------:R-:W-:Y:S01]  /*b390*/  FADD R89, R90, -R87 ;  /* 0x800000575a597221 */ /* 0x000fe20000000000 */
[----:B------:R-:W-:Y:S01]  /*b3a0*/  FADD R91, -R87, R100 ;  /* 0x00000064575b7221 */ /* 0x000fe20000000100 */
[C---:B------:R-:W-:Y:S01]  /*b3b0*/  FMUL R102, R55.reuse, -R102 ;  /* 0x8000006637667220 */ /* 0x040fe20000400000 */
[C---:B------:R-:W-:Y:S01]  /*b3c0*/  FMUL R87, R70.reuse, 4 ;  /* 0x4080000046577820 */ /* 0x040fe20000400000 */
[----:B------:R-:W-:Y:S01]  /*b3d0*/  FMUL R65, R55, R52 ;  /* 0x0000003437417220 */ /* 0x000fe20000400000 */
[----:B------:R-:W-:Y:S01]  /*b3e0*/  FFMA R98, R57, 2, R90 ;  /* 0x4000000039627823 */ /* 0x000fe2000000005a */
[----:B------:R-:W-:Y:S01]  /*b3f0*/  FADD R55, R70, R70 ;  /* 0x0000004646377221 */ /* 0x000fe20000000000 */
[----:B------:R-:W-:Y:S01]  /*b400*/  FADD R100, R102, R102 ;  /* 0x0000006666647221 */ /* 0x000fe20000000000 */
[C---:B------:R-:W-:Y:S01]  /*b410*/  FFMA R87, R66.reuse, 2, R87 ;  /* 0x4000000042577823 */ /* 0x040fe20000000057 */
[----:B------:R-:W-:Y:S01]  /*b420*/  FADD R57, R65, R65 ;  /* 0x0000004141397221 */ /* 0x000fe20000000000 */
[----:B------:R-:W-:Y:S01]  /*b430*/  FADD R70, R103, R103 ;  /* 0x0000006767467221 */ /* 0x000fe20000000000 */
[----:B------:R-:W-:Y:S01]  /*b440*/  FADD R59, R59, R59 ;  /* 0x0000003b3b3b7221 */ /* 0x000fe20000000000 */
[----:B------:R-:W-:Y:S01]  /*b450*/  FFMA R90, R66, 2, R55 ;  /* 0x40000000425a7823 */ /* 0x000fe20000000037 */
[----:B------:R-:W-:Y:S01]  /*b460*/  FADD R102, R55, -R100 ;  /* 0x8000006437667221 */ /* 0x000fe20000000000 */
[----:B------:R-:W-:Y:S01]  /*b470*/  FADD R103, -R100, R87 ;  /* 0x0000005764677221 */ /* 0x000fe20000000100 */
[----:B------:R-:W-:Y:S01]  /*b480*/  FADD R55, -R57, R70 ;  /* 0x0000004639377221 */ /* 0x000fe20000000100 */
[--C-:B------:R-:W-:Y:S01]  /*b490*/  FADD R100, -R70, R59.reuse ;  /* 0x0000003b46647221 */ /* 0x100fe20000000100 */
[-C--:B------:R-:W-:Y:S01]  /*b4a0*/  FMUL R66, R95, R68.reuse ;  /* 0x000000445f427220 */ /* 0x080fe20000400000 */
[-C--:B------:R-:W-:Y:S01]  /*b4b0*/  FMUL R93, R93, R68.reuse ;  /* 0x000000445d5d7220 */ /* 0x080fe20000400000 */
[----:B------:R-:W-:Y:S01]  /*b4c0*/  FMUL R70, R99, R68 ;  /* 0x0000004463467220 */ /* 0x000fe20000400000 */
[----:B------:R-:W-:Y:S01]  /*b4d0*/  FADD R87, R57, R59 ;  /* 0x0000003b39577221 */ /* 0x000fe20000000000 */
[----:B------:R-:W-:Y:S01]  /*b4e0*/  FADD R57, R85, R85 ;  /* 0x0000005555397221 */ /* 0x000fe20000000000 */
[----:B------:R-:W-:Y:S01]  /*b4f0*/  FFMA R97, R66, 2, R97 ;  /* 0x4000000042617823 */ /* 0x000fe20000000061 */
[----:B------:R-:W-:Y:S01]  /*b500*/  FFMA R93, R93, 2, R88 ;  /* 0x400000005d5d7823 */ /* 0x000fe20000000058 */
[----:B------:R-:W-:Y:S01]  /*b510*/  FFMA R101, R70, 2, R101 ;  /* 0x4000000046657823 */ /* 0x000fe20000000065 */
[----:B------:R-:W-:Y:S01]  /*b520*/  FMUL R114, R52, R52 ;  /* 0x0000003434727220 */ /* 0x000fe20000400000 */
[----:B------:R-:W-:Y:S01]  /*b530*/  FADD R66, R112, R112 ;  /* 0x0000007070427221 */ /* 0x000fe20000000000 */
[C-C-:B------:R-:W-:Y:S01]  /*b540*/  FADD R88, R113.reuse, R104.reuse ;  /* 0x0000006871587221 */ /* 0x140fe20000000000 */
[----:B------:R-:W-:Y:S01]  /*b550*/  FADD R99, -R113, R104 ;  /* 0x0000006871637221 */ /* 0x000fe20000000100 */
[----:B------:R-:W-:Y:S01]  /*b560*/  FFMA R57, R86, 2, R57 ;  /* 0x4000000056397823 */ /* 0x000fe20000000039 */
[----:B------:R-:W-:Y:S01]  /*b570*/  FADD R104, R108, R109 ;  /* 0x0000006d6c687221 */ /* 0x000fe20000000000 */
[----:B------:R-:W-:Y:S01]  /*b580*/  FADD R97, R97, R60 ;  /* 0x0000003c61617221 */ /* 0x000fe20000000000 */
[----:B------:R-:W-:Y:S01]  /*b590*/  FADD R93, R93, R56 ;  /* 0x000000385d5d7221 */ /* 0x000fe20000000000 */
[----:B------:R-:W-:Y:S01]  /*b5a0*/  FADD R101, R101, R58 ;  /* 0x0000003a65657221 */ /* 0x000fe20000000000 */
[----:B------:R-:W-:Y:S01]  /*b5b0*/  FFMA R111, R114, 2, R111 ;  /* 0x40000000726f7823 */ /* 0x000fe2000000006f */
[----:B------:R-:W-:Y:S01]  /*b5c0*/  FADD R108, R108, -R109 ;  /* 0x8000006d6c6c7221 */ /* 0x000fe20000000000 */
[--C-:B------:R-:W-:Y:S01]  /*b5d0*/  FFMA R70, R86, 2, R66.reuse ;  /* 0x4000000056467823 */ /* 0x100fe20000000042 */
[----:B------:R-:W-:Y:S01]  /*b5e0*/  FFMA R59, R85, 2, R66 ;  /* 0x40000000553b7823 */ /* 0x000fe20000000042 */
[----:B------:R-:W-:Y:S01]  /*b5f0*/  FFMA R66, R112, 4, R57 ;  /* 0x4080000070427823 */ /* 0x000fe20000000039 */
[----:B------:R-:W-:Y:S01]  /*b600*/  FADD R60, RZ, R23 ;  /* 0x00000017ff3c7221 */ /* 0x000fe20000000000 */
[-C--:B------:R-:W-:Y:S01]  /*b610*/  FMUL R57, R99, R22.reuse ;  /* 0x0000001663397220 */ /* 0x080fe20000400000 */
[C---:B------:R-:W-:Y:S01]  /*b620*/  FMUL R97, R52.reuse, R97 ;  /* 0x0000006134617220 */ /* 0x040fe20000400000 */
[C---:B------:R-:W-:Y:S01]  /*b630*/  FMUL R101, R52.reuse, R101 ;  /* 0x0000006534657220 */ /* 0x040fe20000400000 */
[----:B------:R-:W-:Y:S01]  /*b640*/  FMUL R93, R52, R93 ;  /* 0x0000005d345d7220 */ /* 0x000fe20000400000 */
[----:B------:R-:W-:Y:S01]  /*b650*/  FADD R111, R111, -1 ;  /* 0xbf8000006f6f7421 */ /* 0x000fe20000000000 */
[----:B------:R-:W-:Y:S01]  /*b660*/  FMUL R52, R108, R21 ;  /* 0x000000156c347220 */ /* 0x000fe20000400000 */
[----:B------:R-:W-:Y:S01]  /*b670*/  FFMA R115, R114, 2, R115 ;  /* 0x4000000072737823 */ /* 0x000fe20000000073 */
[----:B------:R-:W-:Y:S01]  /*b680*/  FFMA R85, R85, 4, R70 ;  /* 0x4080000055557823 */ /* 0x000fe20000000046 */
[----:B------:R-:W-:Y:S01]  /*b690*/  FMUL R56, R91, R22 ;  /* 0x000000165b387220 */ /* 0x000fe20000400000 */
[C---:B------:R-:W-:Y:S01]  /*b6a0*/  FMUL R70, R104.reuse, R60 ;  /* 0x0000003c68467220 */ /* 0x040fe20000400000 */
[C-C-:B------:R-:W-:Y:S01]  /*b6b0*/  FADD R95, R105.reuse, -R110.reuse ;  /* 0x8000006e695f7221 */ /* 0x140fe20000000000 */
[----:B------:R-:W-:Y:S01]  /*b6c0*/  FFMA R104, R104, R23, -R57 ;  /* 0x0000001768687223 */ /* 0x000fe20000000839 */
[----:B------:R-:W-:Y:S01]  /*b6d0*/  FADD R110, R105, R110 ;  /* 0x0000006e696e7221 */ /* 0x000fe20000000000 */
[----:B------:R-:W-:Y:S01]  /*b6e0*/  FFMA R59, R86, 4, R59 ;  /* 0x40800000563b7823 */ /* 0x000fe2000000003b */
[----:B------:R-:W-:Y:S01]  /*b6f0*/  FMUL R98, R98, R21 ;  /* 0x0000001562627220 */ /* 0x000fe20000400000 */
[----:B------:R-:W-:Y:S01]  /*b700*/  FFMA R57, R111, R23, -R52 ;  /* 0x000000176f397223 */ /* 0x000fe20000000834 */
[----:B------:R-:W-:Y:S01]  /*b710*/  FFMA R65, R65, 4, R100 ;  /* 0x4080000041417823 */ /* 0x000fe20000000064 */
[----:B------:R-:W-:Y:S01]  /*b720*/  FFMA R56, R103, R21, R56 ;  /* 0x0000001567387223 */ /* 0x000fe20000000038 */
[----:B------:R-:W-:Y:S01]  /*b730*/  FADD R58, RZ, R22 ;  /* 0x00000016ff3a7221 */ /* 0x000fe20000000000 */
[----:B------:R-:W-:Y:S01]  /*b740*/  FADD R115, R115, -1 ;  /* 0xbf80000073737421 */ /* 0x000fe20000000000 */
[----:B------:R-:W-:Y:S01]  /*b750*/  FADD R52, R46, R46 ;  /* 0x0000002e2e347221 */ /* 0x000fe20000000000 */
[-C--:B------:R-:W-:Y:S01]  /*b760*/  FFMA R59, R59, R23.reuse, R98 ;  /* 0x000000173b3b7223 */ /* 0x080fe20000000062 */
[----:B------:R-:W-:Y:S01]  /*b770*/  FFMA R46, R110, R22, R57 ;  /* 0x000000166e2e7223 */ /* 0x000fe20000000039 */
[----:B------:R-:W-:Y:S01]  /*b780*/  FFMA R86, R99, R58, -R70 ;  /* 0x0000003a63567223 */ /* 0x000fe20000000846 */
[----:B------:R-:W-:Y:S01]  /*b790*/  FFMA R56, R65, R23, R56 ;  /* 0x0000001741387223 */ /* 0x000fe20000000038 */
[C---:B------:R-:W-:Y:S01]  /*b7a0*/  FMUL R57, R115.reuse, R22 ;  /* 0x0000001673397220 */ /* 0x040fe20000400000 */
[----:B------:R-:W-:Y:S01]  /*b7b0*/  FADD R65, RZ, R21 ;  /* 0x00000015ff417221 */ /* 0x000fe20000000000 */
[----:B------:R-:W-:Y:S01]  /*b7c0*/  FMUL R70, R115, R58 ;  /* 0x0000003a73467220 */ /* 0x000fe20000400000 */
[----:B------:R-:W-:Y:S01]  /*b7d0*/  FFMA R117, R114, 2, R117 ;  /* 0x4000000072757823 */ /* 0x000fe20000000075 */
[-C--:B------:R-:W-:Y:S01]  /*b7e0*/  FMUL R85, R85, R22.reuse ;  /* 0x0000001655557220 */ /* 0x080fe20000400000 */
[----:B------:R-:W-:Y:S01]  /*b7f0*/  FADD R51, R51, R51 ;  /* 0x0000003333337221 */ /* 0x000fe20000000000 */
[-C--:B------:R-:W-:Y:S01]  /*b800*/  FMUL R87, R87, R22.reuse ;  /* 0x0000001657577220 */ /* 0x080fe20000400000 */
[----:B------:R-:W-:Y:S01]  /*b810*/  FFMA R59, -R102, R22, R59 ;  /* 0x00000016663b7223 */ /* 0x000fe2000000013b */
[C---:B------:R-:W-:Y:S01]  /*b820*/  FFMA R22, R88.reuse, R21, R57 ;  /* 0x0000001558167223 */ /* 0x040fe20000000039 */
[----:B------:R-:W-:Y:S01]  /*b830*/  FFMA R57, R88, -R65, -R70 ;  /* 0x8000004158397223 */ /* 0x000fe20000000846 */
[----:B------:R-:W-:Y:S01]  /*b840*/  FFMA R90, R90, R23, R85 ;  /* 0x000000175a5a7223 */ /* 0x000fe20000000055 */
[----:B------:R-:W-:Y:S01]  /*b850*/  FADD R117, R117, -1 ;  /* 0xbf80000075757421 */ /* 0x000fe20000000000 */
[----:B------:R-:W-:Y:S01]  /*b860*/  FADD R70, -R52, R51 ;  /* 0x0000003334467221 */ /* 0x000fe20000000100 */
[-C--:B------:R-:W-:Y:S01]  /*b870*/  FFMA R66, R66, R21.reuse, R87 ;  /* 0x0000001542427223 */ /* 0x080fe20000000057 */
[-C--:B------:R-:W-:Y:S01]  /*b880*/  FFMA R55, R55, R21.reuse, R90 ;  /* 0x0000001537377223 */ /* 0x080fe2000000005a */
[----:B------:R-:W-:Y:S01]  /*b890*/  FFMA R104, R117, R21, R104 ;  /* 0x0000001575687223 */ /* 0x000fe20000000068 */
[C---:B------:R-:W-:Y:S01]  /*b8a0*/  FFMA R85, R93.reuse, 4, R70 ;  /* 0x408000005d557823 */ /* 0x040fe20000000046 */
[----:B------:R-:W-:Y:S01]  /*b8b0*/  FADD R93, R93, R93 ;  /* 0x0000005d5d5d7221 */ /* 0x000fe20000000000 */
[C---:B------:R-:W-:Y:S01]  /*b8c0*/  FMUL R21, R101.reuse, 4 ;  /* 0x4080000065157820 */ /* 0x040fe20000400000 */
[----:B------:R-:W-:Y:S01]  /*b8d0*/  FADD R101, R101, R101 ;  /* 0x0000006565657221 */ /* 0x000fe20000000000 */
[-C--:B------:R-:W-:Y:S01]  /*b8e0*/  FFMA R22, -R95, R23.reuse, R22 ;  /* 0x000000175f167223 */ /* 0x080fe20000000116 */
[----:B------:R-:W-:Y:S01]  /*b8f0*/  FFMA R66, -R89, R23, R66 ;  /* 0x0000001759427223 */ /* 0x000fe20000000142 */
[-C--:B------:R-:W-:Y:S01]  /*b900*/  FFMA R95, R95, R60.reuse, R57 ;  /* 0x0000003c5f5f7223 */ /* 0x080fe20000000039 */
[----:B------:R-:W-:Y:S01]  /*b910*/  FADD R23, -R93, R52 ;  /* 0x000000345d177221 */ /* 0x000fe20000000100 */
[----:B------:R-:W-:Y:S01]  /*b920*/  FMUL R70, R97, 4 ;  /* 0x4080000061467820 */ /* 0x000fe20000400000 */
[----:B------:R-:W-:Y:S01]  /*b930*/  FFMA R57, R48, 2, R21 ;  /* 0x4000000030397823 */ /* 0x000fe20000000015 */
[----:B------:R-:W-:Y:S01]  /*b940*/  FADD R51, R93, R51 ;  /* 0x000000335d337221 */ /* 0x000fe20000000000 */
[----:B------:R-:W-:Y:S01]  /*b950*/  FMUL R81, R58, R81 ;  /* 0x000000513a517220 */ /* 0x000fe20000400000 */
[----:B------:R-:W-:Y:S01]  /*b960*/  FADD R52, R97, R97 ;  /* 0x0000006161347221 */ /* 0x000fe20000000000 */
[----:B------:R-:W-:Y:S01]  /*b970*/  FFMA R21, R48, 2, R101 ;  /* 0x4000000030157823 */ /* 0x000fe20000000065 */
[----:B------:R-:W-:Y:S01]  /*b980*/  FADD R88, R47, R47 ;  /* 0x0000002f2f587221 */ /* 0x000fe20000000000 */
[----:B------:R-:W-:Y:S01]  /*b990*/  FFMA R87, -R117, R65, R86 ;  /* 0x0000004175577223 */ /* 0x000fe20000000156 */
[----:B------:R-:W-:Y:S01]  /*b9a0*/  FFMA R90, R49, 2, R70 ;  /* 0x40000000315a7823 */ /* 0x000fe20000000046 */
[----:B------:R-:W-:Y:S01]  /*b9b0*/  FMUL R111, R111, R60 ;  /* 0x0000003c6f6f7220 */ /* 0x000fe20000400000 */
[----:B------:R-:W-:Y:S01]  /*b9c0*/  FMUL R86, R60, R83 ;  /* 0x000000533c567220 */ /* 0x000fe20000400000 */
[----:B------:R-:W-:Y:S01]  /*b9d0*/  FFMA R70, R49, 2, R52 ;  /* 0x4000000031467823 */ /* 0x000fe20000000034 */
[----:B------:R-:W-:Y:S01]  /*b9e0*/  FADD R47, R50, R50 ;  /* 0x00000032322f7221 */ /* 0x000fe20000000000 */
[----:B------:R-:W-:Y:S01]  /*b9f0*/  FFMA R48, -R60, R21, -R81 ;  /* 0x000000153c307223 */ /* 0x000fe20000000951 */
[----:B------:R-:W-:Y:S01]  /*ba00*/  FADD R101, R101, -R88 ;  /* 0x8000005865657221 */ /* 0x000fe20000000000 */
[----:B------:R-:W-:Y:S01]  /*ba10*/  FMUL R51, R58, R51 ;  /* 0x000000333a337220 */ /* 0x000fe20000400000 */
[----:B------:R-:W-:Y:S01]  /*ba20*/  FADD R88, -R88, R57 ;  /* 0x0000003958587221 */ /* 0x000fe20000000100 */
[----:B------:R-:W-:Y:S01]  /*ba30*/  FFMA R111, R108, R65, -R111 ;  /* 0x000000416c6f7223 */ /* 0x000fe2000000086f */
[C---:B------:R-:W-:Y:S01]  /*ba40*/  FFMA R21, -R65.reuse, R70, -R86 ;  /* 0x0000004641157223 */ /* 0x040fe20000000956 */
[----:B------:R-:W-:Y:S01]  /*ba50*/  FADD R52, R52, -R47 ;  /* 0x8000002f34347221 */ /* 0x000fe20000000000 */
[C---:B------:R-:W-:Y:S01]  /*ba60*/  FFMA R48, R65.reuse, -R23, R48 ;  /* 0x8000001741307223 */ /* 0x040fe20000000030 */
[----:B------:R-:W-:Y:S01]  /*ba70*/  FFMA R51, -R65, R82, -R51 ;  /* 0x0000005241337223 */ /* 0x000fe20000000933 */
[----:B------:R-:W-:Y:S01]  /*ba80*/  FADD R47, -R47, R90 ;  /* 0x0000005a2f2f7221 */ /* 0x000fe20000000100 */
[----:B------:R-:W-:Y:S01]  /*ba90*/  FMUL R65, R65, R88 ;  /* 0x0000005841417220 */ /* 0x000fe20000400000 */
[----:B------:R-:W-:Y:S01]  /*baa0*/  FADD R87, RZ, R87 ;  /* 0x00000057ff577221 */ /* 0x000fe20000000000 */
[----:B------:R-:W-:Y:S01]  /*bab0*/  FFMA R111, -R110, R58, R111 ;  /* 0x0000003a6e6f7223 */ /* 0x000fe2000000016f */
[C---:B------:R-:W-:Y:S01]  /*bac0*/  FFMA R50, R58.reuse, R101, R21 ;  /* 0x000000653a327223 */ /* 0x040fe20000000015 */
[----:B------:R-:W-:Y:S01]  /*bad0*/  FFMA R47, -R58, R47, -R65 ;  /* 0x0000002f3a2f7223 */ /* 0x000fe20000000941 */
[----:B------:R-:W-:Y:S01]  /*bae0*/  FADD R70, RZ, R95 ;  /* 0x0000005fff467221 */ /* 0x000fe20000000000 */
[----:B------:R-:W-:Y:S01]  /*baf0*/  FADD R59, RZ, R59 ;  /* 0x0000003bff3b7221 */ /* 0x000fe20000000000 */
[----:B------:R-:W-:Y:S01]  /*bb00*/  FMUL R38, R87, R38 ;  /* 0x0000002657267220 */ /* 0x000fe20000400000 */
[----:B------:R-:W-:Y:S01]  /*bb10*/  FADD R111, RZ, R111 ;  /* 0x0000006fff6f7221 */ /* 0x000fe20000000000 */
[C---:B------:R-:W-:Y:S01]  /*bb20*/  FFMA R47, R60.reuse, -R85, R47 ;  /* 0x800000553c2f7223 */ /* 0x040fe2000000002f */
[----:B------:R-:W-:Y:S01]  /*bb30*/  FADD R56, RZ, R56 ;  /* 0x00000038ff387221 */ /* 0x000fe20000000000 */
[----:B------:R-:W-:Y:S01]  /*bb40*/  FADD R59, R59, R50 ;  /* 0x000000323b3b7221 */ /* 0x000fe20000000000 */
[----:B------:R-:W-:Y:S01]  /*bb50*/  FFMA R51, R60, R52, R51 ;  /* 0x000000343c337223 */ /* 0x000fe20000000033 */
[C---:B------:R-:W-:Y:S01]  /*bb60*/  FMUL R5, R70.reuse, R5 ;  /* 0x0000000546057220 */ /* 0x040fe20000400000 */
[----:B------:R-:W-:Y:S01]  /*bb70*/  FADD R66, RZ, R66 ;  /* 0x00000042ff427221 */ /* 0x000fe20000000000 */
[----:B------:R-:W-:Y:S01]  /*bb80*/  FFMA R13, R70, R13, R38 ;  /* 0x0000000d460d7223 */ /* 0x000fe20000000026 */
[----:B------:R-:W-:Y:S01]  /*bb90*/  FADD R38, R25, -1 ;  /* 0xbf80000019267421 */ /* 0x000fe20000000000 */
[----:B------:R-:W-:Y:S01]  /*bba0*/  FMUL R15, R87, R15 ;  /* 0x0000000f570f7220 */ /* 0x000fe20000400000 */
[C---:B------:R-:W-:Y:S01]  /*bbb0*/  FMUL R10, R111.reuse, R10 ;  /* 0x0000000a6f0a7220 */ /* 0x040fe20000400000 */
[----:B------:R-:W-:Y:S01]  /*bbc0*/  FADD R47, R56, R47 ;  /* 0x0000002f382f7221 */ /* 0x000fe20000000000 */
[----:B------:R-:W-:Y:S01]  /*bbd0*/  FADD R55, RZ, R55 ;  /* 0x00000037ff377221 */ /* 0x000fe20000000000 */
[----:B------:R-:W-:Y:S01]  /*bbe0*/  FFMA R5, R111, R8, -R5 ;  /* 0x000000086f057223 */ /* 0x000fe20000000805 */
[----:B------:R-:W-:Y:S01]  /*bbf0*/  FADD R59, -R59, R92 ;  /* 0x0000005c3b3b7221 */ /* 0x000fe20000000100 */
[----:B------:R-:W-:Y:S01]  /*bc00*/  FADD R66, R66, R51 ;  /* 0x0000003342427221 */ /* 0x000fe20000000000 */
[----:B------:R-:W-:Y:S01]  /*bc10*/  FADD R2, R2, -1 ;  /* 0xbf80000002027421 */ /* 0x000fe20000000000 */
[----:B------:R-:W-:Y:S01]  /*bc20*/  FFMA R38, R70, R38, R15 ;  /* 0x0000002646267223 */ /* 0x000fe2000000000f */
[----:B------:R-:W-:Y:S01]  /*bc30*/  FMUL R40, R111, R40 ;  /* 0x000000286f287220 */ /* 0x000fe20000400000 */
[----:B------:R-:W-:Y:S01]  /*bc40*/  FFMA R11, R87, R11, R10 ;  /* 0x0000000b570b7223 */ /* 0x000fe2000000000a */
[----:B------:R-:W-:Y:S01]  /*bc50*/  FADD R47, R47, R94 ;  /* 0x0000005e2f2f7221 */ /* 0x000fe20000000000 */
[----:B------:R-:W-:Y:S01]  /*bc60*/  FADD R55, R55, R48 ;  /* 0x0000003037377221 */ /* 0x000fe20000000000 */
[----:B------:R-:W-:Y:S01]  /*bc70*/  FFMA R5, R87, R2, R5 ;  /* 0x0000000257057223 */ /* 0x000fe20000000005 */
[----:B------:R-:W-:Y:S01]  /*bc80*/  FADD R39, -R66, R39 ;  /* 0x0000002742277221 */ /* 0x000fe20000000100 */
[----:B------:R-:W-:Y:S01]  /*bc90*/  FMUL R10, R64, R59 ;  /* 0x0000003b400a7220 */ /* 0x000fe20000400000 */
[----:B------:R-:W-:Y:S01]  /*bca0*/  FFMA R38, R111, -R7, R38 ;  /* 0x800000076f267223 */ /* 0x000fe20000000026 */
[----:B------:R-:W-:Y:S01]  /*bcb0*/  FFMA R40, R70, R9, R40 ;  /* 0x0000000946287223 */ /* 0x000fe20000000028 */
[-C--:B------:R-:W-:Y:S01]  /*bcc0*/  FMUL R7, R62, R47.reuse ;  /* 0x0000002f3e077220 */ /* 0x080fe20000400000 */
[----:B------:R-:W-:Y:S01]  /*bcd0*/  FADD R23, R26, -1 ;  /* 0xbf8000001a177421 */ /* 0x000fe20000000000 */
[----:B------:R-:W-:Y:S01]  /*bce0*/  FMUL R24, R87, R24 ;  /* 0x0000001857187220 */ /* 0x000fe20000400000 */
[----:B------:R-:W-:Y:S01]  /*bcf0*/  FADD R55, -R55, R96 ;  /* 0x0000006037377221 */ /* 0x000fe20000000100 */
[----:B------:R-:W-:Y:S01]  /*bd00*/  FADD R5, R5, R36 ;  /* 0x0000002405057221 */ /* 0x000fe20000000000 */
[C---:B------:R-:W-:Y:S01]  /*bd10*/  FMUL R2, R63.reuse, R47 ;  /* 0x0000002f3f027220 */ /* 0x040fe20000400000 */
[----:B------:R-:W-:Y:S01]  /*bd20*/  FFMA R9, R63, R39, R10 ;  /* 0x000000273f097223 */ /* 0x000fe2000000000a */
[-C--:B------:R-:W-:Y:S01]  /*bd30*/  FMUL R36, R39, R69.reuse ;  /* 0x0000004527247220 */ /* 0x080fe20000400000 */
[C---:B------:R-:W-:Y:S01]  /*bd40*/  FMUL R10, R47.reuse, R69 ;  /* 0x000000452f0a7220 */ /* 0x040fe20000400000 */
[----:B------:R-:W-:Y:S01]  /*bd50*/  FMUL R26, R47, R72 ;  /* 0x000000482f1a7220 */ /* 0x000fe20000400000 */
[----:B------:R-:W-:Y:S01]  /*bd60*/  FFMA R8, R64, R39, -R7 ;  /* 0x0000002740087223 */ /* 0x000fe20000000807 */
[----:B------:R-:W-:Y:S01]  /*bd70*/  FFMA R23, R111, R23, -R24 ;  /* 0x000000176f177223 */ /* 0x000fe20000000818 */
[----:B------:R-:W-:Y:S01]  /*bd80*/  FFMA R6, R70, -R6, R11 ;  /* 0x8000000646067223 */ /* 0x000fe2000000000b */
[C---:B------:R-:W-:Y:S01]  /*bd90*/  FFMA R7, R64.reuse, R55, -R2 ;  /* 0x0000003740077223 */ /* 0x040fe20000000802 */
[----:B------:R-:W-:Y:S01]  /*bda0*/  FMUL R24, R64, R47 ;  /* 0x0000002f40187220 */ /* 0x000fe20000400000 */
[CC--:B------:R-:W-:Y:S01]  /*bdb0*/  FFMA R2, -R62.reuse, R55.reuse, R9 ;  /* 0x000000373e027223 */ /* 0x0c0fe20000000109 */
[-C--:B------:R-:W-:Y:S01]  /*bdc0*/  FFMA R36, R59, R68.reuse, -R36 ;  /* 0x000000443b247223 */ /* 0x080fe20000000824 */
[-C--:B------:R-:W-:Y:S01]  /*bdd0*/  FFMA R11, R55, R68.reuse, -R10 ;  /* 0x00000044370b7223 */ /* 0x080fe2000000080a */
[-C--:B------:R-:W-:Y:S01]  /*bde0*/  FFMA R26, R39, R68.reuse, -R26 ;  /* 0x00000044271a7223 */ /* 0x080fe2000000081a */
[----:B------:R-:W-:Y:S01]  /*bdf0*/  FMUL R68, R47, R68 ;  /* 0x000000442f447220 */ /* 0x000fe20000400000 */
[----:B------:R-:W-:Y:S01]  /*be00*/  ISETP.NE.U32.AND P0, PT, RZ, c[0x0][0x628], PT ;  /* 0x00018a00ff007a0c */ /* 0x000fe20003f05070 */
[----:B------:R-:W-:Y:S01]  /*be10*/  FFMA R24, R63, R55, R24 ;  /* 0x000000373f187223 */ /* 0x000fe20000000018 */
[----:B------:R-:W-:Y:S01]  /*be20*/  FADD R6, RZ, R6 ;  /* 0x00000006ff067221 */ /* 0x000fe20000000000 */
[----:B------:R-:W-:Y:S01]  /*be30*/  FFMA R9, -R61, R47, R2 ;  /* 0x0000002f3d097223 */ /* 0x000fe20000000102 */
[----:B------:R-:W-:Y:S01]  /*be40*/  FMUL R21, R87, R84 ;  /* 0x0000005457157220 */ /* 0x000fe20000400000 */
[C---:B------:R-:W-:Y:S01]  /*be50*/  FFMA R68, R55.reuse, R69, R68 ;  /* 0x0000004537447223 */ /* 0x040fe20000000044 */
[----:B------:R-:W-:Y:S01]  /*be60*/  ISETP.NE.AND.EX P0, PT, RZ, c[0x0][0x62c], PT, P0 ;  /* 0x00018b00ff007a0c */ /* 0x000fe20003f05300 */
[----:B------:R-:W-:Y:S01]  /*be70*/  FFMA R24, R62, R39, R24 ;  /* 0x000000273e187223 */ /* 0x000fe20000000018 */
[----:B------:R-:W-:Y:S01]  /*be80*/  FADD R10, R6, R9 ;  /* 0x00000009060a7221 */ /* 0x000fe20000000000 */
[----:B------:R-:W-:Y:S01]  /*be90*/  FFMA R80, R70, R80, R21 ;  /* 0x0000005046507223 */ /* 0x000fe20000000015 */
[-C--:B------:R-:W-:Y:S01]  /*bea0*/  FFMA R36, R55, R72.reuse, R36 ;  /* 0x0000004837247223 */ /* 0x080fe20000000024 */
[C---:B------:R-:W-:Y:S01]  /*beb0*/  FFMA R26, R59.reuse, R69, R26 ;  /* 0x000000453b1a7223 */ /* 0x040fe2000000001a */
[-C--:B------:R-:W-:Y:S01]  /*bec0*/  FFMA R6, R59, -R72.reuse, R11 ;  /* 0x800000483b067223 */ /* 0x080fe2000000000b */
[----:B------:R-:W-:Y:S01]  /*bed0*/  FFMA R68, R39, R72, R68 ;  /* 0x0000004827447223 */ /* 0x000fe20000000044 */
[----:B------:R-:W-:Y:S01]  /*bee0*/  FFMA R12, R111, -R12, R13 ;  /* 0x8000000c6f0c7223 */ /* 0x000fe2000000000d */
[-C--:B------:R-:W-:Y:S01]  /*bef0*/  FFMA R8, -R63, R59.reuse, R8 ;  /* 0x0000003b3f087223 */ /* 0x080fe20000000108 */
[-C--:B------:R-:W-:Y:S01]  /*bf00*/  FFMA R2, R62, R59.reuse, R7 ;  /* 0x0000003b3e027223 */ /* 0x080fe20000000007 */
[----:B------:R-:W-:Y:S01]  /*bf10*/  FFMA R24, R61, R59, R24 ;  /* 0x0000003b3d187223 */ /* 0x000fe20000000018 */
[----:B------:R-:W-:Y:S01]  /*bf20*/  FFMA R27, R111, R27, R80 ;  /* 0x0000001b6f1b7223 */ /* 0x000fe20000000050 */
[----:B------:R-:W-:Y:S01]  /*bf30*/  FFMA R4, R70, R4, R23 ;  /* 0x0000000446047223 */ /* 0x000fe20000000017 */
[----:B------:R-:W-:Y:S01]  /*bf40*/  FFMA R3, R87, R3, R40 ;  /* 0x0000000357037223 */ /* 0x000fe20000000028 */
[-C--:B------:R-:W-:Y:S01]  /*bf50*/  FFMA R47, R47, -R67.reuse, R36 ;  /* 0x800000432f2f7223 */ /* 0x080fe20000000024 */
[-C--:B------:R-:W-:Y:S01]  /*bf60*/  FFMA R6, R39, R67.reuse, R6 ;  /* 0x0000004327067223 */ /* 0x080fe20000000006 */
[-C--:B------:R-:W-:Y:S01]  /*bf70*/  FFMA R26, R55, -R67.reuse, R26 ;  /* 0x80000043371a7223 */ /* 0x080fe2000000001a */
[----:B------:R-:W-:Y:S01]  /*bf80*/  FFMA R59, R59, R67, R68 ;  /* 0x000000433b3b7223 */ /* 0x000fe20000000044 */
[C---:B------:R-:W-:Y:S01]  /*bf90*/  FFMA R7, R61.reuse, R55, R8 ;  /* 0x000000373d077223 */ /* 0x040fe20000000008 */
[----:B------:R-:W-:Y:S01]  /*bfa0*/  FADD R12, RZ, R12 ;  /* 0x0000000cff0c7221 */ /* 0x000fe20000000000 */
[----:B------:R-:W-:Y:S01]  /*bfb0*/  FADD R37, R38, R37 ;  /* 0x0000002526257221 */ /* 0x000fe20000000000 */
[----:B------:R-:W-:Y:S01]  /*bfc0*/  FADD R4, R4, R41 ;  /* 0x0000002904047221 */ /* 0x000fe20000000000 */
[----:B------:R-:W-:Y:S01]  /*bfd0*/  FFMA R2, -R61, R39, R2 ;  /* 0x000000273d027223 */ /* 0x000fe20000000102 */
[----:B------:R-:W-:Y:S01]  /*bfe0*/  FADD R3, RZ, R3 ;  /* 0x00000003ff037221 */ /* 0x000fe20000000000 */
[----:B------:R-:W-:Y:S01]  /*bff0*/  FADD R27, RZ, R27 ;  /* 0x0000001bff1b7221 */ /* 0x000fe20000000000 */
[----:B------:R-:W-:Y:S01]  /*c000*/  FADD R18, R47, R18 ;  /* 0x000000122f127221 */ /* 0x000fe20000000000 */
[----:B------:R-:W-:Y:S01]  /*c010*/  FADD R6, R6, R19 ;  /* 0x0000001306067221 */ /* 0x000fe20000000000 */
[----:B------:R-:W-:Y:S01]  /*c020*/  FADD R17, R26, R17 ;  /* 0x000000111a117221 */ /* 0x000fe20000000000 */
[----:B------:R-:W-:Y:S01]  /*c030*/  FADD R20, R59, R20 ;  /* 0x000000143b147221 */ /* 0x000fe20000000000 */
[----:B------:R-:W-:Y:S01]  /*c040*/  FADD R12, R12, R7 ;  /* 0x000000070c0c7221 */ /* 0x000fe20000000000 */
[----:B------:R-:W-:Y:S01]  /*c050*/  FADD R8, R3, R2 ;  /* 0x0000000203087221 */ /* 0x000fe20000000000 */
[----:B------:R-:W-:Y:S01]  /*c060*/  FADD R24, R27, R24 ;  /* 0x000000181b187221 */ /* 0x000fe20000000000 */
        /* <DEDUP_REMOVED lines=10> */
[----:B------:R-:W-:Y:S05]  /*c110*/  @!P0 BRA `(.L_x_225) ;  /* 0x000000e000008947 */ /* 0x000fea0003800000 */
[----:B------:R-:W-:Y:S02]  /*c120*/  SHF.R.S32.HI R5, RZ, 0x1f, R76 ;  /* 0x0000001fff057819 */ /* 0x000fe4000001144c */
[----:B------:R-:W-:-:S03]  /*c130*/  MOV R3, c[0x0][0x648] ;  /* 0x0001920000037a02 */ /* 0x000fc60000000f00 */
[----:B------:R-:W-:Y:S02]  /*c140*/  IMAD R5, R5, c[0x0][0x648], RZ ;  /* 0x0001920005057a24 */ /* 0x000fe400078e02ff */
[----:B------:R-:W-:-:S04]  /*c150*/  IMAD.WIDE.U32 R2, R76, R3, c[0x0][0x628] ;  /* 0x00018a004c027625 */ /* 0x000fc800078e0003 */
[----:B------:R-:W-:-:S05]  /*c160*/  IMAD R5, R76, UR12, R5 ;  /* 0x0000000c4c057c24 */ /* 0x000fca000f8e0205 */
[----:B------:R-:W-:-:S05]  /*c170*/  IADD3 R3, R3, R5, RZ ;  /* 0x0000000503037210 */ /* 0x000fca0007ffe0ff */
[----:B------:R0:W-:Y:S04]  /*c180*/  RED.E.ADD.F32.FTZ.RN.STRONG.GPU [R2.64], R37 ;  /* 0x000000250200798e */ /* 0x0001e8000c10e790 */
[----:B------:R0:W-:Y:S04]  /*c190*/  RED.E.ADD.F32.FTZ.RN.STRONG.GPU [R2.64+0x4], R13 ;  /* 0x0000040d0200798e */ /* 0x0001e8000c10e790 */
[----:B------:R0:W-:Y:S04]  /*c1a0*/  RED.E.ADD.F32.FTZ.RN.STRONG.GPU [R2.64+0x8], R15 ;  /* 0x0000080f0200798e */ /* 0x0001e8000c10e790 */
[----:B------:R0:W-:Y:S04]  /*c1b0*/  RED.E.ADD.F32.FTZ.RN.STRONG.GPU [R2.64+0xc], R19 ;  /* 0x00000c130200798e */ /* 0x0001e8000c10e790 */
[----:B------:R0:W-:Y:S04]  /*c1c0*/  RED.E.ADD.F32.FTZ.RN.STRONG.GPU [R2.64+0x10], R17 ;  /* 0x000010110200798e */ /* 0x0001e8000c10e790 */
[----:B------:R0:W-:Y:S04]  /*c1d0*/  RED.E.ADD.F32.FTZ.RN.STRONG.GPU [R2.64+0x14], R21 ;  /* 0x000014150200798e */ /* 0x0001e8000c10e790 */
[----:B------:R0:W-:Y:S01]  /*c1e0*/  RED.E.ADD.F32.FTZ.RN.STRONG.GPU [R2.64+0x18], R23 ;  /* 0x000018170200798e */ /* 0x0001e2000c10e790 */
[----:B------:R-:W-:Y:S05]  /*c1f0*/  BRA `(.L_x_226) ;  /* 0x000000c000007947 */ /* 0x000fea0003800000 */
.L_x_225:
[----:B------:R-:W-:-:S04]  /*c200*/  ISETP.NE.U32.AND P0, PT, RZ, c[0x0][0x268], PT ;  /* 0x00009a00ff007a0c */ /* 0x000fc80003f05070 */
[----:B------:R-:W-:-:S13]  /*c210*/  ISETP.NE.AND.EX P0, PT, RZ, c[0x0][0x26c], PT, P0 ;  /* 0x00009b00ff007a0c */ /* 0x000fda0003f05300 */
[----:B------:R-:W-:Y:S05]  /*c220*/  @!P0 BRA `(.L_x_226) ;  /* 0x0000009000008947 */ /* 0x000fea0003800000 */
[----:B------:R-:W-:-:S04]  /*c230*/  IADD3 R28, P0, R28, c[0x0][0x268], RZ ;  /* 0x00009a001c1c7a10 */ /* 0x000fc80007f1e0ff */
[----:B------:R-:W-:-:S05]  /*c240*/  IADD3.X R29, R71, c[0x0][0x26c], RZ, P0, !PT ;  /* 0x00009b00471d7a10 */ /* 0x000fca00007fe4ff */
[----:B------:R0:W-:Y:S04]  /*c250*/  RED.E.ADD.F32.FTZ.RN.STRONG.GPU [R28.64], R37 ;  /* 0x000000251c00798e */ /* 0x0001e8000c10e790 */
[----:B------:R0:W-:Y:S04]  /*c260*/  RED.E.ADD.F32.FTZ.RN.STRONG.GPU [R28.64+0x4], R13 ;  /* 0x0000040d1c00798e */ /* 0x0001e8000c10e790 */
[----:B------:R0:W-:Y:S04]  /*c270*/  RED.E.ADD.F32.FTZ.RN.STRONG.GPU [R28.64+0x8], R15 ;  /* 0x0000080f1c00798e */ /* 0x0001e8000c10e790 */
[----:B------:R0:W-:Y:S04]  /*c280*/  RED.E.ADD.F32.FTZ.RN.STRONG.GPU [R28.64+0xc], R19 ;  /* 0x00000c131c00798e */ /* 0x0001e8000c10e790 */
[----:B------:R0:W-:Y:S04]  /*c290*/  RED.E.ADD.F32.FTZ.RN.STRONG.GPU [R28.64+0x10], R17 ;  /* 0x000010111c00798e */ /* 0x0001e8000c10e790 */
[----:B------:R0:W-:Y:S04]  /*c2a0*/  RED.E.ADD.F32.FTZ.RN.STRONG.GPU [R28.64+0x14], R21 ;  /* 0x000014151c00798e */ /* 0x0001e8000c10e790 */
[----:B------:R0:W-:Y:S02]  /*c2b0*/  RED.E.ADD.F32.FTZ.RN.STRONG.GPU [R28.64+0x18], R23 ;  /* 0x000018171c00798e */ /* 0x0001e4000c10e790 */
.L_x_226:
[----:B------:R-:W-:Y:S01]  /*c2c0*/  ISETP.GE.AND P0, PT, R74, RZ, PT ;  /* 0x000000ff4a00720c */ /* 0x000fe20003f06270 */
[----:B------:R-:W-:-:S12]  /*c2d0*/  BSSY B2, `(.L_x_227) ;  /* 0x0000025000027945 */ /* 0x000fd80003800000 */
[----:B------:R-:W-:Y:S05]  /*c2e0*/  @!P0 BRA `(.L_x_228) ;  /* 0x0000023000008947 */ /* 0x000fea0003800000 */
[----:B------:R-:W-:Y:S01]  /*c2f0*/  ISETP.NE.U32.AND P0, PT, RZ, c[0x0][0x5f0], PT ;  /* 0x00017c00ff007a0c */ /* 0x000fe20003f05070 */
[----:B------:R-:W-:Y:S01]  /*c300*/  FADD R5, RZ, R8 ;  /* 0x00000008ff057221 */ /* 0x000fe20000000000 */
[----:B0-----:R-:W-:Y:S01]  /*c310*/  FADD R13, RZ, R12 ;  /* 0x0000000cff0d7221 */ /* 0x001fe20000000000 */
[----:B------:R-:W-:Y:S01]  /*c320*/  FADD R15, RZ, R10 ;  /* 0x0000000aff0f7221 */ /* 0x000fe20000000000 */
[----:B------:R-:W-:Y:S01]  /*c330*/  ISETP.NE.AND.EX P0, PT, RZ, c[0x0][0x5f4], PT, P0 ;  /* 0x00017d00ff007a0c */ /* 0x000fe20003f05300 */
[----:B------:R-:W-:-:S12]  /*c340*/  FADD R17, RZ, R24 ;  /* 0x00000018ff117221 */ /* 0x000fd80000000000 */
[----:B------:R-:W-:Y:S05]  /*c350*/  @!P0 BRA `(.L_x_229) ;  /* 0x000000d000008947 */ /* 0x000fea0003800000 */
[----:B------:R-:W-:Y:S01]  /*c360*/  MOV R3, c[0x0][0x610] ;  /* 0x0001840000037a02 */ /* 0x000fe20000000f00 */
[----:B------:R-:W-:-:S04]  /*c370*/  IMAD R73, R73, c[0x0][0x610], RZ ;  /* 0x0001840049497a24 */ /* 0x000fc800078e02ff */
[C---:B------:R-:W-:Y:S02]  /*c380*/  IMAD R73, R74.reuse, UR14, R73 ;  /* 0x0000000e4a497c24 */ /* 0x040fe4000f8e0249 */
[----:B------:R-:W-:-:S05]  /*c390*/  IMAD.WIDE.U32 R2, R74, R3, c[0x0][0x5f0] ;  /* 0x00017c004a027625 */ /* 0x000fca00078e0003 */
        /* <DEDUP_REMOVED lines=9> */
.L_x_229:
[----:B------:R-:W-:-:S04]  /*c430*/  ISETP.NE.U32.AND P0, PT, RZ, c[0x0][0x230], PT ;  /* 0x00008c00ff007a0c */ /* 0x000fc80003f05070 */
[----:B------:R-:W-:-:S13]  /*c440*/  ISETP.NE.AND.EX P0, PT, RZ, c[0x0][0x234], PT, P0 ;  /* 0x00008d00ff007a0c */ /* 0x000fda0003f05300 */
        /* <DEDUP_REMOVED lines=12> */
[----:B------:R0:W-:Y:S02]  /*c510*/  RED.E.ADD.F32.FTZ.RN.STRONG.GPU [R2.64+0x18], R17 ;  /* 0x000018110200798e */ /* 0x0001e4000c10e790 */
.L_x_228:
[----:B------:R-:W-:Y:S05]  /*c520*/  BSYNC B2 ;  /* 0x0000000000027941 */ /* 0x000fea0003800000 */
.L_x_227:
[----:B------:R-:W-:-:S04]  /*c530*/  ISETP.NE.U32.AND P0, PT, RZ, c[0x0][0x580], PT ;  /* 0x00016000ff007a0c */ /* 0x000fc80003f05070 */
[----:B------:R-:W-:-:S13]  /*c540*/  ISETP.NE.AND.EX P0, PT, RZ, c[0x0][0x584], PT, P0 ;  /* 0x00016100ff007a0c */ /* 0x000fda0003f05300 */
[----:B------:R-:W-:Y:S05]  /*c550*/  @!P0 BRA `(.L_x_230) ;  /* 0x0000007000008947 */ /* 0x000fea0003800000 */
[----:B0-----:R-:W-:Y:S01]  /*c560*/  IMAD R2, R75, c[0x0][0x5a0], RZ ;  /* 0x000168004b027a24 */ /* 0x001fe200078e02ff */
[----:B------:R-:W-:-:S03]  /*c570*/  MOV R4, c[0x0][0x5a0] ;  /* 0x0001680000047a02 */ /* 0x000fc60000000f00 */
[C---:B------:R-:W-:Y:S02]  /*c580*/  IMAD R5, R77.reuse, UR13, R2 ;  /* 0x0000000d4d057c24 */ /* 0x040fe4000f8e0202 */
[----:B------:R-:W-:-:S05]  /*c590*/  IMAD.WIDE.U32 R2, R77, R4, c[0x0][0x580] ;  /* 0x000160004d027625 */ /* 0x000fca00078e0004 */
[----:B------:R-:W-:-:S05]  /*c5a0*/  IADD3 R3, R3, R5, RZ ;  /* 0x0000000503037210 */ /* 0x000fca0007ffe0ff */
[----:B------:R0:W-:Y:S01]  /*c5b0*/  RED.E.ADD.F32.FTZ.RN.STRONG.GPU [R2.64], RZ ;  /* 0x000000ff0200798e */ /* 0x0001e2000c10e790 */
[----:B------:R-:W-:Y:S05]  /*c5c0*/  BRA `(.L_x_231) ;  /* 0x0000006000007947 */ /* 0x000fea0003800000 */
.L_x_230:
[----:B------:R-:W-:-:S04]  /*c5d0*/  ISETP.NE.U32.AND P0, PT, RZ, c[0x0][0x1c0], PT ;  /* 0x00007000ff007a0c */ /* 0x000fc80003f05070 */
[----:B------:R-:W-:-:S13]  /*c5e0*/  ISETP.NE.AND.EX P0, PT, RZ, c[0x0][0x1c4], PT, P0 ;  /* 0x00007100ff007a0c */ /* 0x000fda0003f05300 */
[----:B------:R-:W-:Y:S05]  /*c5f0*/  @!P0 BRA `(.L_x_231) ;  /* 0x0000003000008947 */ /* 0x000fea0003800000 */
[----:B------:R-:W-:-:S04]  /*c600*/  IADD3 R32, P0, R32, c[0x0][0x1c0], RZ ;  /* 0x0000700020207a10 */ /* 0x000fc80007f1e0ff */
[----:B------:R-:W-:-:S05]  /*c610*/  IADD3.X R33, R53, c[0x0][0x1c4], RZ, P0, !PT ;  /* 0x0000710035217a10 */ /* 0x000fca00007fe4ff */
[----:B------:R1:W-:Y:S04]  /*c620*/  RED.E.ADD.F32.FTZ.RN.STRONG.GPU [R32.64], RZ ;  /* 0x000000ff2000798e */ /* 0x0003e8000c10e790 */
.L_x_231:
        /* <DEDUP_REMOVED lines=8> */
[----:B------:R0:W-:Y:S04]  /*c6b0*/  RED.E.ADD.F32.FTZ.RN.STRONG.GPU [R2.64], R9 ;  /* 0x000000090200798e */ /* 0x0001e8000c10e790 */
[----:B------:R0:W-:Y:S04]  /*c6c0*/  RED.E.ADD.F32.FTZ.RN.STRONG.GPU [R2.64+0x4], R11 ;  /* 0x0000040b0200798e */ /* 0x0001e8000c10e790 */
[----:B------:R0:W-:Y:S01]  /*c6d0*/  RED.E.ADD.F32.FTZ.RN.STRONG.GPU [R2.64+0x8], R7 ;  /* 0x000008070200798e */ /* 0x0001e2000c10e790 */
[----:B------:R-:W-:Y:S05]  /*c6e0*/  BRA `(.L_x_5) ;  /* 0x0000008000007947 */ /* 0x000fea0003800000 */
.L_x_232:
[----:B------:R-:W-:-:S04]  /*c6f0*/  ISETP.NE.U32.AND P0, PT, RZ, c[0x0][0x188], PT ;  /* 0x00006200ff007a0c */ /* 0x000fc80003f05070 */
[----:B------:R-:W-:-:S13]  /*c700*/  ISETP.NE.AND.EX P0, PT, RZ, c[0x0][0x18c], PT, P0 ;  /* 0x00006300ff007a0c */ /* 0x000fda0003f05300 */
[----:B------:R-:W-:Y:S05]  /*c710*/  @!P0 BRA `(.L_x_5) ;  /* 0x0000005000008947 */ /* 0x000fea0003800000 */
[----:B------:R-:W-:-:S04]  /*c720*/  IADD3 R30, P0, R30, c[0x0][0x188], RZ ;  /* 0x000062001e1e7a10 */ /* 0x000fc80007f1e0ff */
[----:B------:R-:W-:-:S05]  /*c730*/  IADD3.X R31, R54, c[0x0][0x18c], RZ, P0, !PT ;  /* 0x00006300361f7a10 */ /* 0x000fca00007fe4ff */
[----:B------:R2:W-:Y:S04]  /*c740*/  RED.E.ADD.F32.FTZ.RN.STRONG.GPU [R30.64], R9 ;  /* 0x000000091e00798e */ /* 0x0005e8000c10e790 */
[----:B------:R2:W-:Y:S04]  /*c750*/  RED.E.ADD.F32.FTZ.RN.STRONG.GPU [R30.64+0x4], R11 ;  /* 0x0000040b1e00798e */ /* 0x0005e8000c10e790 */
[----:B------:R2:W-:Y:S02]  /*c760*/  RED.E.ADD.F32.FTZ.RN.STRONG.GPU [R30.64+0x8], R7 ;  /* 0x000008071e00798e */ /* 0x0005e4000c10e790 */
.L_x_5:
[----:B------:R-:W-:Y:S05]  /*c770*/  BSYNC B0 ;  /* 0x0000000000007941 */ /* 0x000fea0003800000 */
.L_x_4:
[----:B0-----:R-:W-:-:S05]  /*c780*/  MOV R3, c[0x0][0x0] ;  /* 0x0000000000037a02 */ /* 0x001fca0000000f00 */
[----:B------:R-:W-:-:S05]  /*c790*/  IMAD.WIDE.U32 R78, R3, c[0x0][0xc], R78 ;  /* 0x00000300034e7a25 */ /* 0x000fca00078e004e */
[----:B------:R-:W-:-:S04]  /*c7a0*/  ISETP.GE.U32.AND P0, PT, R78, c[0x0][0x178], PT ;  /* 0x00005e004e007a0c */ /* 0x000fc80003f06070 */
[----:B------:R-:W-:-:S13]  /*c7b0*/  ISETP.GE.U32.AND.EX P0, PT, R79, c[0x0][0x17c], PT, P0 ;  /* 0x00005f004f007a0c */ /* 0x000fda0003f06100 */
[----:B------:R-:W-:Y:S01]  /*c7c0*/  @P0 CALL.REL.NOINC `(.L_x_233) ;  /* 0x0000001000000944 */ /* 0x000fe20003c00000 */
[----:B------:R-:W-:Y:S05]  /*c7d0*/  BRA `(.L_x_234) ;  /* 0xffff3a3000007947 */ /* 0x000fea000383ffff */
.L_x_233:
[----:B------:R-:W-:Y:S05]  /*c7e0*/  BSYNC B1 ;  /* 0x0000000000017941 */ /* 0x000fea0003800000 */
.L_x_0:
[----:B------:R-:W-:Y:S05]  /*c7f0*/  EXIT ;  /* 0x000000000000794d */ /* 0x000fea0003800000 */
        .weak           $__internal_0_$__cuda_sm20_div_u64
        .type           $__internal_0_$__cuda_sm20_div_u64,@function
        .size           $__internal_0_$__cuda_sm20_div_u64,($__internal_1_$__cuda_sm20_rcp_rn_f32_slowpath - $__internal_0_$__cuda_sm20_div_u64)
$__internal_0_$__cuda_sm20_div_u64:
[----:B------:R-:W-:Y:S02]  /*c800*/  ULDC UR4, c[0x0][0x164] ;  /* 0x0000590000047ab9 */ /* 0x000fe40000000800 */
[----:B------:R-:W0:Y:S08]  /*c810*/  I2F.U64.RP R6, UR4 ;  /* 0x0000000400067d12 */ /* 0x000e300008309000 */
[----:B0-----:R-:W0:Y:S02]  /*c820*/  MUFU.RCP R6, R6 ;  /* 0x0000000600067308 */ /* 0x001e240000001000 */
[----:B0-----:R-:W-:-:S06]  /*c830*/  IADD3 R2, R6, 0x1ffffffe, RZ ;  /* 0x1ffffffe06027810 */ /* 0x001fcc0007ffe0ff */
[----:B------:R-:W0:Y:S02]  /*c840*/  F2I.U64.TRUNC R2, R2 ;  /* 0x0000000200027311 */ /* 0x000e24000020d800 */
[----:B0-----:R-:W-:-:S04]  /*c850*/  IMAD.WIDE.U32 R4, R2, c[0x0][0x164], RZ ;  /* 0x0000590002047a25 */ /* 0x001fc800078e00ff */
[----:B------:R-:W-:Y:S01]  /*c860*/  IMAD R5, R2, UR5, R5 ;  /* 0x0000000502057c24 */ /* 0x000fe2000f8e0205 */
[----:B------:R-:W-:-:S03]  /*c870*/  IADD3 R7, P0, RZ, -R4, RZ ;  /* 0x80000004ff077210 */ /* 0x000fc60007f1e0ff */
[----:B------:R-:W-:Y:S02]  /*c880*/  IMAD R5, R3, c[0x0][0x164], R5 ;  /* 0x0000590003057a24 */ /* 0x000fe400078e0205 */
[----:B------:R-:W-:-:S03]  /*c890*/  IMAD.HI.U32 R4, R2, R7, RZ ;  /* 0x0000000702047227 */ /* 0x000fc600078e00ff */
[----:B------:R-:W-:Y:S02]  /*c8a0*/  IADD3.X R9, RZ, ~R5, RZ, P0, !PT ;  /* 0x80000005ff097210 */ /* 0x000fe400007fe4ff */
[----:B------:R-:W-:-:S03]  /*c8b0*/  MOV R5, R2 ;  /* 0x0000000200057202 */ /* 0x000fc60000000f00 */
[-C--:B------:R-:W-:Y:S02]  /*c8c0*/  IMAD R11, R3, R9.reuse, RZ ;  /* 0x00000009030b7224 */ /* 0x080fe400078e02ff */
[----:B------:R-:W-:-:S04]  /*c8d0*/  IMAD.WIDE.U32 R4, P0, R2, R9, R4 ;  /* 0x0000000902047225 */ /* 0x000fc80007800004 */
[----:B------:R-:W-:-:S04]  /*c8e0*/  IMAD.HI.U32 R9, R3, R9, RZ ;  /* 0x0000000903097227 */ /* 0x000fc800078e00ff */
[----:B------:R-:W-:-:S05]  /*c8f0*/  IMAD.HI.U32 R4, P1, R3, R7, R4 ;  /* 0x0000000703047227 */ /* 0x000fca0007820004 */
[----:B------:R-:W-:Y:S02]  /*c900*/  IADD3 R5, P2, R11, R4, RZ ;  /* 0x000000040b057210 */ /* 0x000fe40007f5e0ff */
[----:B------:R-:W-:-:S03]  /*c910*/  IADD3.X R4, R9, R3, RZ, P0, !PT ;  /* 0x0000000309047210 */ /* 0x000fc600007fe4ff */
[----:B------:R-:W-:Y:S01]  /*c920*/  IMAD.WIDE.U32 R2, R5, c[0x0][0x164], RZ ;  /* 0x0000590005027a25 */ /* 0x000fe200078e00ff */
[----:B------:R-:W-:-:S03]  /*c930*/  IADD3.X R7, RZ, RZ, R4, P2, P1 ;  /* 0x000000ffff077210 */ /* 0x000fc600017e2404 */
[----:B------:R-:W-:Y:S01]  /*c940*/  IMAD R4, R5, UR5, R3 ;  /* 0x0000000505047c24 */ /* 0x000fe2000f8e0203 */
[----:B------:R-:W-:-:S03]  /*c950*/  IADD3 R3, P0, RZ, -R2, RZ ;  /* 0x80000002ff037210 */ /* 0x000fc60007f1e0ff */
[----:B------:R-:W-:Y:S02]  /*c960*/  IMAD R2, R7, c[0x0][0x164], R4 ;  /* 0x0000590007027a24 */ /* 0x000fe400078e0204 */
[----:B------:R-:W-:-:S03]  /*c970*/  IMAD.HI.U32 R4, R5, R3, RZ ;  /* 0x0000000305047227 */ /* 0x000fc600078e00ff */
[----:B------:R-:W-:-:S05]  /*c980*/  IADD3.X R2, RZ, ~R2, RZ, P0, !PT ;  /* 0x80000002ff027210 */ /* 0x000fca00007fe4ff */
[----:B------:R-:W-:-:S04]  /*c990*/  IMAD.WIDE.U32 R4, P0, R5, R2, R4 ;  /* 0x0000000205047225 */ /* 0x000fc80007800004 */
[C---:B------:R-:W-:Y:S02]  /*c9a0*/  IMAD R6, R7.reuse, R2, RZ ;  /* 0x0000000207067224 */ /* 0x040fe400078e02ff */
[----:B------:R-:W-:Y:S01]  /*c9b0*/  IMAD.HI.U32 R5, P1, R7, R3, R4 ;  /* 0x0000000307057227 */ /* 0x000fe20007820004 */
[----:B------:R-:W-:-:S03]  /*c9c0*/  MOV R3, RZ ;  /* 0x000000ff00037202 */ /* 0x000fc60000000f00 */
[----:B------:R-:W-:Y:S01]  /*c9d0*/  IMAD.HI.U32 R2, R7, R2, RZ ;  /* 0x0000000207027227 */ /* 0x000fe200078e00ff */
[----:B------:R-:W-:-:S04]  /*c9e0*/  IADD3 R5, P2, R6, R5, RZ ;  /* 0x0000000506057210 */ /* 0x000fc80007f5e0ff */
[----:B------:R-:W-:Y:S01]  /*c9f0*/  IADD3.X R7, R2, R7, RZ, P0, !PT ;  /* 0x0000000702077210 */ /* 0x000fe200007fe4ff */
[----:B------:R-:W-:-:S03]  /*ca00*/  IMAD.HI.U32 R2, R5, R78, RZ ;  /* 0x0000004e05027227 */ /* 0x000fc600078e00ff */
[----:B------:R-:W-:-:S03]  /*ca10*/  IADD3.X R7, RZ, RZ, R7, P2, P1 ;  /* 0x000000ffff077210 */ /* 0x000fc600017e2407 */
[----:B------:R-:W-:-:S04]  /*ca20*/  IMAD.WIDE.U32 R2, R5, R79, R2 ;  /* 0x0000004f05027225 */ /* 0x000fc800078e0002 */
[C---:B------:R-:W-:Y:S02]  /*ca30*/  IMAD R5, R7.reuse, R79, RZ ;  /* 0x0000004f07057224 */ /* 0x040fe400078e02ff */
[----:B------:R-:W-:-:S04]  /*ca40*/  IMAD.HI.U32 R2, P0, R7, R78, R2 ;  /* 0x0000004e07027227 */ /* 0x000fc80007800002 */
[----:B------:R-:W-:Y:S01]  /*ca50*/  IMAD.HI.U32 R4, R7, R79, RZ ;  /* 0x0000004f07047227 */ /* 0x000fe200078e00ff */
[----:B------:R-:W-:-:S04]  /*ca60*/  IADD3 R5, P1, R5, R2, RZ ;  /* 0x0000000205057210 */ /* 0x000fc80007f3e0ff */
[----:B------:R-:W-:Y:S01]  /*ca70*/  IADD3.X R4, R4, RZ, RZ, P0, !PT ;  /* 0x000000ff04047210 */ /* 0x000fe200007fe4ff */
[----:B------:R-:W-:-:S03]  /*ca80*/  IMAD.WIDE.U32 R2, R5, c[0x0][0x164], RZ ;  /* 0x0000590005027a25 */ /* 0x000fc600078e00ff */
[----:B------:R-:W-:Y:S01]  /*ca90*/  IADD3.X R4, RZ, R4, RZ, P1, !PT ;  /* 0x00000004ff047210 */ /* 0x000fe20000ffe4ff */
[C---:B------:R-:W-:Y:S01]  /*caa0*/  IMAD R3, R5.reuse, UR5, R3 ;  /* 0x0000000505037c24 */ /* 0x040fe2000f8e0203 */
[----:B------:R-:W-:Y:S02]  /*cab0*/  IADD3 R6, P1, -R2, R78, RZ ;  /* 0x0000004e02067210 */ /* 0x000fe40007f3e1ff */
[----:B------:R-:W-:Y:S01]  /*cac0*/  IADD3 R2, R5, 0x1, RZ ;  /* 0x0000000105027810 */ /* 0x000fe20007ffe0ff */
[----:B------:R-:W-:Y:S01]  /*cad0*/  IMAD R3, R4, c[0x0][0x164], R3 ;  /* 0x0000590004037a24 */ /* 0x000fe200078e0203 */
[----:B------:R-:W-:-:S04]  /*cae0*/  ISETP.GE.U32.AND P0, PT, R6, c[0x0][0x164], PT ;  /* 0x0000590006007a0c */ /* 0x000fc80003f06070 */
[----:B------:R-:W-:Y:S02]  /*caf0*/  IADD3.X R7, ~R3, R79, RZ, P1, !PT ;  /* 0x0000004f03077210 */ /* 0x000fe40000ffe5ff */
[----:B------:R-:W-:Y:S02]  /*cb00*/  IADD3 R3, P1, R6, -c[0x0][0x164], RZ ;  /* 0x8000590006037a10 */ /* 0x000fe40007f3e0ff */
[C---:B------:R-:W-:Y:S02]  /*cb10*/  ISETP.GE.U32.AND.EX P0, PT, R7.reuse, UR5, PT, P0 ;  /* 0x0000000507007c0c */ /* 0x040fe4000bf06100 */
[----:B------:R-:W-:Y:S02]  /*cb20*/  IADD3.X R4, R7, ~UR5, RZ, P1, !PT ;  /* 0x8000000507047c10 */ /* 0x000fe40008ffe4ff */
[----:B------:R-:W-:Y:S02]  /*cb30*/  SEL R3, R3, R6, P0 ;  /* 0x0000000603037207 */ /* 0x000fe40000000000 */
[----:B------:R-:W-:-:S02]  /*cb40*/  SEL R4, R4, R7, P0 ;  /* 0x0000000704047207 */ /* 0x000fc40000000000 */
[----:B------:R-:W-:Y:S02]  /*cb50*/  SEL R2, R2, R5, P0 ;  /* 0x0000000502027207 */ /* 0x000fe40000000000 */
[----:B------:R-:W-:Y:S02]  /*cb60*/  ISETP.GE.U32.AND P0, PT, R3, c[0x0][0x164], PT ;  /* 0x0000590003007a0c */ /* 0x000fe40003f06070 */
[----:B------:R-:W-:Y:S02]  /*cb70*/  IADD3 R77, R2, 0x1, RZ ;  /* 0x00000001024d7810 */ /* 0x000fe40007ffe0ff */
[----:B------:R-:W-:Y:S02]  /*cb80*/  ISETP.GE.U32.AND.EX P0, PT, R4, UR5, PT, P0 ;  /* 0x0000000504007c0c */ /* 0x000fe4000bf06100 */
[----:B------:R-:W-:Y:S02]  /*cb90*/  ISETP.NE.U32.AND P1, PT, RZ, c[0x0][0x164], PT ;  /* 0x00005900ff007a0c */ /* 0x000fe40003f25070 */
[----:B------:R-:W-:-:S02]  /*cba0*/  SEL R77, R77, R2, P0 ;  /* 0x000000024d4d7207 */ /* 0x000fc40000000000 */
[----:B------:R-:W-:Y:S02]  /*cbb0*/  MOV R2, R8 ;  /* 0x0000000800027202 */ /* 0x000fe40000000f00 */
[----:B------:R-:W-:Y:S02]  /*cbc0*/  MOV R3, 0x0 ;  /* 0x0000000000037802 */ /* 0x000fe40000000f00 */
[----:B------:R-:W-:-:S04]  /*cbd0*/  ISETP.NE.AND.EX P1, PT, RZ, UR5, PT, P1 ;  /* 0x00000005ff007c0c */ /* 0x000fc8000bf25310 */
[----:B------:R-:W-:Y:S01]  /*cbe0*/  SEL R77, R77, 0xffffffff, P1 ;  /* 0xffffffff4d4d7807 */ /* 0x000fe20000800000 */
[----:B------:R-:W-:Y:S08]  /*cbf0*/  RET.REL.NODEC R2 `(my_create_soft_contacts_cuda_kernel_backward) ;  /* 0xffff340002007950 */ /* 0x000ff00003c3ffff */
        .weak           $__internal_1_$__cuda_sm20_rcp_rn_f32_slowpath
        .type           $__internal_1_$__cuda_sm20_rcp_rn_f32_slowpath,@function
        .size           $__internal_1_$__cuda_sm20_rcp_rn_f32_slowpath,($__internal_2_$__cuda_sm20_sqrt_rn_f32_slowpath - $__internal_1_$__cuda_sm20_rcp_rn_f32_slowpath)
$__internal_1_$__cuda_sm20_rcp_rn_f32_slowpath:
[----:B------:R-:W-:Y:S01]  /*cc00*/  SHF.L.U32 R25, R26, 0x1, RZ ;  /* 0x000000011a197819 */ /* 0x000fe200000006ff */
[----:B------:R-:W-:Y:S03]  /*cc10*/  BSSY B2, `(.L_x_235) ;  /* 0x0000030000027945 */ /* 0x000fe60003800000 */
[----:B------:R-:W-:-:S04]  /*cc20*/  SHF.R.U32.HI R113, RZ, 0x18, R25 ;  /* 0x00000018ff717819 */ /* 0x000fc80000011619 */
[----:B------:R-:W-:-:S13]  /*cc30*/  ISETP.NE.U32.AND P0, PT, R113, RZ, PT ;  /* 0x000000ff7100720c */ /* 0x000fda0003f05070 */
[----:B------:R-:W-:Y:S05]  /*cc40*/  @P0 BRA `(.L_x_236) ;  /* 0x000000a000000947 */ /* 0x000fea0003800000 */
[----:B------:R-:W-:-:S04]  /*cc50*/  SHF.L.U32 R25, R26, 0x1, RZ ;  /* 0x000000011a197819 */ /* 0x000fc800000006ff */
[----:B------:R-:W-:-:S13]  /*cc60*/  ISETP.NE.AND P0, PT, R25, RZ, PT ;  /* 0x000000ff1900720c */ /* 0x000fda0003f05270 */
[----:B------:R-:W-:Y:S01]  /*cc70*/  @P0 FFMA R109, R26, 1.84467440737095516160e+19, RZ ;  /* 0x5f8000001a6d0823 */ /* 0x000fe200000000ff */
[----:B------:R-:W-:Y:S08]  /*cc80*/  @!P0 MUFU.RCP R27, R26 ;  /* 0x0000001a001b8308 */ /* 0x000ff00000001000 */
[----:B------:R-:W0:Y:S02]  /*cc90*/  @P0 MUFU.RCP R112, R109 ;  /* 0x0000006d00700308 */ /* 0x000e240000001000 */
[----:B0-----:R-:W-:-:S04]  /*cca0*/  @P0 FFMA R25, R109, R112, -1 ;  /* 0xbf8000006d190423 */ /* 0x001fc80000000070 */
[----:B------:R-:W-:-:S04]  /*ccb0*/  @P0 FADD.FTZ R25, -R25, -RZ ;  /* 0x800000ff19190221 */ /* 0x000fc80000010100 */
[----:B------:R-:W-:-:S04]  /*ccc0*/  @P0 FFMA R25, R112, R25, R112 ;  /* 0x0000001970190223 */ /* 0x000fc80000000070 */
[----:B------:R-:W-:Y:S01]  /*ccd0*/  @P0 FFMA R27, R25, 1.84467440737095516160e+19, RZ ;  /* 0x5f800000191b0823 */ /* 0x000fe200000000ff */
[----:B------:R-:W-:Y:S05]  /*cce0*/  BRA `(.L_x_237) ;  /* 0x0000022000007947 */ /* 0x000fea0003800000 */
.L_x_236:
[----:B------:R-:W-:-:S04]  /*ccf0*/  IADD3 R115, R113, -0xfd, RZ ;  /* 0xffffff0371737810 */ /* 0x000fc80007ffe0ff */
[----:B------:R-:W-:-:S13]  /*cd00*/  ISETP.GT.U32.AND P0, PT, R115, 0x1, PT ;  /* 0x000000017300780c */ /* 0x000fda0003f04070 */
[----:B------:R-:W-:Y:S05]  /*cd10*/  @P0 BRA `(.L_x_238) ;  /* 0x000001e000000947 */ /* 0x000fea0003800000 */
[----:B------:R-:W-:Y:S02]  /*cd20*/  LOP3.LUT R25, R26, 0x7fffff, RZ, 0xc0, !PT ;  /* 0x007fffff1a197812 */ /* 0x000fe400078ec0ff */
[----:B------:R-:W-:Y:S02]  /*cd30*/  MOV R114, 0x3 ;  /* 0x0000000300727802 */ /* 0x000fe40000000f00 */
[----:B------:R-:W-:Y:S02]  /*cd40*/  LOP3.LUT R25, R25, 0x3f800000, RZ, 0xfc, !PT ;  /* 0x3f80000019197812 */ /* 0x000fe400078efcff */
[----:B------:R-:W-:Y:S02]  /*cd50*/  SHF.L.U32 R114, R114, R115, RZ ;  /* 0x0000007372727219 */ /* 0x000fe400000006ff */
[----:B------:R-:W0:Y:S02]  /*cd60*/  MUFU.RCP R112, R25 ;  /* 0x0000001900707308 */ /* 0x000e240000001000 */
[----:B0-----:R-:W-:-:S04]  /*cd70*/  FFMA R27, R25, R112, -1 ;  /* 0xbf800000191b7423 */ /* 0x001fc80000000070 */
[----:B------:R-:W-:-:S04]  /*cd80*/  FADD.FTZ R27, -R27, -RZ ;  /* 0x800000ff1b1b7221 */ /* 0x000fc80000010100 */
[CCC-:B------:R-:W-:Y:S01]  /*cd90*/  FFMA.RM R109, R112.reuse, R27.reuse, R112.reuse ;  /* 0x0000001b706d7223 */ /* 0x1c0fe20000004070 */
[----:B------:R-:W-:-:S04]  /*cda0*/  FFMA.RP R112, R112, R27, R112 ;  /* 0x0000001b70707223 */ /* 0x000fc80000008070 */
[C---:B------:R-:W-:Y:S02]  /*cdb0*/  LOP3.LUT R27, R109.reuse, 0x7fffff, RZ, 0xc0, !PT ;  /* 0x007fffff6d1b7812 */ /* 0x040fe400078ec0ff */
[----:B------:R-:W-:Y:S02]  /*cdc0*/  FSETP.NEU.FTZ.AND P0, PT, R109, R112, PT ;  /* 0x000000706d00720b */ /* 0x000fe40003f1d000 */
[----:B------:R-:W-:Y:S02]  /*cdd0*/  LOP3.LUT R27, R27, 0x800000, RZ, 0xfc, !PT ;  /* 0x008000001b1b7812 */ /* 0x000fe400078efcff */
[----:B------:R-:W-:Y:S02]  /*cde0*/  SEL R109, RZ, 0xffffffff, !P0 ;  /* 0xffffffffff6d7807 */ /* 0x000fe40004000000 */
[----:B------:R-:W-:Y:S02]  /*cdf0*/  LOP3.LUT R114, R114, R27, RZ, 0xc0, !PT ;  /* 0x0000001b72727212 */ /* 0x000fe400078ec0ff */
[----:B------:R-:W-:-:S02]  /*ce00*/  IADD3 R112, -R109, RZ, RZ ;  /* 0x000000ff6d707210 */ /* 0x000fc40007ffe1ff */
[-C--:B------:R-:W-:Y:S02]  /*ce10*/  SHF.R.U32.HI R114, RZ, R115.reuse, R114 ;  /* 0x00000073ff727219 */ /* 0x080fe40000011672 */
[----:B------:R-:W-:Y:S02]  /*ce20*/  LOP3.LUT P1, RZ, R112, R115, R27, 0xf8, !PT ;  /* 0x0000007370ff7212 */ /* 0x000fe4000782f81b */
[C---:B------:R-:W-:Y:S02]  /*ce30*/  LOP3.LUT P0, RZ, R114.reuse, 0x1, RZ, 0xc0, !PT ;  /* 0x0000000172ff7812 */ /* 0x040fe4000780c0ff */
[----:B------:R-:W-:Y:S02]  /*ce40*/  LOP3.LUT P2, RZ, R114, 0x2, RZ, 0xc0, !PT ;  /* 0x0000000272ff7812 */ /* 0x000fe4000784c0ff */
[----:B------:R-:W-:Y:S02]  /*ce50*/  IADD3 R112, R113, -0xfc, RZ ;  /* 0xffffff0471707810 */ /* 0x000fe40007ffe0ff */
[----:B------:R-:W-:-:S02]  /*ce60*/  PLOP3.LUT P0, PT, P0, P1, P2, 0xe0, 0x0 ;  /* 0x000000000000781c */ /* 0x000fc40000703c20 */
[----:B------:R-:W-:Y:S02]  /*ce70*/  LOP3.LUT P1, RZ, R26, 0x7fffff, RZ, 0xc0, !PT ;  /* 0x007fffff1aff7812 */ /* 0x000fe4000782c0ff */
[----:B------:R-:W-:Y:S02]  /*ce80*/  SEL R25, RZ, 0x1, !P0 ;  /* 0x00000001ff197807 */ /* 0x000fe40004000000 */
[----:B------:R-:W-:Y:S02]  /*ce90*/  SHF.R.U32.HI R27, RZ, R112, R27 ;  /* 0x00000070ff1b7219 */ /* 0x000fe4000001161b */
[----:B------:R-:W-:-:S04]  /*cea0*/  IADD3 R25, -R25, RZ, RZ ;  /* 0x000000ff19197210 */ /* 0x000fc80007ffe1ff */
[----:B------:R-:W-:-:S13]  /*ceb0*/  ISETP.GE.AND P0, PT, R25, RZ, PT ;  /* 0x000000ff1900720c */ /* 0x000fda0003f06270 */
[----:B------:R-:W-:-:S04]  /*cec0*/  @!P0 IADD3 R27, R27, 0x1, RZ ;  /* 0x000000011b1b8810 */ /* 0x000fc80007ffe0ff */
[----:B------:R-:W-:-:S04]  /*ced0*/  @!P1 SHF.L.U32 R27, R27, 0x1, RZ ;  /* 0x000000011b1b9819 */ /* 0x000fc800000006ff */
[----:B------:R-:W-:Y:S01]  /*cee0*/  LOP3.LUT R27, R27, 0x80000000, R26, 0xf8, !PT ;  /* 0x800000001b1b7812 */ /* 0x000fe200078ef81a */
[----:B------:R-:W-:Y:S05]  /*cef0*/  BRA `(.L_x_237) ;  /* 0x0000001000007947 */ /* 0x000fea0003800000 */
.L_x_238:
[----:B------:R0:W1:Y:S02]  /*cf00*/  MUFU.RCP R27, R26 ;  /* 0x0000001a001b7308 */ /* 0x0000640000001000 */
.L_x_237:
[----:B------:R-:W-:Y:S05]  /*cf10*/  BSYNC B2 ;  /* 0x0000000000027941 */ /* 0x000fea0003800000 */
.L_x_235:
[----:B-1----:R-:W-:Y:S02]  /*cf20*/  MOV R25, R27 ;  /* 0x0000001b00197202 */ /* 0x002fe40000000f00 */
[----:B0-----:R-:W-:Y:S02]  /*cf30*/  MOV R26, R111 ;  /* 0x0000006f001a7202 */ /* 0x001fe40000000f00 */
[----:B------:R-:W-:-:S04]  /*cf40*/  MOV R27, 0x0 ;  /* 0x00000000001b7802 */ /* 0x000fc80000000f00 */
[----:B------:R-:W-:Y:S05]  /*cf50*/  RET.REL.NODEC R26 `(my_create_soft_contacts_cuda_kernel_backward) ;  /* 0xffff30a01a007950 */ /* 0x000fea0003c3ffff */
        .weak           $__internal_2_$__cuda_sm20_sqrt_rn_f32_slowpath
        .type           $__internal_2_$__cuda_sm20_sqrt_rn_f32_slowpath,@function
        .size           $__internal_2_$__cuda_sm20_sqrt_rn_f32_slowpath,($__internal_3_$__cuda_sm3x_div_rn_noftz_f32_slowpath - $__internal_2_$__cuda_sm20_sqrt_rn_f32_slowpath)
$__internal_2_$__cuda_sm20_sqrt_rn_f32_slowpath:
[----:B------:R-:W-:-:S13]  /*cf60*/  LOP3.LUT P0, RZ, R25, 0x7fffffff, RZ, 0xc0, !PT ;  /* 0x7fffffff19ff7812 */ /* 0x000fda000780c0ff */
[----:B------:R-:W-:Y:S01]  /*cf70*/  @!P0 MOV R26, R25 ;  /* 0x00000019001a8202 */ /* 0x000fe20000000f00 */
[----:B------:R-:W-:Y:S05]  /*cf80*/  @!P0 BRA `(.L_x_239) ;  /* 0x0000010000008947 */ /* 0x000fea0003800000 */
[----:B------:R-:W-:-:S13]  /*cf90*/  FSETP.GEU.FTZ.AND P0, PT, R25, RZ, PT ;  /* 0x000000ff1900720b */ /* 0x000fda0003f1e000 */
[----:B------:R-:W-:Y:S01]  /*cfa0*/  @!P0 MOV R26, 0x7fffffff ;  /* 0x7fffffff001a8802 */ /* 0x000fe20000000f00 */
[----:B------:R-:W-:Y:S05]  /*cfb0*/  @!P0 BRA `(.L_x_239) ;  /* 0x000000d000008947 */ /* 0x000fea0003800000 */
[----:B------:R-:W-:-:S13]  /*cfc0*/  FSETP.GTU.FTZ.AND P0, PT, |R25|, +INF , PT ;  /* 0x7f8000001900780b */ /* 0x000fda0003f1c200 */
[----:B------:R-:W-:Y:S01]  /*cfd0*/  @P0 FADD.FTZ R26, R25, 1 ;  /* 0x3f800000191a0421 */ /* 0x000fe20000010000 */
[----:B------:R-:W-:Y:S05]  /*cfe0*/  @P0 BRA `(.L_x_239) ;  /* 0x000000a000000947 */ /* 0x000fea0003800000 */
[----:B------:R-:W-:-:S13]  /*cff0*/  FSETP.NEU.FTZ.AND P0, PT, |R25|, +INF , PT ;  /* 0x7f8000001900780b */ /* 0x000fda0003f1d200 */
[----:B------:R-:W-:-:S04]  /*d000*/  @P0 FFMA R27, R25, 1.84467440737095516160e+19, RZ ;  /* 0x5f800000191b0823 */ /* 0x000fc800000000ff */
[----:B------:R-:W0:Y:S02]  /*d010*/  @P0 MUFU.RSQ R26, R27 ;  /* 0x0000001b001a0308 */ /* 0x000e240000001400 */
[----:B0-----:R-:W-:Y:S01]  /*d020*/  @P0 FMUL.FTZ R112, R27, R26 ;  /* 0x0000001a1b700220 */ /* 0x001fe20000410000 */
[----:B------:R-:W-:-:S03]  /*d030*/  @P0 FMUL.FTZ R26, R26, 0.5 ;  /* 0x3f0000001a1a0820 */ /* 0x000fc60000410000 */
[----:B------:R-:W-:-:S04]  /*d040*/  @P0 FADD.FTZ R109, -R112, -RZ ;  /* 0x800000ff706d0221 */ /* 0x000fc80000010100 */
[----:B------:R-:W-:-:S04]  /*d050*/  @P0 FFMA R109, R112, R109, R27 ;  /* 0x0000006d706d0223 */ /* 0x000fc8000000001b */
[----:B------:R-:W-:Y:S01]  /*d060*/  @P0 FFMA R109, R109, R26, R112 ;  /* 0x0000001a6d6d0223 */ /* 0x000fe20000000070 */
[----:B------:R-:W-:-:S03]  /*d070*/  @!P0 MOV R26, R25 ;  /* 0x00000019001a8202 */ /* 0x000fc60000000f00 */
[----:B------:R-:W-:-:S05]  /*d080*/  @P0 FMUL.FTZ R26, R109, 2.3283064365386962891e-10 ;  /* 0x2f8000006d1a0820 */ /* 0x000fca0000410000 */
.L_x_239:
[----:B------:R-:W-:Y:S02]  /*d090*/  MOV R25, R26 ;  /* 0x0000001a00197202 */ /* 0x000fe40000000f00 */
[----:B------:R-:W-:Y:S02]  /*d0a0*/  MOV R26, R111 ;  /* 0x0000006f001a7202 */ /* 0x000fe40000000f00 */
[----:B------:R-:W-:-:S04]  /*d0b0*/  MOV R27, 0x0 ;  /* 0x00000000001b7802 */ /* 0x000fc80000000f00 */
[----:B------:R-:W-:Y:S05]  /*d0c0*/  RET.REL.NODEC R26 `(my_create_soft_contacts_cuda_kernel_backward) ;  /* 0xffff2f301a007950 */ /* 0x000fea0003c3ffff */
        .weak           $__internal_3_$__cuda_sm3x_div_rn_noftz_f32_slowpath
        .type           $__internal_3_$__cuda_sm3x_div_rn_noftz_f32_slowpath,@function
        .size           $__internal_3_$__cuda_sm3x_div_rn_noftz_f32_slowpath,(.L_x_1258 - $__internal_3_$__cuda_sm3x_div_rn_noftz_f32_slowpath)
$__internal_3_$__cuda_sm3x_div_rn_noftz_f32_slowpath:
[----:B------:R-:W-:Y:S01]  /*d0d0*/  SHF.R.U32.HI R111, RZ, 0x17, R26 ;  /* 0x00000017ff6f7819 */ /* 0x000fe2000001161a */
[----:B------:R-:W-:Y:S01]  /*d0e0*/  BSSY B2, `(.L_x_240) ;  /* 0x0000062000027945 */ /* 0x000fe20003800000 */
[----:B------:R-:W-:Y:S02]  /*d0f0*/  SHF.R.U32.HI R27, RZ, 0x17, R25 ;  /* 0x00000017ff1b7819 */ /* 0x000fe40000011619 */
[----:B------:R-:W-:Y:S02]  /*d100*/  LOP3.LUT R111, R111, 0xff, RZ, 0xc0, !PT ;  /* 0x000000ff6f6f7812 */ /* 0x000fe400078ec0ff */
[----:B------:R-:W-:Y:S02]  /*d110*/  LOP3.LUT R115, R27, 0xff, RZ, 0xc0, !PT ;  /* 0x000000ff1b737812 */ /* 0x000fe400078ec0ff */
[----:B------:R-:W-:Y:S02]  /*d120*/  IADD3 R113, R111, -0x1, RZ ;  /* 0xffffffff6f717810 */ /* 0x000fe40007ffe0ff */
[----:B------:R-:W-:-:S02]  /*d130*/  IADD3 R112, R115, -0x1, RZ ;  /* 0xffffffff73707810 */ /* 0x000fc40007ffe0ff */
[----:B------:R-:W-:-:S04]  /*d140*/  ISETP.GT.U32.AND P0, PT, R113, 0xfd, PT ;  /* 0x000000fd7100780c */ /* 0x000fc80003f04070 */
[----:B------:R-:W-:-:S13]  /*d150*/  ISETP.GT.U32.OR P0, PT, R112, 0xfd, P0 ;  /* 0x000000fd7000780c */ /* 0x000fda0000704470 */
[----:B------:R-:W-:Y:S01]  /*d160*/  @!P0 MOV R27, RZ ;  /* 0x000000ff001b8202 */ /* 0x000fe20000000f00 */
[----:B------:R-:W-:Y:S05]  /*d170*/  @!P0 BRA `(.L_x_241) ;  /* 0x0000017000008947 */ /* 0x000fea0003800000 */
[----:B------:R-:W-:Y:S02]  /*d180*/  FSETP.GTU.FTZ.AND P0, PT, |R25|, +INF , PT ;  /* 0x7f8000001900780b */ /* 0x000fe40003f1c200 */
[----:B------:R-:W-:-:S04]  /*d190*/  FSETP.GTU.FTZ.AND P1, PT, |R26|, +INF , PT ;  /* 0x7f8000001a00780b */ /* 0x000fc80003f3c200 */
[----:B------:R-:W-:-:S13]  /*d1a0*/  PLOP3.LUT P0, PT, P0, P1, PT, 0xa8, 0x0 ;  /* 0x000000000000781c */ /* 0x000fda0000703570 */
[----:B------:R-:W-:Y:S05]  /*d1b0*/  @P0 BRA `(.L_x_242) ;  /* 0x0000053000000947 */ /* 0x000fea0003800000 */
[----:B------:R-:W-:-:S13]  /*d1c0*/  LOP3.LUT P0, RZ, R26, 0x7fffffff, R25, 0xc8, !PT ;  /* 0x7fffffff1aff7812 */ /* 0x000fda000780c819 */
[----:B------:R-:W-:Y:S05]  /*d1d0*/  @!P0 BRA `(.L_x_243) ;  /* 0x000004f000008947 */ /* 0x000fea0003800000 */
[C---:B------:R-:W-:Y:S02]  /*d1e0*/  FSETP.NEU.FTZ.AND P3, PT, |R25|.reuse, +INF , PT ;  /* 0x7f8000001900780b */ /* 0x040fe40003f7d200 */
[----:B------:R-:W-:Y:S02]  /*d1f0*/  FSETP.NEU.FTZ.AND P1, PT, |R26|, +INF , PT ;  /* 0x7f8000001a00780b */ /* 0x000fe40003f3d200 */
[----:B------:R-:W-:-:S11]  /*d200*/  FSETP.NEU.FTZ.AND P0, PT, |R25|, +INF , PT ;  /* 0x7f8000001900780b */ /* 0x000fd60003f1d200 */
[----:B------:R-:W-:Y:S05]  /*d210*/  @!P1 BRA !P3, `(.L_x_243) ;  /* 0x000004b000009947 */ /* 0x000fea0005800000 */
[----:B------:R-:W-:-:S04]  /*d220*/  LOP3.LUT P3, RZ, R25, 0x7fffffff, RZ, 0xc0, !PT ;  /* 0x7fffffff19ff7812 */ /* 0x000fc8000786c0ff */
[----:B------:R-:W-:-:S13]  /*d230*/  PLOP3.LUT P1, PT, P1, P3, PT, 0x2a, 0x0 ;  /* 0x000000000000781c */ /* 0x000fda0000f26572 */
[----:B------:R-:W-:Y:S05]  /*d240*/  @P1 BRA `(.L_x_244) ;  /* 0x0000046000001947 */ /* 0x000fea0003800000 */
[----:B------:R-:W-:-:S04]  /*d250*/  LOP3.LUT P1, RZ, R26, 0x7fffffff, RZ, 0xc0, !PT ;  /* 0x7fffffff1aff7812 */ /* 0x000fc8000782c0ff */
[----:B------:R-:W-:-:S13]  /*d260*/  PLOP3.LUT P0, PT, P0, P1, PT, 0x2a, 0x0 ;  /* 0x000000000000781c */ /* 0x000fda0000702572 */
[----:B------:R-:W-:Y:S05]  /*d270*/  @P0 BRA `(.L_x_245) ;  /* 0x0000040000000947 */ /* 0x000fea0003800000 */
[----:B------:R-:W-:Y:S02]  /*d280*/  ISETP.GE.AND P0, PT, R112, RZ, PT ;  /* 0x000000ff7000720c */ /* 0x000fe40003f06270 */
[----:B------:R-:W-:-:S11]  /*d290*/  ISETP.GE.AND P1, PT, R113, RZ, PT ;  /* 0x000000ff7100720c */ /* 0x000fd60003f26270 */
[----:B------:R-:W-:Y:S01]  /*d2a0*/  @P0 MOV R27, RZ ;  /* 0x000000ff001b0202 */ /* 0x000fe20000000f00 */
[----:B------:R-:W-:Y:S01]  /*d2b0*/  @!P0 FFMA R25, R25, 1.84467440737095516160e+19, RZ ;  /* 0x5f80000019198823 */ /* 0x000fe200000000ff */
[----:B------:R-:W-:Y:S01]  /*d2c0*/  @!P0 MOV R27, 0xffffffc0 ;  /* 0xffffffc0001b8802 */ /* 0x000fe20000000f00 */
[----:B------:R-:W-:-:S03]  /*d2d0*/  @!P1 FFMA R26, R26, 1.84467440737095516160e+19, RZ ;  /* 0x5f8000001a1a9823 */ /* 0x000fc600000000ff */
[----:B------:R-:W-:Y:S02]  /*d2e0*/  @!P1 IADD3 R27, R27, 0x40, RZ ;  /* 0x000000401b1b9810 */ /* 0x000fe40007ffe0ff */
.L_x_241:
[----:B------:R-:W-:Y:S01]  /*d2f0*/  LEA R113, R111, 0xc0800000, 0x17 ;  /* 0xc08000006f717811 */ /* 0x000fe200078eb8ff */
[----:B------:R-:W-:Y:S03]  /*d300*/  BSSY B3, `(.L_x_246) ;  /* 0x0000036000037945 */ /* 0x000fe60003800000 */
[----:B------:R-:W-:Y:S02]  /*d310*/  IADD3 R113, -R113, R26, RZ ;  /* 0x0000001a71717210 */ /* 0x000fe40007ffe1ff */
[----:B------:R-:W-:Y:S02]  /*d320*/  IADD3 R26, R115, -0x7f, RZ ;  /* 0xffffff81731a7810 */ /* 0x000fe40007ffe0ff */
[----:B------:R-:W0:Y:S01]  /*d330*/  MUFU.RCP R112, R113 ;  /* 0x0000007100707308 */ /* 0x000e220000001000 */
[----:B------:R-:W-:Y:S02]  /*d340*/  FADD.FTZ R114, -R113, -RZ ;  /* 0x800000ff71727221 */ /* 0x000fe40000010100 */
[----:B------:R-:W-:-:S02]  /*d350*/  IMAD R25, R26, -0x800000, R25 ;  /* 0xff8000001a197824 */ /* 0x000fc400078e0219 */
[----:B0-----:R-:W-:-:S04]  /*d360*/  FFMA R115, R112, R114, 1 ;  /* 0x3f80000070737423 */ /* 0x001fc80000000072 */
[----:B------:R-:W-:-:S04]  /*d370*/  FFMA R117, R112, R115, R112 ;  /* 0x0000007370757223 */ /* 0x000fc80000000070 */
[----:B------:R-:W-:-:S04]  /*d380*/  FFMA R112, R25, R117, RZ ;  /* 0x0000007519707223 */ /* 0x000fc800000000ff */
[----:B------:R-:W-:-:S04]  /*d390*/  FFMA R115, R114, R112, R25 ;  /* 0x0000007072737223 */ /* 0x000fc80000000019 */
[----:B------:R-:W-:Y:S01]  /*d3a0*/  FFMA R116, R117, R115, R112 ;  /* 0x0000007375747223 */ /* 0x000fe20000000070 */
[----:B------:R-:W-:-:S03]  /*d3b0*/  IADD3 R112, R26, 0x7f, -R111 ;  /* 0x0000007f1a707810 */ /* 0x000fc60007ffe86f */
[----:B------:R-:W-:Y:S01]  /*d3c0*/  FFMA R115, R114, R116, R25 ;  /* 0x0000007472737223 */ /* 0x000fe20000000019 */
[----:B------:R-:W-:-:S03]  /*d3d0*/  IADD3 R112, R112, R27, RZ ;  /* 0x0000001b70707210 */ /* 0x000fc60007ffe0ff */
[----:B------:R-:W-:-:S05]  /*d3e0*/  FFMA R25, R117, R115, R116 ;  /* 0x0000007375197223 */ /* 0x000fca0000000074 */
[----:B------:R-:W-:-:S04]  /*d3f0*/  SHF.R.U32.HI R26, RZ, 0x17, R25 ;  /* 0x00000017ff1a7819 */ /* 0x000fc80000011619 */
[----:B------:R-:W-:-:S04]  /*d400*/  LOP3.LUT R26, R26, 0xff, RZ, 0xc0, !PT ;  /* 0x000000ff1a1a7812 */ /* 0x000fc800078ec0ff */
[----:B------:R-:W-:-:S04]  /*d410*/  IADD3 R113, R26, R112, RZ ;  /* 0x000000701a717210 */ /* 0x000fc80007ffe0ff */
[----:B------:R-:W-:-:S04]  /*d420*/  IADD3 R26, R113, -0x1, RZ ;  /* 0xffffffff711a7810 */ /* 0x000fc80007ffe0ff */
[----:B------:R-:W-:-:S13]  /*d430*/  ISETP.GE.U32.AND P0, PT, R26, 0xfe, PT ;  /* 0x000000fe1a00780c */ /* 0x000fda0003f06070 */
[----:B------:R-:W-:Y:S05]  /*d440*/  @!P0 BRA `(.L_x_247) ;  /* 0x0000020000008947 */ /* 0x000fea0003800000 */
[----:B------:R-:W-:-:S13]  /*d450*/  ISETP.GT.AND P0, PT, R113, 0xfe, PT ;  /* 0x000000fe7100780c */ /* 0x000fda0003f04270 */
[----:B------:R-:W-:Y:S05]  /*d460*/  @P0 BRA `(.L_x_248) ;  /* 0x000001b000000947 */ /* 0x000fea0003800000 */
[----:B------:R-:W-:-:S13]  /*d470*/  ISETP.GE.AND P0, PT, R113, 0x1, PT ;  /* 0x000000017100780c */ /* 0x000fda0003f06270 */
[----:B------:R-:W-:Y:S05]  /*d480*/  @P0 BRA `(.L_x_249) ;  /* 0x000001d000000947 */ /* 0x000fea0003800000 */
[----:B------:R-:W-:Y:S02]  /*d490*/  ISETP.GE.AND P0, PT, R113, -0x18, PT ;  /* 0xffffffe87100780c */ /* 0x000fe40003f06270 */
[----:B------:R-:W-:-:S11]  /*d4a0*/  LOP3.LUT R25, R25, 0x80000000, RZ, 0xc0, !PT ;  /* 0x8000000019197812 */ /* 0x000fd600078ec0ff */
[----:B------:R-:W-:Y:S05]  /*d4b0*/  @!P0 BRA `(.L_x_249) ;  /* 0x000001a000008947 */ /* 0x000fea0003800000 */
[-CC-:B------:R-:W-:Y:S01]  /*d4c0*/  FFMA.RZ R26, R117, R115.reuse, R116.reuse ;  /* 0x00000073751a7223 */ /* 0x180fe2000000c074 */
[----:B------:R-:W-:Y:S01]  /*d4d0*/  IADD3 R112, R113, 0x20, RZ ;  /* 0x0000002071707810 */ /* 0x000fe20007ffe0ff */
[-CC-:B------:R-:W-:Y:S01]  /*d4e0*/  FFMA.RM R27, R117, R115.reuse, R116.reuse ;  /* 0x00000073751b7223 */ /* 0x180fe20000004074 */
[----:B------:R-:W-:Y:S02]  /*d4f0*/  ISETP.NE.AND P3, PT, R113, RZ, PT ;  /* 0x000000ff7100720c */ /* 0x000fe40003f65270 */
[----:B------:R-:W-:Y:S01]  /*d500*/  LOP3.LUT R111, R26, 0x7fffff, RZ, 0xc0, !PT ;  /* 0x007fffff1a6f7812 */ /* 0x000fe200078ec0ff */
[----:B------:R-:W-:Y:S01]  /*d510*/  FFMA.RP R26, R117, R115, R116 ;  /* 0x00000073751a7223 */ /* 0x000fe20000008074 */
[----:B------:R-:W-:Y:S02]  /*d520*/  ISETP.NE.AND P1, PT, R113, RZ, PT ;  /* 0x000000ff7100720c */ /* 0x000fe40003f25270 */
[----:B------:R-:W-:Y:S02]  /*d530*/  LOP3.LUT R111, R111, 0x800000, RZ, 0xfc, !PT ;  /* 0x008000006f6f7812 */ /* 0x000fe400078efcff */
[----:B------:R-:W-:-:S02]  /*d540*/  IADD3 R113, -R113, RZ, RZ ;  /* 0x000000ff71717210 */ /* 0x000fc40007ffe1ff */
[----:B------:R-:W-:Y:S02]  /*d550*/  SHF.L.U32 R112, R111, R112, RZ ;  /* 0x000000706f707219 */ /* 0x000fe400000006ff */
[----:B------:R-:W-:Y:S02]  /*d560*/  FSETP.NEU.FTZ.AND P0, PT, R26, R27, PT ;  /* 0x0000001b1a00720b */ /* 0x000fe40003f1d000 */
[----:B------:R-:W-:Y:S02]  /*d570*/  SEL R26, R113, RZ, P3 ;  /* 0x000000ff711a7207 */ /* 0x000fe40001800000 */
[----:B------:R-:W-:Y:S02]  /*d580*/  ISETP.NE.AND P1, PT, R112, RZ, P1 ;  /* 0x000000ff7000720c */ /* 0x000fe40000f25270 */
[----:B------:R-:W-:Y:S02]  /*d590*/  SHF.R.U32.HI R26, RZ, R26, R111 ;  /* 0x0000001aff1a7219 */ /* 0x000fe4000001166f */
[----:B------:R-:W-:-:S02]  /*d5a0*/  PLOP3.LUT P0, PT, P0, P1, PT, 0xa8, 0x0 ;  /* 0x000000000000781c */ /* 0x000fc40000703570 */
[----:B------:R-:W-:Y:S02]  /*d5b0*/  SHF.R.U32.HI R112, RZ, 0x1, R26 ;  /* 0x00000001ff707819 */ /* 0x000fe4000001161a */
[----:B------:R-:W-:-:S04]  /*d5c0*/  SEL R27, RZ, 0x1, !P0 ;  /* 0x00000001ff1b7807 */ /* 0x000fc80004000000 */
[----:B------:R-:W-:-:S04]  /*d5d0*/  LOP3.LUT R27, R27, 0x1, R112, 0xf8, !PT ;  /* 0x000000011b1b7812 */ /* 0x000fc800078ef870 */
[----:B------:R-:W-:-:S04]  /*d5e0*/  LOP3.LUT R27, R27, R26, RZ, 0xc0, !PT ;  /* 0x0000001a1b1b7212 */ /* 0x000fc800078ec0ff */
[----:B------:R-:W-:-:S04]  /*d5f0*/  IADD3 R112, R112, R27, RZ ;  /* 0x0000001b70707210 */ /* 0x000fc80007ffe0ff */
[----:B------:R-:W-:Y:S01]  /*d600*/  LOP3.LUT R25, R112, R25, RZ, 0xfc, !PT ;  /* 0x0000001970197212 */ /* 0x000fe200078efcff */
[----:B------:R-:W-:Y:S05]  /*d610*/  BRA `(.L_x_249) ;  /* 0x0000004000007947 */ /* 0x000fea0003800000 */
.L_x_248:
[----:B------:R-:W-:-:S04]  /*d620*/  LOP3.LUT R25, R25, 0x80000000, RZ, 0xc0, !PT ;  /* 0x8000000019197812 */ /* 0x000fc800078ec0ff */
[----:B------:R-:W-:Y:S01]  /*d630*/  LOP3.LUT R25, R25, 0x7f800000, RZ, 0xfc, !PT ;  /* 0x7f80000019197812 */ /* 0x000fe200078efcff */
[----:B------:R-:W-:Y:S05]  /*d640*/  BRA `(.L_x_249) ;  /* 0x0000001000007947 */ /* 0x000fea0003800000 */
.L_x_247:
[----:B------:R-:W-:Y:S02]  /*d650*/  LEA R25, R112, R25, 0x17 ;  /* 0x0000001970197211 */ /* 0x000fe400078eb8ff */
.L_x_249:
[----:B------:R-:W-:Y:S05]  /*d660*/  BSYNC B3 ;  /* 0x0000000000037941 */ /* 0x000fea0003800000 */
.L_x_246:
[----:B------:R-:W-:Y:S05]  /*d670*/  BRA `(.L_x_250) ;  /* 0x0000008000007947 */ /* 0x000fea0003800000 */
.L_x_245:
[----:B------:R-:W-:-:S04]  /*d680*/  LOP3.LUT R25, R26, 0x80000000, R25, 0x48, !PT ;  /* 0x800000001a197812 */ /* 0x000fc800078e4819 */
[----:B------:R-:W-:Y:S01]  /*d690*/  LOP3.LUT R25, R25, 0x7f800000, RZ, 0xfc, !PT ;  /* 0x7f80000019197812 */ /* 0x000fe200078efcff */
[----:B------:R-:W-:Y:S05]  /*d6a0*/  BRA `(.L_x_250) ;  /* 0x0000005000007947 */ /* 0x000fea0003800000 */
.L_x_244:
[----:B------:R-:W-:Y:S01]  /*d6b0*/  LOP3.LUT R25, R26, 0x80000000, R25, 0x48, !PT ;  /* 0x800000001a197812 */ /* 0x000fe200078e4819 */
[----:B------:R-:W-:Y:S05]  /*d6c0*/  BRA `(.L_x_250) ;  /* 0x0000003000007947 */ /* 0x000fea0003800000 */
.L_x_243:
[----:B------:R-:W0:Y:S01]  /*d6d0*/  MUFU.RSQ R25, -QNAN ;  /* 0xffc0000000197908 */ /* 0x000e220000001400 */
[----:B------:R-:W-:Y:S05]  /*d6e0*/  BRA `(.L_x_250) ;  /* 0x0000001000007947 */ /* 0x000fea0003800000 */
.L_x_242:
[----:B------:R-:W-:Y:S02]  /*d6f0*/  FADD.FTZ R25, R25, R26 ;  /* 0x0000001a19197221 */ /* 0x000fe40000010000 */
.L_x_250:
[----:B------:R-:W-:Y:S05]  /*d700*/  BSYNC B2 ;  /* 0x0000000000027941 */ /* 0x000fea0003800000 */
.L_x_240:
[----:B------:R-:W-:Y:S02]  /*d710*/  MOV R26, R109 ;  /* 0x0000006d001a7202 */ /* 0x000fe40000000f00 */
[----:B------:R-:W-:-:S04]  /*d720*/  MOV R27, 0x0 ;  /* 0x00000000001b7802 */ /* 0x000fc80000000f00 */
[----:B------:R-:W-:Y:S05]  /*d730*/  RET.REL.NODEC R26 `(my_create_soft_contacts_cuda_kernel_backward) ;  /* 0xffff28c01a007950 */ /* 0x000fea0003c3ffff */
.L_x_251:
[----:B------:R-:W-:-:S00]  /*d740*/  BRA `(.L_x_251) ;  /* 0xfffffff000007947 */ /* 0x000fc0000383ffff */
[----:B------:R-:W-:-:S00]  /*d750*/  NOP ;  /* 0x0000000000007918 */ /* 0x000fc00000000000 */
        /* <DEDUP_REMOVED lines=10> */
.L_x_1258:


//--------------------- .text.my_create_soft_contacts_cuda_kernel_forward --------------------------
	.section	.text.my_create_soft_contacts_cuda_kernel_forward,"ax",@progbits
	.sectioninfo	@"SHI_REGISTERS=88"
	.align	128
        .global         my_create_soft_contacts_cuda_kernel_forward
        .type           my_create_soft_contacts_cuda_kernel_forward,@function
        .size           my_create_soft_contacts_cuda_kernel_forward,(.L_x_1262 - my_create_soft_contacts_cuda_kernel_forward)
        .other          my_create_soft_contacts_cuda_kernel_forward,@"STO_CUDA_ENTRY STV_DEFAULT"
my_create_soft_contacts_cuda_kernel_forward:
.text.my_create_soft_contacts_cuda_kernel_forward:
        /* <DEDUP_REMOVED lines=9> */
[----:B------:R-:W-:Y:S01]  /*0090*/  ULDC UR6, c[0x0][0x0] ;  /* 0x0000000000067ab9 */ /* 0x000fe20000000800 */
[----:B------:R-:W-:Y:S01]  /*00a0*/  BSSY B0, `(.L_x_252) ;  /* 0x00006b9000007945 */ /* 0x000fe20003800000 */
[----:B------:R-:W-:Y:S01]  /*00b0*/  ULDC UR7, c[0x0][0xc] ;  /* 0x0000030000077ab9 */ /* 0x000fe20000000800 */
[----:B------:R-:W-:Y:S01]  /*00c0*/  MOV R34, R20 ;  /* 0x0000001400227202 */ /* 0x000fe20000000f00 */
[----:B------:R-:W-:Y:S02]  /*00d0*/  UIMAD.WIDE.U32 UR6, UR6, UR7, URZ ;  /* 0x00000007060672a5 */ /* 0x000fe4000f8e003f */
        /* <DEDUP_REMOVED lines=11> */
[----:B------:R-:W-:Y:S02]  /*0190*/  UMOV UR4, URZ ;  /* 0x0000003f00047c82 */ /* 0x000fe40008000000 */
[----:B------:R-:W-:Y:S02]  /*01a0*/  ULDC UR5, c[0x0][0x164] ;  /* 0x0000590000057ab9 */ /* 0x000fe40000000800 */
[----:B------:R-:W-:Y:S02]  /*01b0*/  USHF.R.S32.HI UR8, URZ, 0x1f, UR8 ;  /* 0x0000001f3f087899 */ /* 0x000fe40008011408 */
        /* <DEDUP_REMOVED lines=11> */
[----:B------:R-:W-:Y:S02]  /*0270*/  UIADD3 UR19, UR7, UR4, URZ ;  /* 0x0000000407137290 */ /* 0x000fe4000fffe03f */
[----:B------:R-:W-:-:S02]  /*0280*/  ULDC.64 UR20, c[0x0][0x118] ;  /* 0x0000460000147ab9 */ /* 0x000fc40000000a00 */
.L_x_395:
[----:B------:R-:W-:Y:S01]  /*0290*/  LOP3.LUT R0, R21, UR5, RZ, 0xfc, !PT ;  /* 0x0000000515007c12 */ /* 0x000fe2000f8efcff */
[----:B------:R-:W-:Y:S01]  /*02a0*/  YIELD ;  /* 0x0000000000007946 */ /* 0x000fe20003800000 */
[----:B------:R-:W-:Y:S02]  /*02b0*/  BSSY B1, `(.L_x_253) ;  /* 0x000001c000017945 */ /* 0x000fe40003800000 */
[----:B------:R-:W-:-:S13]  /*02c0*/  ISETP.NE.U32.AND P0, PT, R0, RZ, PT ;  /* 0x000000ff0000720c */ /* 0x000fda0003f05070 */
[----:B01----:R-:W-:Y:S05]  /*02d0*/  @!P0 BRA `(.L_x_254) ;  /* 0x0000005000008947 */ /* 0x003fea0003800000 */
[----:B------:R-:W-:Y:S02]  /*02e0*/  MOV R6, 0x300 ;  /* 0x0000030000067802 */ /* 0x000fe40000000f00 */
[----:B------:R-:W-:Y:S05]  /*02f0*/  CALL.REL.NOINC `($__internal_4_$__cuda_sm20_div_u64) ;  /* 0x0000695000007944 */ /* 0x000fea0003c00000 */
[----:B------:R-:W-:-:S05]  /*0300*/  IADD3 R39, -R38, RZ, RZ ;  /* 0x000000ff26277210 */ /* 0x000fca0007ffe1ff */
[----:B------:R-:W-:Y:S01]  /*0310*/  IMAD R39, R39, c[0x0][0x164], R34 ;  /* 0x0000590027277a24 */ /* 0x000fe200078e0222 */
[----:B------:R-:W-:Y:S05]  /*0320*/  BRA `(.L_x_255) ;  /* 0x0000014000007947 */ /* 0x000fea0003800000 */
.L_x_254:
        /* <DEDUP_REMOVED lines=20> */
.L_x_255:
[----:B------:R-:W-:Y:S05]  /*0470*/  BSYNC B1 ;  /* 0x0000000000017941 */ /* 0x000fea0003800000 */
.L_x_253:
[----:B------:R-:W-:Y:S02]  /*0480*/  SHF.R.S32.HI R22, RZ, 0x1f, R38 ;  /* 0x0000001fff167819 */ /* 0x000fe40000011426 */
[----:B------:R-:W-:-:S03]  /*0490*/  MOV R3, c[0x0][0x210] ;  /* 0x0000840000037a02 */ /* 0x000fc60000000f00 */
[----:B------:R-:W-:Y:S02]  /*04a0*/  IMAD R5, R22, c[0x0][0x210], RZ ;  /* 0x0000840016057a24 */ /* 0x000fe400078e02ff */
[----:B------:R-:W-:-:S04]  /*04b0*/  IMAD.WIDE.U32 R2, R38, R3, c[0x0][0x1f0] ;  /* 0x00007c0026027625 */ /* 0x000fc800078e0003 */
[----:B------:R-:W-:-:S05]  /*04c0*/  IMAD R5, R38, UR8, R5 ;  /* 0x0000000826057c24 */ /* 0x000fca000f8e0205 */
[----:B------:R-:W-:-:S05]  /*04d0*/  IADD3 R3, R3, R5, RZ ;  /* 0x0000000503037210 */ /* 0x000fca0007ffe0ff */
[----:B------:R-:W2:Y:S02]  /*04e0*/  LDG.E R2, [R2.64] ;  /* 0x0000001402027981 */ /* 0x000ea4000c1e1900 */
[----:B--2---:R-:W-:-:S04]  /*04f0*/  LOP3.LUT R0, R2, 0x1, RZ, 0xc0, !PT ;  /* 0x0000000102007812 */ /* 0x004fc800078ec0ff */
[----:B------:R-:W-:-:S13]  /*0500*/  ISETP.NE.U32.AND P0, PT, R0, 0x1, PT ;  /* 0x000000010000780c */ /* 0x000fda0003f05070 */
[----:B------:R-:W-:Y:S05]  /*0510*/  @P0 EXIT ;  /* 0x000000000000094d */ /* 0x000fea0003800000 */
[----:B------:R-:W-:Y:S02]  /*0520*/  SHF.R.S32.HI R5, RZ, 0x1f, R39 ;  /* 0x0000001fff057819 */ /* 0x000fe40000011427 */
[----:B------:R-:W-:-:S03]  /*0530*/  MOV R2, c[0x0][0x2b8] ;  /* 0x0000ae0000027a02 */ /* 0x000fc60000000f00 */
[----:B------:R-:W-:Y:S02]  /*0540*/  IMAD R0, R5, c[0x0][0x2b8], RZ ;  /* 0x0000ae0005007a24 */ /* 0x000fe400078e02ff */
[----:B------:R-:W-:-:S04]  /*0550*/  IMAD.WIDE.U32 R2, R39, R2, c[0x0][0x298] ;  /* 0x0000a60027027625 */ /* 0x000fc800078e0002 */
[----:B------:R-:W-:-:S05]  /*0560*/  IMAD R7, R39, UR9, R0 ;  /* 0x0000000927077c24 */ /* 0x000fca000f8e0200 */
[----:B------:R-:W-:-:S06]  /*0570*/  IADD3 R3, R3, R7, RZ ;  /* 0x0000000703037210 */ /* 0x000fcc0007ffe0ff */
[----:B------:R0:W2:Y:S01]  /*0580*/  LDG.E R3, [R2.64] ;  /* 0x0000001402037981 */ /* 0x0000a2000c1e1900 */
[----:B------:R-:W-:Y:S01]  /*0590*/  MOV R8, c[0x0][0x280] ;  /* 0x0000a00000087a02 */ /* 0x000fe20000000f00 */
[----:B------:R-:W-:Y:S01]  /*05a0*/  IMAD R4, R5, c[0x0][0x280], RZ ;  /* 0x0000a00005047a24 */ /* 0x000fe200078e02ff */
[----:B------:R-:W-:Y:S02]  /*05b0*/  MOV R52, RZ ;  /* 0x000000ff00347202 */ /* 0x000fe40000000f00 */
[----:B------:R-:W-:Y:S01]  /*05c0*/  MOV R16, RZ ;  /* 0x000000ff00107202 */ /* 0x000fe20000000f00 */
[----:B------:R-:W-:-:S04]  /*05d0*/  IMAD.WIDE.U32 R8, R39, R8, c[0x0][0x260] ;  /* 0x0000980027087625 */ /* 0x000fc800078e0008 */
[----:B------:R-:W-:-:S05]  /*05e0*/  IMAD R13, R39, UR12, R4 ;  /* 0x0000000c270d7c24 */ /* 0x000fca000f8e0204 */
[----:B------:R-:W-:Y:S02]  /*05f0*/  IADD3 R9, R9, R13, RZ ;  /* 0x0000000d09097210 */ /* 0x000fe40007ffe0ff */
[----:B------:R-:W-:-:S03]  /*0600*/  MOV R18, RZ ;  /* 0x000000ff00127202 */ /* 0x000fc60000000f00 */
[----:B------:R1:W3:Y:S04]  /*0610*/  LDG.E R41, [R8.64+0x4] ;  /* 0x0000041408297981 */ /* 0x0002e8000c1e1900 */
[----:B------:R1:W4:Y:S04]  /*0620*/  LDG.E R42, [R8.64] ;  /* 0x00000014082a7981 */ /* 0x000328000c1e1900 */
[----:B------:R1:W3:Y:S04]  /*0630*/  LDG.E R43, [R8.64+0x8] ;  /* 0x00000814082b7981 */ /* 0x0002e8000c1e1900 */
[----:B------:R1:W3:Y:S01]  /*0640*/  LDG.E R44, [R8.64+0x18] ;  /* 0x00001814082c7981 */ /* 0x0002e2000c1e1900 */
[----:B------:R-:W-:-:S03]  /*0650*/  CS2R R12, SRZ ;  /* 0x00000000000c7805 */ /* 0x000fc6000001ff00 */
[----:B------:R1:W3:Y:S01]  /*0660*/  LDG.E R45, [R8.64+0x10] ;  /* 0x00001014082d7981 */ /* 0x0002e2000c1e1900 */
[----:B------:R-:W-:-:S03]  /*0670*/  MOV R10, c[0x0][0x2f0] ;  /* 0x0000bc00000a7a02 */ /* 0x000fc60000000f00 */
[----:B------:R1:W3:Y:S01]  /*0680*/  LDG.E R46, [R8.64+0xc] ;  /* 0x00000c14082e7981 */ /* 0x0002e2000c1e1900 */
[----:B0-----:R-:W-:Y:S01]  /*0690*/  SHF.R.S32.HI R2, RZ, 0x1f, R10 ;  /* 0x0000001fff027819 */ /* 0x001fe2000001140a */
[----:B------:R-:W-:Y:S02]  /*06a0*/  IMAD R4, R5, c[0x0][0x2f0], RZ ;  /* 0x0000bc0005047a24 */ /* 0x000fe400078e02ff */
[----:B------:R1:W3:Y:S01]  /*06b0*/  LDG.E R47, [R8.64+0x14] ;  /* 0x00001414082f7981 */ /* 0x0002e2000c1e1900 */
[----:B------:R-:W-:Y:S01]  /*06c0*/  MOV R14, RZ ;  /* 0x000000ff000e7202 */ /* 0x000fe20000000f00 */
[----:B------:R-:W-:Y:S01]  /*06d0*/  IMAD R19, R2, R39, R4 ;  /* 0x0000002702137224 */ /* 0x000fe200078e0204 */
[----:B--2---:R-:W-:-:S13]  /*06e0*/  ISETP.GE.AND P0, PT, R3, RZ, PT ;  /* 0x000000ff0300720c */ /* 0x004fda0003f06270 */
[----:B------:R-:W-:Y:S02]  /*06f0*/  @P0 SHF.R.S32.HI R0, RZ, 0x1f, R3 ;  /* 0x0000001fff000819 */ /* 0x000fe40000011403 */
[----:B------:R-:W-:-:S03]  /*0700*/  @P0 MOV R6, c[0x0][0x248] ;  /* 0x0000920000060a02 */ /* 0x000fc60000000f00 */
[----:B------:R-:W-:Y:S02]  /*0710*/  @P0 IMAD R0, R0, c[0x0][0x248], RZ ;  /* 0x0000920000000a24 */ /* 0x000fe400078e02ff */
[----:B------:R-:W-:-:S04]  /*0720*/  @P0 IMAD.WIDE.U32 R6, R3, R6, c[0x0][0x228] ;  /* 0x00008a0003060625 */ /* 0x000fc800078e0006 */
[----:B------:R-:W-:Y:S01]  /*0730*/  @P0 IMAD R11, R3, UR13, R0 ;  /* 0x0000000d030b0c24 */ /* 0x000fe2000f8e0200 */
[----:B------:R-:W-:-:S04]  /*0740*/  MOV R0, 0x3f800000 ;  /* 0x3f80000000007802 */ /* 0x000fc80000000f00 */
[----:B------:R-:W-:-:S05]  /*0750*/  @P0 IADD3 R7, R7, R11, RZ ;  /* 0x0000000b07070210 */ /* 0x000fca0007ffe0ff */
[----:B------:R0:W3:Y:S04]  /*0760*/  @P0 LDG.E R52, [R6.64+0x10] ;  /* 0x0000101406340981 */ /* 0x0000e8000c1e1900 */
[----:B------:R0:W4:Y:S04]  /*0770*/  @P0 LDG.E R16, [R6.64+0xc] ;  /* 0x00000c1406100981 */ /* 0x000128000c1e1900 */
[----:B------:R0:W2:Y:S04]  /*0780*/  @P0 LDG.E R18, [R6.64+0x14] ;  /* 0x0000141406120981 */ /* 0x0000a8000c1e1900 */
[----:B------:R0:W2:Y:S01]  /*0790*/  @P0 LDG.E R0, [R6.64+0x18] ;  /* 0x0000181406000981 */ /* 0x0000a2000c1e1900 */
[----:B------:R-:W-:Y:S01]  /*07a0*/  IMAD R3, R22, c[0x0][0x1a0], RZ ;  /* 0x0000680016037a24 */ /* 0x000fe200078e02ff */
[----:B------:R-:W-:-:S02]  /*07b0*/  MOV R11, c[0x0][0x1a0] ;  /* 0x00006800000b7a02 */ /* 0x000fc40000000f00 */
[----:B------:R0:W2:Y:S01]  /*07c0*/  @P0 LDG.E R13, [R6.64+0x4] ;  /* 0x00000414060d0981 */ /* 0x0000a2000c1e1900 */
[C---:B------:R-:W-:Y:S02]  /*07d0*/  IMAD R15, R38.reuse, UR10, R3 ;  /* 0x0000000a260f7c24 */ /* 0x040fe4000f8e0203 */
[----:B------:R-:W-:Y:S01]  /*07e0*/  IMAD.WIDE.U32 R2, R38, R11, c[0x0][0x180] ;  /* 0x0000600026027625 */ /* 0x000fe200078e000b */
[----:B------:R0:W2:Y:S04]  /*07f0*/  @P0 LDG.E R12, [R6.64] ;  /* 0x00000014060c0981 */ /* 0x0000a8000c1e1900 */
[----:B------:R0:W2:Y:S01]  /*0800*/  @P0 LDG.E R14, [R6.64+0x8] ;  /* 0x00000814060e0981 */ /* 0x0000a2000c1e1900 */
[----:B------:R-:W-:-:S05]  /*0810*/  IADD3 R3, R3, R15, RZ ;  /* 0x0000000f03037210 */ /* 0x000fca0007ffe0ff */
[----:B------:R0:W2:Y:S04]  /*0820*/  LDG.E R23, [R2.64+0x4] ;  /* 0x0000041402177981 */ /* 0x0000a8000c1e1900 */
[----:B------:R0:W2:Y:S04]  /*0830*/  LDG.E R24, [R2.64] ;  /* 0x0000001402187981 */ /* 0x0000a8000c1e1900 */
[----:B------:R0:W2:Y:S01]  /*0840*/  LDG.E R26, [R2.64+0x8] ;  /* 0x00000814021a7981 */ /* 0x0000a2000c1e1900 */
[----:B------:R-:W-:-:S05]  /*0850*/  IMAD.WIDE.U32 R10, R39, R10, c[0x0][0x2d0] ;  /* 0x0000b400270a7625 */ /* 0x000fca00078e000a */
[----:B------:R-:W-:-:S05]  /*0860*/  IADD3 R11, R11, R19, RZ ;  /* 0x000000130b0b7210 */ /* 0x000fca0007ffe0ff */
[----:B------:R0:W2:Y:S01]  /*0870*/  LDG.E R19, [R10.64] ;  /* 0x000000140a137981 */ /* 0x0000a2000c1e1900 */
[----:B------:R-:W-:Y:S01]  /*0880*/  MOV R20, c[0x0][0x3d0] ;  /* 0x0000f40000147a02 */ /* 0x000fe20000000f00 */
[----:B-1----:R-:W-:Y:S02]  /*0890*/  IMAD R9, R22, c[0x0][0x1d8], RZ ;  /* 0x0000760016097a24 */ /* 0x002fe400078e02ff */
[----:B------:R-:W-:Y:S01]  /*08a0*/  IMAD R8, R5, c[0x0][0x3d0], RZ ;  /* 0x0000f40005087a24 */ /* 0x000fe200078e02ff */
[----:B------:R-:W-:Y:S01]  /*08b0*/  SHF.R.S32.HI R4, RZ, 0x1f, R20 ;  /* 0x0000001fff047819 */ /* 0x000fe20000011414 */
[----:B------:R-:W-:Y:S01]  /*08c0*/  IMAD R15, R38, UR11, R9 ;  /* 0x0000000b260f7c24 */ /* 0x000fe2000f8e0209 */
[----:B0-----:R-:W-:-:S03]  /*08d0*/  MOV R7, c[0x0][0x1d8] ;  /* 0x0000760000077a02 */ /* 0x001fc60000000f00 */
[----:B------:R-:W-:Y:S02]  /*08e0*/  IMAD R11, R4, R39, R8 ;  /* 0x00000027040b7224 */ /* 0x000fe400078e0208 */
[----:B------:R-:W-:-:S05]  /*08f0*/  IMAD.WIDE.U32 R8, R39, R20, c[0x0][0x3b0] ;  /* 0x0000ec0027087625 */ /* 0x000fca00078e0014 */
[----:B------:R-:W-:Y:S01]  /*0900*/  IADD3 R3, R9, R11, RZ ;  /* 0x0000000b09037210 */ /* 0x000fe20007ffe0ff */
[----:B------:R-:W-:Y:S01]  /*0910*/  IMAD.WIDE.U32 R6, R38, R7, c[0x0][0x1b8] ;  /* 0x00006e0026067625 */ /* 0x000fe200078e0007 */
[----:B------:R-:W-:-:S04]  /*0920*/  MOV R2, R8 ;  /* 0x0000000800027202 */ /* 0x000fc80000000f00 */
[----:B------:R-:W-:Y:S01]  /*0930*/  IADD3 R7, R7, R15, RZ ;  /* 0x0000000f07077210 */ /* 0x000fe20007ffe0ff */
[----:B------:R0:W5:Y:S04]  /*0940*/  LDG.E R49, [R2.64] ;  /* 0x0000001402317981 */ /* 0x000168000c1e1900 */
[----:B------:R1:W5:Y:S04]  /*0950*/  LDG.E R4, [R6.64] ;  /* 0x0000001406047981 */ /* 0x000368000c1e1900 */
[----:B------:R0:W5:Y:S04]  /*0960*/  LDG.E R51, [R2.64+0x4] ;  /* 0x0000041402337981 */ /* 0x000168000c1e1900 */
[----:B------:R0:W5:Y:S01]  /*0970*/  LDG.E R56, [R2.64+0x8] ;  /* 0x0000081402387981 */ /* 0x000162000c1e1900 */
[----:B------:R-:W-:Y:S01]  /*0980*/  BSSY B1, `(.L_x_256) ;  /* 0x0000599000017945 */ /* 0x000fe20003800000 */
[----:B---3--:R-:W-:-:S04]  /*0990*/  FMUL R9, R41, R52 ;  /* 0x0000003429097220 */ /* 0x008fc80000400000 */
[----:B----4-:R-:W-:-:S04]  /*09a0*/  FFMA R8, R42, R16, R9 ;  /* 0x000000102a087223 */ /* 0x010fc80000000009 */
[-C--:B--2---:R-:W-:Y:S01]  /*09b0*/  FFMA R8, R43, R18.reuse, R8 ;  /* 0x000000122b087223 */ /* 0x084fe20000000008 */
[----:B------:R-:W-:Y:S01]  /*09c0*/  FMUL R10, R41, R18 ;  /* 0x00000012290a7220 */ /* 0x000fe20000400000 */
[----:B------:R-:W-:Y:S02]  /*09d0*/  FADD R9, R0, R0 ;  /* 0x0000000000097221 */ /* 0x000fe40000000000 */
[----:B-1----:R-:W-:Y:S01]  /*09e0*/  FADD R7, R8, R8 ;  /* 0x0000000808077221 */ /* 0x002fe20000000000 */
[----:B------:R-:W-:Y:S01]  /*09f0*/  FMUL R11, R43, R16 ;  /* 0x000000102b0b7220 */ /* 0x000fe20000400000 */
[----:B------:R-:W-:Y:S01]  /*0a00*/  FFMA R6, R9, R0, -1 ;  /* 0xbf80000009067423 */ /* 0x000fe20000000000 */
[----:B------:R-:W-:Y:S01]  /*0a10*/  FFMA R9, R43, R52, -R10 ;  /* 0x000000342b097223 */ /* 0x000fe2000000080a */
[----:B0-----:R-:W-:Y:S01]  /*0a20*/  FMUL R3, R7, R16 ;  /* 0x0000001007037220 */ /* 0x001fe20000400000 */
[----:B------:R-:W-:Y:S02]  /*0a30*/  FFMA R11, R42, R18, -R11 ;  /* 0x000000122a0b7223 */ /* 0x000fe4000000080b */
[----:B------:R-:W-:Y:S01]  /*0a40*/  FMUL R2, R9, R0 ;  /* 0x0000000009027220 */ /* 0x000fe20000400000 */
[----:B------:R-:W-:Y:S01]  /*0a50*/  FFMA R3, R6, R42, R3 ;  /* 0x0000002a06037223 */ /* 0x000fe20000000003 */
[----:B------:R-:W-:Y:S01]  /*0a60*/  FMUL R8, R11, R0 ;  /* 0x000000000b087220 */ /* 0x000fe20000400000 */
[----:B------:R-:W-:-:S02]  /*0a70*/  FMUL R11, R7, R52 ;  /* 0x00000034070b7220 */ /* 0x000fc40000400000 */
[----:B------:R-:W-:Y:S01]  /*0a80*/  FFMA R3, R2, 2, R3 ;  /* 0x4000000002037823 */ /* 0x000fe20000000003 */
[----:B------:R-:W-:Y:S01]  /*0a90*/  FMUL R2, R44, R52 ;  /* 0x000000342c027220 */ /* 0x000fe20000400000 */
[----:B------:R-:W-:Y:S01]  /*0aa0*/  FMUL R10, R7, R18 ;  /* 0x00000012070a7220 */ /* 0x000fe20000400000 */
[----:B------:R-:W-:Y:S01]  /*0ab0*/  FMUL R20, R42, R52 ;  /* 0x000000342a147220 */ /* 0x000fe20000400000 */
[----:B------:R-:W-:Y:S01]  /*0ac0*/  FFMA R11, R6, R41, R11 ;  /* 0x00000029060b7223 */ /* 0x000fe2000000000b */
[C---:B------:R-:W-:Y:S01]  /*0ad0*/  FMUL R7, R44.reuse, R16 ;  /* 0x000000102c077220 */ /* 0x040fe20000400000 */
[----:B------:R-:W-:Y:S01]  /*0ae0*/  FFMA R9, R45, R0, R2 ;  /* 0x000000002d097223 */ /* 0x000fe20000000002 */
[----:B------:R-:W-:Y:S01]  /*0af0*/  FMUL R2, R44, R18 ;  /* 0x000000122c027220 */ /* 0x000fe20000400000 */
[----:B------:R-:W-:Y:S01]  /*0b00*/  FFMA R15, R41, R16, -R20 ;  /* 0x00000010290f7223 */ /* 0x000fe20000000814 */
[----:B------:R-:W-:Y:S01]  /*0b10*/  FFMA R8, R8, 2, R11 ;  /* 0x4000000008087823 */ /* 0x000fe2000000000b */
[C---:B------:R-:W-:Y:S01]  /*0b20*/  FFMA R7, R46.reuse, R0, R7 ;  /* 0x000000002e077223 */ /* 0x040fe20000000007 */
[C---:B------:R-:W-:Y:S01]  /*0b30*/  FFMA R9, R46.reuse, R18, R9 ;  /* 0x000000122e097223 */ /* 0x040fe20000000009 */
[----:B------:R-:W-:Y:S01]  /*0b40*/  FMUL R11, R46, R16 ;  /* 0x000000102e0b7220 */ /* 0x000fe20000400000 */
[-C--:B------:R-:W-:Y:S01]  /*0b50*/  FFMA R2, R47, R0.reuse, R2 ;  /* 0x000000002f027223 */ /* 0x080fe20000000002 */
[----:B------:R-:W-:Y:S01]  /*0b60*/  FFMA R10, R6, R43, R10 ;  /* 0x0000002b060a7223 */ /* 0x000fe2000000000a */
[----:B------:R-:W-:Y:S01]  /*0b70*/  FMUL R15, R15, R0 ;  /* 0x000000000f0f7220 */ /* 0x000fe20000400000 */
[----:B------:R-:W-:Y:S01]  /*0b80*/  FADD R13, R8, R13 ;  /* 0x0000000d080d7221 */ /* 0x000fe20000000000 */
[C---:B------:R-:W-:Y:S01]  /*0b90*/  FFMA R7, R47.reuse, R52, R7 ;  /* 0x000000342f077223 */ /* 0x040fe20000000007 */
[----:B------:R-:W-:Y:S01]  /*0ba0*/  FFMA R48, R47, -R16, R9 ;  /* 0x800000102f307223 */ /* 0x000fe20000000009 */
[----:B------:R-:W-:Y:S01]  /*0bb0*/  FFMA R11, R44, R0, -R11 ;  /* 0x000000002c0b7223 */ /* 0x000fe2000000080b */
[----:B------:R-:W-:Y:S01]  /*0bc0*/  FFMA R9, R45, R16, R2 ;  /* 0x000000102d097223 */ /* 0x000fe20000000002 */
[----:B------:R-:W-:Y:S01]  /*0bd0*/  FFMA R15, R15, 2, R10 ;  /* 0x400000000f0f7823 */ /* 0x000fe2000000000a */
[----:B------:R-:W-:Y:S01]  /*0be0*/  FADD R3, R3, R12 ;  /* 0x0000000c03037221 */ /* 0x000fe20000000000 */
[----:B------:R-:W-:Y:S01]  /*0bf0*/  FFMA R50, R45, -R18, R7 ;  /* 0x800000122d327223 */ /* 0x000fe20000000007 */
[----:B------:R-:W-:Y:S01]  /*0c00*/  FMUL R2, R13, R48 ;  /* 0x000000300d027220 */ /* 0x000fe20000400000 */
[-C--:B------:R-:W-:Y:S01]  /*0c10*/  FFMA R0, R45, -R52.reuse, R11 ;  /* 0x800000342d007223 */ /* 0x080fe2000000000b */
[----:B------:R-:W-:Y:S01]  /*0c20*/  FADD R15, R15, R14 ;  /* 0x0000000e0f0f7221 */ /* 0x000fe20000000000 */
[----:B------:R-:W-:Y:S01]  /*0c30*/  FFMA R52, R46, -R52, R9 ;  /* 0x800000342e347223 */ /* 0x000fe20000000009 */
[----:B------:R-:W-:Y:S01]  /*0c40*/  FFMA R2, R3, -R50, -R2 ;  /* 0x8000003203027223 */ /* 0x000fe20000000802 */
[----:B------:R-:W-:-:S03]  /*0c50*/  FFMA R53, R47, -R18, R0 ;  /* 0x800000122f357223 */ /* 0x000fc60000000000 */
[----:B------:R-:W-:Y:S01]  /*0c60*/  FFMA R2, -R15, R52, R2 ;  /* 0x000000340f027223 */ /* 0x000fe20000000102 */
[----:B------:R-:W-:Y:S01]  /*0c70*/  FMUL R9, R23, R48 ;  /* 0x0000003017097220 */ /* 0x000fe20000400000 */
[----:B------:R-:W-:Y:S02]  /*0c80*/  FADD R54, R53, R53 ;  /* 0x0000003535367221 */ /* 0x000fe40000000000 */
[----:B------:R-:W-:Y:S01]  /*0c90*/  FADD R7, R2, R2 ;  /* 0x0000000202077221 */ /* 0x000fe20000000000 */
[----:B------:R-:W-:Y:S01]  /*0ca0*/  FMUL R2, R13, R50 ;  /* 0x000000320d027220 */ /* 0x000fe20000400000 */
[----:B------:R-:W-:Y:S01]  /*0cb0*/  FMUL R6, R3, R52 ;  /* 0x0000003403067220 */ /* 0x000fe20000400000 */
[----:B------:R-:W-:Y:S01]  /*0cc0*/  FFMA R11, R24, -R50, -R9 ;  /* 0x80000032180b7223 */ /* 0x000fe20000000809 */
[----:B------:R-:W-:Y:S01]  /*0cd0*/  FFMA R54, R53, R54, -1 ;  /* 0xbf80000035367423 */ /* 0x000fe20000000036 */
[-C--:B------:R-:W-:Y:S01]  /*0ce0*/  FMUL R9, R50, R7.reuse ;  /* 0x0000000732097220 */ /* 0x080fe20000400000 */
[----:B------:R-:W-:Y:S01]  /*0cf0*/  FFMA R8, R3, R48, -R2 ;  /* 0x0000003003087223 */ /* 0x000fe20000000802 */
[----:B------:R-:W-:Y:S01]  /*0d00*/  FMUL R2, R48, R7 ;  /* 0x0000000730027220 */ /* 0x000fe20000400000 */
[C---:B------:R-:W-:Y:S01]  /*0d10*/  FFMA R6, R15.reuse, R50, -R6 ;  /* 0x000000320f067223 */ /* 0x040fe20000000806 */
[----:B------:R-:W-:Y:S01]  /*0d20*/  FMUL R0, R15, R48 ;  /* 0x000000300f007220 */ /* 0x000fe20000400000 */
[----:B------:R-:W-:Y:S01]  /*0d30*/  FFMA R11, -R26, R52, R11 ;  /* 0x000000341a0b7223 */ /* 0x000fe2000000010b */
[-C--:B------:R-:W-:Y:S01]  /*0d40*/  FFMA R9, R3, R54.reuse, -R9 ;  /* 0x0000003603097223 */ /* 0x080fe20000000809 */
[----:B------:R-:W-:Y:S01]  /*0d50*/  FFMA R2, R13, R54, -R2 ;  /* 0x000000360d027223 */ /* 0x000fe20000000802 */
[----:B------:R-:W-:Y:S01]  /*0d60*/  FMUL R3, R53, R6 ;  /* 0x0000000635037220 */ /* 0x000fe20000400000 */
[----:B------:R-:W-:Y:S01]  /*0d70*/  FFMA R0, R13, R52, -R0 ;  /* 0x000000340d007223 */ /* 0x000fe20000000800 */
[----:B------:R-:W-:-:S02]  /*0d80*/  FADD R11, R11, R11 ;  /* 0x0000000b0b0b7221 */ /* 0x000fc40000000000 */
[----:B------:R-:W-:Y:S01]  /*0d90*/  FFMA R2, R3, 2, R2 ;  /* 0x4000000003027823 */ /* 0x000fe20000000002 */
[----:B------:R-:W-:Y:S01]  /*0da0*/  FMUL R0, R53, R0 ;  /* 0x0000000035007220 */ /* 0x000fe20000400000 */
[-C--:B------:R-:W-:Y:S01]  /*0db0*/  FMUL R3, R50, R11.reuse ;  /* 0x0000000b32037220 */ /* 0x080fe20000400000 */
[----:B------:R-:W-:Y:S02]  /*0dc0*/  FMUL R13, R23, R50 ;  /* 0x00000032170d7220 */ /* 0x000fe40000400000 */
[----:B------:R-:W-:Y:S01]  /*0dd0*/  FFMA R0, R0, 2, R9 ;  /* 0x4000000000007823 */ /* 0x000fe20000000009 */
[----:B------:R-:W-:Y:S01]  /*0de0*/  FFMA R6, R24, R54, -R3 ;  /* 0x0000003618067223 */ /* 0x000fe20000000803 */
[----:B------:R-:W-:Y:S01]  /*0df0*/  FMUL R9, R26, R48 ;  /* 0x000000301a097220 */ /* 0x000fe20000400000 */
[C---:B------:R-:W-:Y:S01]  /*0e00*/  FMUL R3, R24.reuse, R52 ;  /* 0x0000003418037220 */ /* 0x040fe20000400000 */
[----:B------:R-:W-:Y:S01]  /*0e10*/  ISETP.NE.AND P3, PT, R19, 0x5, PT ;  /* 0x000000051300780c */ /* 0x000fe20003f65270 */
[----:B------:R-:W-:Y:S01]  /*0e20*/  FFMA R14, R24, R48, -R13 ;  /* 0x00000030180e7223 */ /* 0x000fe2000000080d */
[----:B------:R-:W-:Y:S01]  /*0e30*/  FMUL R13, R48, R11 ;  /* 0x0000000b300d7220 */ /* 0x000fe20000400000 */
[C---:B------:R-:W-:Y:S01]  /*0e40*/  FMUL R7, R52.reuse, R7 ;  /* 0x0000000734077220 */ /* 0x040fe20000400000 */
[----:B------:R-:W-:Y:S01]  /*0e50*/  FMUL R11, R52, R11 ;  /* 0x0000000b340b7220 */ /* 0x000fe20000400000 */
[----:B------:R-:W-:Y:S01]  /*0e60*/  FFMA R10, R23, R52, -R9 ;  /* 0x00000034170a7223 */ /* 0x000fe20000000809 */
[C---:B------:R-:W-:Y:S01]  /*0e70*/  FFMA R12, R26.reuse, R50, -R3 ;  /* 0x000000321a0c7223 */ /* 0x040fe20000000803 */
[-C--:B------:R-:W-:Y:S01]  /*0e80*/  FFMA R7, R15, R54.reuse, -R7 ;  /* 0x000000360f077223 */ /* 0x080fe20000000807 */
[-C--:B------:R-:W-:Y:S01]  /*0e90*/  FFMA R13, R23, R54.reuse, -R13 ;  /* 0x00000036170d7223 */ /* 0x080fe2000000080d */
[----:B------:R-:W-:Y:S01]  /*0ea0*/  FFMA R11, R26, R54, -R11 ;  /* 0x000000361a0b7223 */ /* 0x000fe2000000080b */
[C---:B------:R-:W-:Y:S01]  /*0eb0*/  FMUL R8, R53.reuse, R8 ;  /* 0x0000000835087220 */ /* 0x040fe20000400000 */
[C---:B------:R-:W-:Y:S01]  /*0ec0*/  FMUL R9, R53.reuse, R10 ;  /* 0x0000000a35097220 */ /* 0x040fe20000400000 */
[C---:B------:R-:W-:Y:S01]  /*0ed0*/  FMUL R12, R53.reuse, R12 ;  /* 0x0000000c350c7220 */ /* 0x040fe20000400000 */
[----:B------:R-:W-:Y:S01]  /*0ee0*/  FMUL R14, R53, R14 ;  /* 0x0000000e350e7220 */ /* 0x000fe20000400000 */
[----:B------:R-:W-:Y:S01]  /*0ef0*/  FFMA R3, R8, 2, R7 ;  /* 0x4000000008037823 */ /* 0x000fe20000000007 */
[----:B------:R-:W-:Y:S01]  /*0f00*/  FFMA R9, R9, 2, R6 ;  /* 0x4000000009097823 */ /* 0x000fe20000000006 */
[----:B------:R-:W-:Y:S01]  /*0f10*/  FFMA R13, R12, 2, R13 ;  /* 0x400000000c0d7823 */ /* 0x000fe2000000000d */
[----:B------:R-:W-:-:S02]  /*0f20*/  FFMA R14, R14, 2, R11 ;  /* 0x400000000e0e7823 */ /* 0x000fc4000000000b */
[----:B------:R-:W-:Y:S01]  /*0f30*/  FADD R0, -R0, R9 ;  /* 0x0000000900007221 */ /* 0x000fe20000000100 */
[----:B------:R-:W-:Y:S01]  /*0f40*/  FADD R2, -R2, R13 ;  /* 0x0000000d02027221 */ /* 0x000fe20000000100 */
[----:B------:R-:W-:Y:S01]  /*0f50*/  FADD R3, -R3, R14 ;  /* 0x0000000e03037221 */ /* 0x000fe20000000100 */
[----:B------:R-:W-:Y:S05]  /*0f60*/  @!P3 BRA `(.L_x_257) ;  /* 0x000000700000b947 */ /* 0x000fea0003800000 */
[----:B-----5:R-:W-:Y:S01]  /*0f70*/  FADD R4, R4, c[0x0][0x3e8] ;  /* 0x0000fa0004047621 */ /* 0x020fe20000000000 */
[----:B------:R-:W-:Y:S01]  /*0f80*/  MOV R16, RZ ;  /* 0x000000ff00107202 */ /* 0x000fe20000000f00 */
[----:B------:R-:W-:Y:S01]  /*0f90*/  CS2R R10, SRZ ;  /* 0x00000000000a7805 */ /* 0x000fe2000001ff00 */
[----:B------:R-:W-:Y:S02]  /*0fa0*/  MOV R30, RZ ;  /* 0x000000ff001e7202 */ /* 0x000fe40000000f00 */
[----:B------:R-:W-:Y:S02]  /*0fb0*/  MOV R5, RZ ;  /* 0x000000ff00057202 */ /* 0x000fe40000000f00 */
[----:B------:R-:W-:Y:S01]  /*0fc0*/  MOV R13, RZ ;  /* 0x000000ff000d7202 */ /* 0x000fe20000000f00 */
[----:B------:R-:W-:Y:S05]  /*0fd0*/  BRA `(.L_x_258) ;  /* 0x0000533000007947 */ /* 0x000fea0003800000 */
.L_x_257:
[----:B-----5:R-:W0:Y:S01]  /*0fe0*/  MUFU.RCP R6, R49 ;  /* 0x0000003100067308 */ /* 0x020e220000001000 */
[----:B------:R-:W-:Y:S01]  /*0ff0*/  MOV R12, c[0x0][0x398] ;  /* 0x0000e600000c7a02 */ /* 0x000fe20000000f00 */
[----:B------:R-:W-:Y:S01]  /*1000*/  IMAD R5, R5, c[0x0][0x398], RZ ;  /* 0x0000e60005057a24 */ /* 0x000fe200078e02ff */
[----:B------:R-:W-:Y:S02]  /*1010*/  BSSY B4, `(.L_x_259) ;  /* 0x0000011000047945 */ /* 0x000fe40003800000 */
[----:B------:R-:W-:-:S03]  /*1020*/  SHF.R.S32.HI R10, RZ, 0x1f, R12 ;  /* 0x0000001fff0a7819 */ /* 0x000fc6000001140c */
[----:B------:R-:W1:Y:S02]  /*1030*/  FCHK P0, R0, R49 ;  /* 0x0000003100007302 */ /* 0x000e640000000000 */
[----:B------:R-:W-:Y:S01]  /*1040*/  IMAD R9, R10, R39, R5 ;  /* 0x000000270a097224 */ /* 0x000fe200078e0205 */
[----:B0-----:R-:W-:-:S04]  /*1050*/  FFMA R7, -R49, R6, 1 ;  /* 0x3f80000031077423 */ /* 0x001fc80000000106 */
[----:B------:R-:W-:Y:S01]  /*1060*/  FFMA R55, R6, R7, R6 ;  /* 0x0000000706377223 */ /* 0x000fe20000000006 */
[----:B------:R-:W-:-:S03]  /*1070*/  IMAD.WIDE.U32 R6, R39, R12, c[0x0][0x378] ;  /* 0x0000de0027067625 */ /* 0x000fc600078e000c */
[----:B------:R-:W-:Y:S02]  /*1080*/  FFMA R8, R0, R55, RZ ;  /* 0x0000003700087223 */ /* 0x000fe400000000ff */
[----:B------:R-:W-:Y:S02]  /*1090*/  IADD3 R13, R7, R9, RZ ;  /* 0x00000009070d7210 */ /* 0x000fe40007ffe0ff */
[----:B------:R-:W-:-:S04]  /*10a0*/  FFMA R5, -R49, R8, R0 ;  /* 0x0000000831057223 */ /* 0x000fc80000000100 */
[----:B------:R-:W-:Y:S01]  /*10b0*/  FFMA R55, R55, R5, R8 ;  /* 0x0000000537377223 */ /* 0x000fe20000000008 */
[----:B-1----:R-:W-:Y:S05]  /*10c0*/  @!P0 BRA `(.L_x_260) ;  /* 0x0000005000008947 */ /* 0x002fea0003800000 */
[----:B------:R-:W-:Y:S02]  /*10d0*/  MOV R19, R0 ;  /* 0x0000000000137202 */ /* 0x000fe40000000f00 */
[----:B------:R-:W-:Y:S02]  /*10e0*/  MOV R22, R49 ;  /* 0x0000003100167202 */ /* 0x000fe40000000f00 */
[----:B------:R-:W-:Y:S02]  /*10f0*/  MOV R78, 0x1110 ;  /* 0x00001110004e7802 */ /* 0x000fe40000000f00 */
[----:B------:R-:W-:Y:S05]  /*1100*/  CALL.REL.NOINC `($__internal_7_$__cuda_sm3x_div_rn_noftz_f32_slowpath) ;  /* 0x0000642000007944 */ /* 0x000fea0003c00000 */
[----:B------:R-:W-:Y:S02]  /*1110*/  MOV R55, R19 ;  /* 0x0000001300377202 */ /* 0x000fe40000000f00 */
.L_x_260:
[----:B------:R-:W-:Y:S05]  /*1120*/  BSYNC B4 ;  /* 0x0000000000047941 */ /* 0x000fea0003800000 */
.L_x_259:
        /* <DEDUP_REMOVED lines=14> */
.L_x_262:
[----:B------:R-:W-:Y:S05]  /*1210*/  BSYNC B4 ;  /* 0x0000000000047941 */ /* 0x000fea0003800000 */
.L_x_261:
        /* <DEDUP_REMOVED lines=14> */
.L_x_264:
[----:B------:R-:W-:Y:S05]  /*1300*/  BSYNC B4 ;  /* 0x0000000000047941 */ /* 0x000fea0003800000 */
.L_x_263:
[----:B------:R-:W-:-:S06]  /*1310*/  MOV R12, R6 ;  /* 0x00000006000c7202 */ /* 0x000fcc0000000f00 */
[----:B------:R-:W2:Y:S04]  /*1320*/  LDG.E.64 R12, [R12.64] ;  /* 0x000000140c0c7981 */ /* 0x000ea8000c1e1b00 */
[----:B--2---:R-:W2:Y:S04]  /*1330*/  LD.E.64 R10, [R12.64+0xf8] ;  /* 0x0000f8140c0a7980 */ /* 0x004ea8000c101b00 */
        /* <DEDUP_REMOVED lines=10> */
[----:B------:R-:W-:Y:S01]  /*13e0*/  MOV R5, RZ ;  /* 0x000000ff00057202 */ /* 0x000fe20000000f00 */
[----:B------:R-:W-:Y:S01]  /*13f0*/  CS2R R6, SRZ ;  /* 0x0000000000067805 */ /* 0x000fe2000001ff00 */
[----:B------:R-:W-:Y:S01]  /*1400*/  MOV R20, 0x1 ;  /* 0x0000000100147802 */ /* 0x000fe20000000f00 */
[----:B------:R-:W-:Y:S01]  /*1410*/  FMUL R8, R8, R8 ;  /* 0x0000000808087220 */ /* 0x000fe20000400000 */
[----:B------:R-:W-:Y:S01]  /*1420*/  MOV R9, R4 ;  /* 0x0000000400097202 */ /* 0x000fe20000000f00 */
[----:B--2---:R0:W-:Y:S04]  /*1430*/  STL [R1], R10 ;  /* 0x0000000a01007387 */ /* 0x0041e80000100800 */
.L_x_373:
[----:B------:R-:W-:-:S04]  /*1440*/  IADD3 R22, R20, -0x1, RZ ;  /* 0xffffffff14167810 */ /* 0x000fc80007ffe0ff */
[----:B0-----:R-:W-:-:S05]  /*1450*/  LEA R70, R22, R1, 0x2 ;  /* 0x0000000116467211 */ /* 0x001fca00078e10ff */
[----:B0-----:R-:W2:Y:S02]  /*1460*/  LDL R13, [R70] ;  /* 0x00000000460d7983 */ /* 0x001ea40000100800 */
[----:B-12--5:R-:W-:-:S05]  /*1470*/  IMAD.WIDE R10, R13, 0x10, R28 ;  /* 0x000000100d0a7825 */ /* 0x026fca00078e021c */
        /* <DEDUP_REMOVED lines=18> */
[----:B------:R-:W-:Y:S02]  /*15a0*/  FSEL R16, R17, R16, P1 ;  /* 0x0000001011107208 */ /* 0x000fe40000800000 */
[----:B------:R-:W-:Y:S02]  /*15b0*/  FSETP.GT.AND P1, PT, R19, R18, PT ;  /* 0x000000121300720b */ /* 0x000fe40003f24000 */
[----:B------:R-:W-:Y:S01]  /*15c0*/  FSEL R14, R15, R14, P0 ;  /* 0x0000000e0f0e7208 */ /* 0x000fe20000000000 */
[----:B------:R-:W-:Y:S01]  /*15d0*/  FADD R16, -R16, R57 ;  /* 0x0000003910107221 */ /* 0x000fe20000000100 */
[----:B------:R-:W-:-:S03]  /*15e0*/  FSEL R19, R18, R19, P1 ;  /* 0x0000001312137208 */ /* 0x000fc60000800000 */
[----:B------:R-:W-:Y:S01]  /*15f0*/  FADD R14, -R14, R55 ;  /* 0x000000370e0e7221 */ /* 0x000fe20000000100 */
[----:B------:R-:W-:Y:S01]  /*1600*/  FMUL R15, R16, R16 ;  /* 0x00000010100f7220 */ /* 0x000fe20000400000 */
[----:B------:R-:W-:Y:S01]  /*1610*/  FFMA R16, R60, 0.0010000000474974513054, R9 ;  /* 0x3a83126f3c107823 */ /* 0x000fe20000000009 */
[----:B------:R-:W-:Y:S02]  /*1620*/  FADD R19, -R19, R58 ;  /* 0x0000003a13137221 */ /* 0x000fe40000000100 */
[----:B------:R-:W-:Y:S01]  /*1630*/  FFMA R14, R14, R14, R15 ;  /* 0x0000000e0e0e7223 */ /* 0x000fe2000000000f */
[----:B------:R-:W-:-:S03]  /*1640*/  FMUL R71, R16, R16 ;  /* 0x0000001010477220 */ /* 0x000fc60000400000 */
        /* <DEDUP_REMOVED lines=16> */
[----:B------:R-:W-:-:S05]  /*1750*/  IMAD.WIDE R14, R73, 0x10, R28 ;  /* 0x00000010490e7825 */ /* 0x000fca00078e021c */
[----:B------:R-:W2:Y:S01]  /*1760*/  LD.E R64, [R14.64] ;  /* 0x000000140e407980 */ /* 0x000ea2000c101900 */
[----:B------:R-:W-:-:S03]  /*1770*/  IMAD.WIDE.U32 R10, R61, 0x10, R28 ;  /* 0x000000103d0a7825 */ /* 0x000fc600078e001c */
[----:B------:R-:W3:Y:S01]  /*1780*/  LD.E R66, [R14.64+0x4] ;  /* 0x000004140e427980 */ /* 0x000ee2000c101900 */
[----:B------:R-:W-:-:S03]  /*1790*/  IMAD.WIDE R16, R73, 0x10, R30 ;  /* 0x0000001049107825 */ /* 0x000fc600078e021e */
[----:B------:R-:W4:Y:S01]  /*17a0*/  LD.E R20, [R10.64+0x4] ;  /* 0x000004140a147980 */ /* 0x000f22000c101900 */
[----:B------:R-:W-:-:S03]  /*17b0*/  IMAD.WIDE.U32 R12, R61, 0x10, R30 ;  /* 0x000000103d0c7825 */ /* 0x000fc600078e001e */
[----:B------:R-:W5:Y:S04]  /*17c0*/  LD.E R65, [R16.64] ;  /* 0x0000001410417980 */ /* 0x000f68000c101900 */
[----:B------:R-:W5:Y:S04]  /*17d0*/  LD.E R69, [R14.64+0x8] ;  /* 0x000008140e457980 */ /* 0x000f68000c101900 */
[----:B------:R-:W5:Y:S04]  /*17e0*/  LD.E R18, [R10.64] ;  /* 0x000000140a127980 */ /* 0x000f68000c101900 */
[----:B------:R-:W5:Y:S04]  /*17f0*/  LD.E R67, [R16.64+0x4] ;  /* 0x0000041410437980 */ /* 0x000f68000c101900 */
[----:B------:R-:W5:Y:S04]  /*1800*/  LD.E R63, [R10.64+0x8] ;  /* 0x000008140a3f7980 */ /* 0x000f68000c101900 */
[----:B------:R-:W5:Y:S04]  /*1810*/  LD.E R23, [R12.64+0x4] ;  /* 0x000004140c177980 */ /* 0x000f68000c101900 */
[----:B------:R-:W5:Y:S04]  /*1820*/  LD.E R19, [R12.64] ;  /* 0x000000140c137980 */ /* 0x000f68000c101900 */
[----:B------:R-:W5:Y:S04]  /*1830*/  LD.E R68, [R16.64+0x8] ;  /* 0x0000081410447980 */ /* 0x000f68000c101900 */
[----:B------:R-:W5:Y:S01]  /*1840*/  LD.E R62, [R12.64+0x8] ;  /* 0x000008140c3e7980 */ /* 0x000f62000c101900 */
[----:B--2---:R-:W-:-:S04]  /*1850*/  FSETP.GEU.AND P0, PT, R55, R64, PT ;  /* 0x000000403700720b */ /* 0x004fc80003f0e000 */
[----:B------:R-:W-:Y:S02]  /*1860*/  FSEL R64, R64, R55, !P0 ;  /* 0x0000003740407208 */ /* 0x000fe40004000000 */
[C---:B---3--:R-:W-:Y:S02]  /*1870*/  FSETP.GEU.AND P1, PT, R57.reuse, R66, PT ;  /* 0x000000423900720b */ /* 0x048fe40003f2e000 */
[----:B----4-:R-:W-:Y:S02]  /*1880*/  FSETP.GEU.AND P2, PT, R57, R20, PT ;  /* 0x000000143900720b */ /* 0x010fe40003f4e000 */
[----:B------:R-:W-:Y:S02]  /*1890*/  FSEL R66, R66, R57, !P1 ;  /* 0x0000003942427208 */ /* 0x000fe40004800000 */
        /* <DEDUP_REMOVED lines=14> */
[----:B------:R-:W-:Y:S01]  /*1980*/  FSEL R18, R19, R18, P0 ;  /* 0x0000001213127208 */ /* 0x000fe20000000000 */
[--C-:B------:R-:W-:Y:S01]  /*1990*/  FADD R66, -R66, R57.reuse ;  /* 0x0000003942427221 */ /* 0x100fe20000000100 */
[----:B------:R-:W-:Y:S01]  /*19a0*/  FSETP.GT.AND P2, PT, R69, R68, PT ;  /* 0x000000444500720b */ /* 0x000fe20003f44000 */
[----:B------:R-:W-:Y:S01]  /*19b0*/  FADD R20, -R20, R57 ;  /* 0x0000003914147221 */ /* 0x000fe20000000100 */
[----:B------:R-:W-:Y:S01]  /*19c0*/  FSETP.GT.AND P0, PT, R63, R62, PT ;  /* 0x0000003e3f00720b */ /* 0x000fe20003f04000 */
[--C-:B------:R-:W-:Y:S01]  /*19d0*/  FADD R64, -R64, R55.reuse ;  /* 0x0000003740407221 */ /* 0x100fe20000000100 */
[----:B------:R-:W-:Y:S01]  /*19e0*/  FSEL R69, R68, R69, P2 ;  /* 0x0000004544457208 */ /* 0x000fe20001000000 */
[----:B------:R-:W-:Y:S01]  /*19f0*/  FADD R18, -R18, R55 ;  /* 0x0000003712127221 */ /* 0x000fe20000000100 */
[----:B------:R-:W-:Y:S01]  /*1a00*/  FSEL R63, R62, R63, P0 ;  /* 0x0000003f3e3f7208 */ /* 0x000fe20000000000 */
[----:B------:R-:W-:Y:S01]  /*1a10*/  FMUL R13, R66, R66 ;  /* 0x00000042420d7220 */ /* 0x000fe20000400000 */
[----:B------:R-:W-:Y:S01]  /*1a20*/  FMUL R11, R20, R20 ;  /* 0x00000014140b7220 */ /* 0x000fe20000400000 */
[----:B------:R-:W-:-:S02]  /*1a30*/  FADD R69, -R69, R58 ;  /* 0x0000003a45457221 */ /* 0x000fc40000000100 */
[----:B------:R-:W-:Y:S01]  /*1a40*/  FFMA R64, R64, R64, R13 ;  /* 0x0000004040407223 */ /* 0x000fe2000000000d */
[----:B------:R-:W-:Y:S01]  /*1a50*/  FFMA R18, R18, R18, R11 ;  /* 0x0000001212127223 */ /* 0x000fe2000000000b */
[----:B------:R-:W-:Y:S02]  /*1a60*/  FADD R63, -R63, R58 ;  /* 0x0000003a3f3f7221 */ /* 0x000fe40000000100 */
[----:B------:R-:W-:Y:S02]  /*1a70*/  FFMA R64, R69, R69, R64 ;  /* 0x0000004545407223 */ /* 0x000fe40000000040 */
        /* <DEDUP_REMOVED lines=13> */
.L_x_269:
        /* <DEDUP_REMOVED lines=10> */
.L_x_268:
        /* <DEDUP_REMOVED lines=29> */
[----:B------:R-:W-:Y:S01]  /*1dc0*/  FFMA R11, R15, R16, -R12 ;  /* 0x000000100f0b7223 */ /* 0x000fe2000000080c */
[----:B------:R-:W-:Y:S02]  /*1dd0*/  FADD R20, -R67, R64 ;  /* 0x0000004043147221 */ /* 0x000fe40000000100 */
[----:B------:R-:W-:Y:S01]  /*1de0*/  FFMA R12, R13, R18, -R74 ;  /* 0x000000120d0c7223 */ /* 0x000fe2000000084a */
[----:B------:R-:W-:Y:S01]  /*1df0*/  FFMA R23, R11, R11, R72 ;  /* 0x0000000b0b177223 */ /* 0x000fe20000000048 */
[----:B------:R-:W-:Y:S01]  /*1e00*/  FADD R19, -R62, R63 ;  /* 0x0000003f3e137221 */ /* 0x000fe20000000100 */
[----:B------:R-:W-:-:S02]  /*1e10*/  FMUL R72, R20, R20 ;  /* 0x0000001414487220 */ /* 0x000fc40000400000 */
[----:B------:R-:W-:Y:S02]  /*1e20*/  FFMA R76, R12, R12, R23 ;  /* 0x0000000c0c4c7223 */ /* 0x000fe40000000017 */
[----:B------:R-:W-:-:S03]  /*1e30*/  FFMA R74, R19, R19, R72 ;  /* 0x00000013134a7223 */ /* 0x000fc60000000048 */
[----:B------:R-:W-:Y:S01]  /*1e40*/  IADD3 R19, R76, -0xd000000, RZ ;  /* 0xf30000004c137810 */ /* 0x000fe20007ffe0ff */
[----:B------:R0:W1:Y:S03]  /*1e50*/  MUFU.RSQ R23, R76 ;  /* 0x0000004c00177308 */ /* 0x0000660000001400 */
[----:B------:R-:W-:Y:S01]  /*1e60*/  ISETP.GT.U32.AND P0, PT, R19, 0x727fffff, PT ;  /* 0x727fffff1300780c */ /* 0x000fe20003f04070 */
[----:B------:R-:W-:Y:S01]  /*1e70*/  FMUL R20, R15, R15 ;  /* 0x0000000f0f147220 */ /* 0x000fe20000400000 */
[----:B------:R-:W-:Y:S01]  /*1e80*/  FMUL R72, R18, R18 ;  /* 0x0000001212487220 */ /* 0x000fe20000400000 */
[----:B------:R-:W-:Y:S02]  /*1e90*/  FADD R75, -R66, R65 ;  /* 0x00000041424b7221 */ /* 0x000fe40000000100 */
[----:B------:R-:W-:Y:S01]  /*1ea0*/  FFMA R73, R13, R13, R20 ;  /* 0x0000000d0d497223 */ /* 0x000fe20000000014 */
[----:B------:R-:W-:Y:S01]  /*1eb0*/  FFMA R19, R17, R17, R72 ;  /* 0x0000001111137223 */ /* 0x000fe20000000048 */
[----:B------:R-:W-:Y:S01]  /*1ec0*/  FFMA R75, R75, R75, R74 ;  /* 0x0000004b4b4b7223 */ /* 0x000fe2000000004a */
[----:B------:R-:W-:Y:S01]  /*1ed0*/  MOV R20, R22 ;  /* 0x0000001600147202 */ /* 0x000fe20000000f00 */
[----:B------:R-:W-:Y:S01]  /*1ee0*/  FFMA R73, R14, R14, R73 ;  /* 0x0000000e0e497223 */ /* 0x000fe20000000049 */
[----:B------:R-:W-:-:S03]  /*1ef0*/  FFMA R72, R16, R16, R19 ;  /* 0x0000001010487223 */ /* 0x000fc60000000013 */
[----:B------:R-:W-:Y:S05]  /*1f00*/  @!P0 BRA `(.L_x_271) ;  /* 0x0000005000008947 */ /* 0x000fea0003800000 */
[----:B01----:R-:W-:Y:S02]  /*1f10*/  MOV R19, R76 ;  /* 0x0000004c00137202 */ /* 0x003fe40000000f00 */
[----:B------:R-:W-:Y:S02]  /*1f20*/  MOV R81, 0x1f40 ;  /* 0x00001f4000517802 */ /* 0x000fe40000000f00 */
[----:B------:R-:W-:Y:S05]  /*1f30*/  CALL.REL.NOINC `($__internal_6_$__cuda_sm20_sqrt_rn_f32_slowpath) ;  /* 0x0000548000007944 */ /* 0x000fea0003c00000 */
[----:B------:R-:W-:Y:S01]  /*1f40*/  MOV R71, R19 ;  /* 0x0000001300477202 */ /* 0x000fe20000000f00 */
[----:B------:R-:W-:Y:S05]  /*1f50*/  BRA `(.L_x_272) ;  /* 0x0000004000007947 */ /* 0x000fea0003800000 */
.L_x_271:
[----:B01----:R-:W-:Y:S01]  /*1f60*/  FMUL.FTZ R71, R76, R23 ;  /* 0x000000174c477220 */ /* 0x003fe20000410000 */
[----:B------:R-:W-:-:S03]  /*1f70*/  FMUL.FTZ R19, R23, 0.5 ;  /* 0x3f00000017137820 */ /* 0x000fc60000410000 */
[----:B------:R-:W-:-:S04]  /*1f80*/  FFMA R22, -R71, R71, R76 ;  /* 0x0000004747167223 */ /* 0x000fc8000000014c */
[----:B------:R-:W-:Y:S02]  /*1f90*/  FFMA R71, R22, R19, R71 ;  /* 0x0000001316477223 */ /* 0x000fe40000000047 */
.L_x_272:
[----:B------:R-:W-:Y:S05]  /*1fa0*/  BSYNC B2 ;  /* 0x0000000000027941 */ /* 0x000fea0003800000 */
.L_x_270:
        /* <DEDUP_REMOVED lines=15> */
.L_x_274:
[----:B------:R-:W-:Y:S05]  /*20a0*/  BSYNC B6 ;  /* 0x0000000000067941 */ /* 0x000fea0003800000 */
.L_x_273:
[----:B------:R-:W-:-:S13]  /*20b0*/  FSETP.GEU.AND P0, PT, R19, 9.9999999747524270788e-07, PT ;  /* 0x358637bd1300780b */ /* 0x000fda0003f0e000 */
[----:B------:R-:W-:Y:S05]  /*20c0*/  @!P0 BRA `(.L_x_267) ;  /* 0x000034a000008947 */ /* 0x000fea0003800000 */
[----:B------:R-:W-:Y:S01]  /*20d0*/  FADD R19, -R68, R57 ;  /* 0x0000003944137221 */ /* 0x000fe20000000100 */
[----:B------:R-:W-:Y:S01]  /*20e0*/  FADD R20, -R70, R55 ;  /* 0x0000003746147221 */ /* 0x000fe20000000100 */
[----:B------:R-:W-:Y:S01]  /*20f0*/  FADD R23, -R69, R58 ;  /* 0x0000003a45177221 */ /* 0x000fe20000000100 */
[----:B------:R-:W-:Y:S01]  /*2100*/  BSSY B6, `(.L_x_275) ;  /* 0x0000086000067945 */ /* 0x000fe20003800000 */
[-C--:B------:R-:W-:Y:S01]  /*2110*/  FMUL R74, R18, R19.reuse ;  /* 0x00000013124a7220 */ /* 0x080fe20000400000 */
[----:B------:R-:W-:-:S03]  /*2120*/  FMUL R22, R15, R19 ;  /* 0x000000130f167220 */ /* 0x000fc60000400000 */
[-C--:B------:R-:W-:Y:S01]  /*2130*/  FFMA R77, R17, R20.reuse, R74 ;  /* 0x00000014114d7223 */ /* 0x080fe2000000004a */
[----:B------:R-:W-:-:S03]  /*2140*/  FFMA R19, R13, R20, R22 ;  /* 0x000000140d137223 */ /* 0x000fc60000000016 */
[-C--:B------:R-:W-:Y:S01]  /*2150*/  FFMA R20, R16, R23.reuse, R77 ;  /* 0x0000001710147223 */ /* 0x080fe2000000004d */
[----:B------:R-:W-:Y:S01]  /*2160*/  FFMA R19, R14, R23, R19 ;  /* 0x000000170e137223 */ /* 0x000fe20000000013 */
[----:B------:R-:W-:Y:S02]  /*2170*/  MOV R77, RZ ;  /* 0x000000ff004d7202 */ /* 0x000fe40000000f00 */
[----:B------:R-:W-:Y:S02]  /*2180*/  MOV R23, 0x3f800000 ;  /* 0x3f80000000177802 */ /* 0x000fe40000000f00 */
[----:B------:R-:W-:Y:S02]  /*2190*/  FSETP.GTU.AND P0, PT, R20, RZ, PT ;  /* 0x000000ff1400720b */ /* 0x000fe40003f0c000 */
[----:B------:R-:W-:-:S13]  /*21a0*/  FSETP.LE.AND P1, PT, R19, RZ, PT ;  /* 0x000000ff1300720b */ /* 0x000fda0003f23000 */
[----:B------:R-:W-:Y:S05]  /*21b0*/  @!P0 BRA P1, `(.L_x_276) ;  /* 0x000007a000008947 */ /* 0x000fea0000800000 */
[----:B------:R-:W-:Y:S01]  /*21c0*/  FADD R23, -R67, R57 ;  /* 0x0000003943177221 */ /* 0x000fe20000000100 */
[----:B------:R-:W-:Y:S01]  /*21d0*/  FADD R22, -R62, R55 ;  /* 0x000000373e167221 */ /* 0x000fe20000000100 */
[----:B------:R-:W-:Y:S02]  /*21e0*/  FADD R77, -R66, R58 ;  /* 0x0000003a424d7221 */ /* 0x000fe40000000100 */
        /* <DEDUP_REMOVED lines=27> */
[----:B------:R-:W-:Y:S02]  /*23a0*/  MOV R77, RZ ;  /* 0x000000ff004d7202 */ /* 0x000fe40000000f00 */
        /* <DEDUP_REMOVED lines=25> */
[----:B------:R-:W-:Y:S05]  /*2540*/  CALL.REL.NOINC `($__internal_5_$__cuda_sm20_rcp_rn_f32_slowpath) ;  /* 0x00004b0000007944 */ /* 0x000fea0003c00000 */
[----:B------:R-:W-:Y:S01]  /*2550*/  MOV R23, R19 ;  /* 0x0000001300177202 */ /* 0x000fe20000000f00 */
[----:B------:R-:W-:Y:S05]  /*2560*/  BRA `(.L_x_282) ;  /* 0x0000004000007947 */ /* 0x000fea0003800000 */
.L_x_281:
[----:B------:R-:W0:Y:S02]  /*2570*/  MUFU.RCP R23, R22 ;  /* 0x0000001600177308 */ /* 0x000e240000001000 */
[----:B0-----:R-:W-:-:S04]  /*2580*/  FFMA R19, R22, R23, -1 ;  /* 0xbf80000016137423 */ /* 0x001fc80000000017 */
[----:B------:R-:W-:-:S04]  /*2590*/  FADD.FTZ R20, -R19, -RZ ;  /* 0x800000ff13147221 */ /* 0x000fc80000010100 */
[----:B------:R-:W-:Y:S02]  /*25a0*/  FFMA R23, R23, R20, R23 ;  /* 0x0000001417177223 */ /* 0x000fe40000000017 */
.L_x_282:
[----:B------:R-:W-:Y:S05]  /*25b0*/  BSYNC B2 ;  /* 0x0000000000027941 */ /* 0x000fea0003800000 */
.L_x_280:
[----:B------:R-:W-:-:S04]  /*25c0*/  FMUL R77, R82, R23 ;  /* 0x00000017524d7220 */ /* 0x000fc80000400000 */
[----:B------:R-:W-:-:S04]  /*25d0*/  FADD R19, -R77, 1 ;  /* 0x3f8000004d137421 */ /* 0x000fc80000000100 */
[----:B------:R-:W-:Y:S01]  /*25e0*/  FFMA R23, -R74, R23, R19 ;  /* 0x000000174a177223 */ /* 0x000fe20000000113 */
[----:B------:R-:W-:Y:S05]  /*25f0*/  BRA `(.L_x_276) ;  /* 0x0000036000007947 */ /* 0x000fea0003800000 */
.L_x_279:
        /* <DEDUP_REMOVED lines=12> */
[----:B------:R-:W-:Y:S05]  /*26c0*/  CALL.REL.NOINC `($__internal_7_$__cuda_sm3x_div_rn_noftz_f32_slowpath) ;  /* 0x00004e6000007944 */ /* 0x000fea0003c00000 */
[----:B------:R-:W-:Y:S02]  /*26d0*/  MOV R23, R19 ;  /* 0x0000001300177202 */ /* 0x000fe40000000f00 */
.L_x_284:
[----:B------:R-:W-:Y:S05]  /*26e0*/  BSYNC B7 ;  /* 0x0000000000077941 */ /* 0x000fea0003800000 */
.L_x_283:
[----:B------:R-:W-:-:S04]  /*26f0*/  FADD R77, -R23, 1 ;  /* 0x3f800000174d7421 */ /* 0x000fc80000000100 */
[----:B------:R-:W-:-:S04]  /*2700*/  FADD R20, -R77, 1 ;  /* 0x3f8000004d147421 */ /* 0x000fc80000000100 */
[----:B------:R-:W-:Y:S01]  /*2710*/  FADD R23, R20, -R23 ;  /* 0x8000001714177221 */ /* 0x000fe20000000000 */
[----:B------:R-:W-:Y:S05]  /*2720*/  BRA `(.L_x_276) ;  /* 0x0000023000007947 */ /* 0x000fea0003800000 */
.L_x_278:
        /* <DEDUP_REMOVED lines=16> */
.L_x_286:
[----:B------:R-:W-:Y:S05]  /*2830*/  BSYNC B7 ;  /* 0x0000000000077941 */ /* 0x000fea0003800000 */
.L_x_285:
[----:B------:R-:W-:Y:S01]  /*2840*/  FADD R23, -R23, 1 ;  /* 0x3f80000017177421 */ /* 0x000fe20000000100 */
[----:B------:R-:W-:Y:S05]  /*2850*/  BRA `(.L_x_276) ;  /* 0x0000010000007947 */ /* 0x000fea0003800000 */
.L_x_277:
        /* <DEDUP_REMOVED lines=14> */
.L_x_288:
[----:B------:R-:W-:Y:S05]  /*2940*/  BSYNC B7 ;  /* 0x0000000000077941 */ /* 0x000fea0003800000 */
.L_x_287:
[----:B------:R-:W-:Y:S02]  /*2950*/  FADD R23, -R77, 1 ;  /* 0x3f8000004d177421 */ /* 0x000fe40000000100 */
.L_x_276:
[----:B------:R-:W-:Y:S05]  /*2960*/  BSYNC B6 ;  /* 0x0000000000067941 */ /* 0x000fea0003800000 */
.L_x_275:
[----:B------:R-:W-:Y:S01]  /*2970*/  FADD R74, -R23, 1 ;  /* 0x3f800000174a7421 */ /* 0x000fe20000000100 */
[-C--:B------:R-:W-:Y:S01]  /*2980*/  FMUL R79, R67, R77.reuse ;  /* 0x0000004d434f7220 */ /* 0x080fe20000400000 */
[-C--:B------:R-:W-:Y:S01]  /*2990*/  FMUL R19, R62, R77.reuse ;  /* 0x0000004d3e137220 */ /* 0x080fe20000400000 */
[----:B------:R-:W-:Y:S01]  /*29a0*/  FMUL R20, R66, R77 ;  /* 0x0000004d42147220 */ /* 0x000fe20000400000 */
[----:B------:R-:W-:Y:S01]  /*29b0*/  FADD R74, R74, -R77 ;  /* 0x8000004d4a4a7221 */ /* 0x000fe20000000000 */
[-C--:B------:R-:W-:Y:S01]  /*29c0*/  FFMA R79, R68, R23.reuse, R79 ;  /* 0x00000017444f7223 */ /* 0x080fe2000000004f */
[-C--:B------:R-:W-:Y:S01]  /*29d0*/  FFMA R22, R70, R23.reuse, R19 ;  /* 0x0000001746167223 */ /* 0x080fe20000000013 */
[----:B------:R-:W-:Y:S01]  /*29e0*/  FFMA R20, R69, R23, R20 ;  /* 0x0000001745147223 */ /* 0x000fe20000000014 */
[----:B------:R-:W-:Y:S01]  /*29f0*/  BSSY B2, `(.L_x_289) ;  /* 0x0000018000027945 */ /* 0x000fe20003800000 */
[-C--:B------:R-:W-:Y:S01]  /*2a00*/  FFMA R83, R64, R74.reuse, R79 ;  /* 0x0000004a40537223 */ /* 0x080fe2000000004f */
[-C--:B------:R-:W-:Y:S01]  /*2a10*/  FFMA R82, R63, R74.reuse, R22 ;  /* 0x0000004a3f527223 */ /* 0x080fe20000000016 */
[----:B------:R-:W-:Y:S01]  /*2a20*/  FFMA R84, R65, R74, R20 ;  /* 0x0000004a41547223 */ /* 0x000fe20000000014 */
[----:B------:R-:W-:Y:S01]  /*2a30*/  FFMA R85, R60, 0.0010000000474974513054, R9 ;  /* 0x3a83126f3c557823 */ /* 0x000fe20000000009 */
[----:B------:R-:W-:Y:S01]  /*2a40*/  FADD R22, R83, -R57 ;  /* 0x8000003953167221 */ /* 0x000fe20000000000 */
[----:B------:R-:W-:Y:S01]  /*2a50*/  FADD R19, R82, -R55 ;  /* 0x8000003752137221 */ /* 0x000fe20000000000 */
[----:B------:R-:W-:-:S02]  /*2a60*/  FADD R20, R84, -R58 ;  /* 0x8000003a54147221 */ /* 0x000fc40000000000 */
[----:B------:R-:W-:-:S04]  /*2a70*/  FMUL R22, R22, R22 ;  /* 0x0000001616167220 */ /* 0x000fc80000400000 */
[----:B------:R-:W-:-:S04]  /*2a80*/  FFMA R19, R19, R19, R22 ;  /* 0x0000001313137223 */ /* 0x000fc80000000016 */
[----:B------:R-:W-:-:S04]  /*2a90*/  FFMA R19, R20, R20, R19 ;  /* 0x0000001414137223 */ /* 0x000fc80000000013 */
[----:B------:R0:W1:Y:S01]  /*2aa0*/  MUFU.RSQ R22, R19 ;  /* 0x0000001300167308 */ /* 0x0000620000001400 */
[----:B------:R-:W-:-:S04]  /*2ab0*/  IADD3 R20, R19, -0xd000000, RZ ;  /* 0xf300000013147810 */ /* 0x000fc80007ffe0ff */
[----:B------:R-:W-:Y:S02]  /*2ac0*/  ISETP.GT.U32.AND P0, PT, R20, 0x727fffff, PT ;  /* 0x727fffff1400780c */ /* 0x000fe40003f04070 */
[----:B------:R-:W-:-:S11]  /*2ad0*/  IADD3 R20, R59, -0x1, RZ ;  /* 0xffffffff3b147810 */ /* 0x000fd60007ffe0ff */
[----:B------:R-:W-:Y:S05]  /*2ae0*/  @!P0 BRA `(.L_x_290) ;  /* 0x0000004000008947 */ /* 0x000fea0003800000 */
[----:B01----:R-:W-:Y:S02]  /*2af0*/  MOV R81, 0x2b10 ;  /* 0x00002b1000517802 */ /* 0x003fe40000000f00 */
[----:B------:R-:W-:Y:S05]  /*2b00*/  CALL.REL.NOINC `($__internal_6_$__cuda_sm20_sqrt_rn_f32_slowpath) ;  /* 0x000048b000007944 */ /* 0x000fea0003c00000 */
[----:B------:R-:W-:Y:S01]  /*2b10*/  MOV R76, R19 ;  /* 0x00000013004c7202 */ /* 0x000fe20000000f00 */
[----:B------:R-:W-:Y:S05]  /*2b20*/  BRA `(.L_x_291) ;  /* 0x0000004000007947 */ /* 0x000fea0003800000 */
.L_x_290:
[----:B01----:R-:W-:Y:S01]  /*2b30*/  FMUL.FTZ R76, R19, R22 ;  /* 0x00000016134c7220 */ /* 0x003fe20000410000 */
[----:B------:R-:W-:-:S03]  /*2b40*/  FMUL.FTZ R22, R22, 0.5 ;  /* 0x3f00000016167820 */ /* 0x000fc60000410000 */
[----:B------:R-:W-:-:S04]  /*2b50*/  FFMA R19, -R76, R76, R19 ;  /* 0x0000004c4c137223 */ /* 0x000fc80000000113 */
[----:B------:R-:W-:Y:S02]  /*2b60*/  FFMA R76, R19, R22, R76 ;  /* 0x00000016134c7223 */ /* 0x000fe4000000004c */
.L_x_291:
[----:B------:R-:W-:Y:S05]  /*2b70*/  BSYNC B2 ;  /* 0x0000000000027941 */ /* 0x000fea0003800000 */
.L_x_289:
[----:B------:R-:W-:-:S13]  /*2b80*/  FSETP.GEU.AND P0, PT, R76, R85, PT ;  /* 0x000000554c00720b */ /* 0x000fda0003f0e000 */
[----:B------:R-:W-:Y:S05]  /*2b90*/  @P0 BRA `(.L_x_267) ;  /* 0x000029d000000947 */ /* 0x000fea0003800000 */
[--C-:B------:R-:W-:Y:S01]  /*2ba0*/  FADD R68, -R68, R83.reuse ;  /* 0x0000005344447221 */ /* 0x100fe20000000100 */
[----:B------:R-:W-:Y:S01]  /*2bb0*/  FADD R70, -R70, R82 ;  /* 0x0000005246467221 */ /* 0x000fe20000000100 */
[--C-:B------:R-:W-:Y:S01]  /*2bc0*/  FADD R22, -R69, R84.reuse ;  /* 0x0000005445167221 */ /* 0x100fe20000000100 */
[----:B------:R-:W-:Y:S01]  /*2bd0*/  FADD R20, -R64, R83 ;  /* 0x0000005340147221 */ /* 0x000fe20000000100 */
[----:B------:R-:W-:Y:S01]  /*2be0*/  FMUL R19, R68, R68 ;  /* 0x0000004444137220 */ /* 0x000fe20000400000 */
[----:B------:R-:W-:Y:S01]  /*2bf0*/  FADD R23, -R65, R84 ;  /* 0x0000005441177221 */ /* 0x000fe20000000100 */
[----:B------:R-:W-:Y:S01]  /*2c00*/  BSSY B6, `(.L_x_292) ;  /* 0x000021a000067945 */ /* 0x000fe20003800000 */
[----:B------:R-:W-:Y:S01]  /*2c10*/  FMUL R20, R20, R20 ;  /* 0x0000001414147220 */ /* 0x000fe20000400000 */
[----:B------:R-:W-:-:S04]  /*2c20*/  FFMA R19, R70, R70, R19 ;  /* 0x0000004646137223 */ /* 0x000fc80000000013 */
[----:B------:R-:W-:Y:S01]  /*2c30*/  FFMA R69, R22, R22, R19 ;  /* 0x0000001616457223 */ /* 0x000fe20000000013 */
[----:B------:R-:W-:-:S04]  /*2c40*/  FADD R19, -R63, R82 ;  /* 0x000000523f137221 */ /* 0x000fc80000000100 */
[----:B------:R-:W-:Y:S01]  /*2c50*/  FSETP.GEU.AND P0, PT, R69, R8, PT ;  /* 0x000000084500720b */ /* 0x000fe20003f0e000 */
[----:B------:R-:W-:-:S04]  /*2c60*/  FFMA R20, R19, R19, R20 ;  /* 0x0000001313147223 */ /* 0x000fc80000000014 */
[----:B------:R-:W-:-:S08]  /*2c70*/  FFMA R79, R23, R23, R20 ;  /* 0x00000017174f7223 */ /* 0x000fd00000000014 */
        /* <DEDUP_REMOVED lines=13> */
[----:B------:R-:W-:Y:S01]  /*2d50*/  FADD R66, -R66, R65 ;  /* 0x0000004142427221 */ /* 0x000fe20000000100 */
[-C--:B------:R-:W-:Y:S01]  /*2d60*/  FMUL R20, R15, R68.reuse ;  /* 0x000000440f147220 */ /* 0x080fe20000400000 */
[----:B------:R-:W-:Y:S01]  /*2d70*/  FMUL R19, R64, R83 ;  /* 0x0000005340137220 */ /* 0x000fe20000400000 */
[----:B------:R-:W-:Y:S02]  /*2d80*/  FMUL R18, R18, R68 ;  /* 0x0000004412127220 */ /* 0x000fe40000400000 */
[----:B------:R-:W-:Y:S01]  /*2d90*/  FFMA R13, R13, R70, R20 ;  /* 0x000000460d0d7223 */ /* 0x000fe20000000014 */
[----:B------:R-:W-:Y:S01]  /*2da0*/  FFMA R19, R62, R82, R19 ;  /* 0x000000523e137223 */ /* 0x000fe20000000013 */
[----:B------:R-:W-:Y:S02]  /*2db0*/  FFMA R17, R17, R70, R18 ;  /* 0x0000004611117223 */ /* 0x000fe40000000012 */
[----:B------:R-:W-:Y:S01]  /*2dc0*/  FFMA R13, R14, R22, R13 ;  /* 0x000000160e0d7223 */ /* 0x000fe2000000000d */
[----:B------:R-:W-:Y:S01]  /*2dd0*/  FFMA R19, R66, R84, R19 ;  /* 0x0000005442137223 */ /* 0x000fe20000000013 */
[----:B------:R-:W-:-:S02]  /*2de0*/  FFMA R17, R16, R22, R17 ;  /* 0x0000001610117223 */ /* 0x000fc40000000011 */
[----:B------:R-:W-:Y:S01]  /*2df0*/  FMUL R14, R13, R13 ;  /* 0x0000000d0d0e7220 */ /* 0x000fe20000400000 */
[----:B------:R-:W-:Y:S01]  /*2e00*/  FMUL R18, R19, R19 ;  /* 0x0000001313127220 */ /* 0x000fe20000400000 */
[----:B------:R-:W-:Y:S01]  /*2e10*/  FMUL R17, R17, R17 ;  /* 0x0000001111117220 */ /* 0x000fe20000400000 */
[----:B------:R-:W-:Y:S01]  /*2e20*/  MOV R13, 0x40490fdb ;  /* 0x40490fdb000d7802 */ /* 0x000fe20000000f00 */
[----:B------:R-:W-:Y:S01]  /*2e30*/  FFMA R14, R73, R69, -R14 ;  /* 0x00000045490e7223 */ /* 0x000fe2000000080e */
[----:B------:R-:W-:Y:S01]  /*2e40*/  FFMA R18, R75, R23, -R18 ;  /* 0x000000174b127223 */ /* 0x000fe20000000812 */
[C---:B------:R-:W-:Y:S01]  /*2e50*/  FMUL R75, R8.reuse, R75 ;  /* 0x0000004b084b7220 */ /* 0x040fe20000400000 */
[----:B------:R-:W-:Y:S01]  /*2e60*/  FMUL R73, R8, R73 ;  /* 0x0000004908497220 */ /* 0x000fe20000400000 */
[----:B------:R-:W-:Y:S01]  /*2e70*/  FFMA R17, R72, R69, -R17 ;  /* 0x0000004548117223 */ /* 0x000fe20000000811 */
[----:B------:R-:W-:Y:S02]  /*2e80*/  FMUL R72, R8, R72 ;  /* 0x0000004808487220 */ /* 0x000fe40000400000 */
[----:B------:R-:W-:-:S04]  /*2e90*/  FSETP.GEU.AND P0, PT, R18, R75, PT ;  /* 0x0000004b1200720b */ /* 0x000fc80003f0e000 */
[----:B------:R-:W-:-:S04]  /*2ea0*/  FSETP.LT.OR P0, PT, R14, R73, !P0 ;  /* 0x000000490e00720b */ /* 0x000fc80004701400 */
[----:B------:R-:W-:-:S04]  /*2eb0*/  FSETP.LT.OR P0, PT, R17, R72, P0 ;  /* 0x000000481100720b */ /* 0x000fc80000701400 */
[----:B------:R-:W-:Y:S01]  /*2ec0*/  FSEL R13, R13, 6.2831854820251464844, P0 ;  /* 0x40c90fdb0d0d7808 */ /* 0x000fe20000000000 */
[----:B------:R-:W-:Y:S05]  /*2ed0*/  BRA `(.L_x_296) ;  /* 0x00001ec000007947 */ /* 0x000fea0003800000 */
.L_x_295:
[----:B------:R-:W-:Y:S01]  /*2ee0*/  IADD3 R13, R72, -0xd000000, RZ ;  /* 0xf3000000480d7810 */ /* 0x000fe20007ffe0ff */
[----:B------:R0:W1:Y:S01]  /*2ef0*/  MUFU.RSQ R15, R72 ;  /* 0x00000048000f7308 */ /* 0x0000620000001400 */
[----:B------:R-:W-:Y:S02]  /*2f00*/  BSSY B2, `(.L_x_297) ;  /* 0x000000c000027945 */ /* 0x000fe40003800000 */
[----:B------:R-:W-:-:S13]  /*2f10*/  ISETP.GT.U32.AND P0, PT, R13, 0x727fffff, PT ;  /* 0x727fffff0d00780c */ /* 0x000fda0003f04070 */
[----:B------:R-:W-:Y:S05]  /*2f20*/  @!P0 BRA `(.L_x_298) ;  /* 0x0000005000008947 */ /* 0x000fea0003800000 */
[----:B01----:R-:W-:Y:S02]  /*2f30*/  MOV R19, R72 ;  /* 0x0000004800137202 */ /* 0x003fe40000000f00 */
[----:B------:R-:W-:Y:S02]  /*2f40*/  MOV R81, 0x2f60 ;  /* 0x00002f6000517802 */ /* 0x000fe40000000f00 */
[----:B------:R-:W-:Y:S05]  /*2f50*/  CALL.REL.NOINC `($__internal_6_$__cuda_sm20_sqrt_rn_f32_slowpath) ;  /* 0x0000446000007944 */ /* 0x000fea0003c00000 */
[----:B------:R-:W-:Y:S01]  /*2f60*/  MOV R13, R19 ;  /* 0x00000013000d7202 */ /* 0x000fe20000000f00 */
[----:B------:R-:W-:Y:S05]  /*2f70*/  BRA `(.L_x_299) ;  /* 0x0000004000007947 */ /* 0x000fea0003800000 */
.L_x_298:
[----:B01----:R-:W-:Y:S01]  /*2f80*/  FMUL.FTZ R13, R72, R15 ;  /* 0x0000000f480d7220 */ /* 0x003fe20000410000 */
[----:B------:R-:W-:-:S03]  /*2f90*/  FMUL.FTZ R14, R15, 0.5 ;  /* 0x3f0000000f0e7820 */ /* 0x000fc60000410000 */
[----:B------:R-:W-:-:S04]  /*2fa0*/  FFMA R72, -R13, R13, R72 ;  /* 0x0000000d0d487223 */ /* 0x000fc80000000148 */
[----:B------:R-:W-:Y:S02]  /*2fb0*/  FFMA R13, R72, R14, R13 ;  /* 0x0000000e480d7223 */ /* 0x000fe4000000000d */
.L_x_299:
[----:B------:R-:W-:Y:S05]  /*2fc0*/  BSYNC B2 ;  /* 0x0000000000027941 */ /* 0x000fea0003800000 */
.L_x_297:
[----:B------:R-:W-:Y:S01]  /*2fd0*/  FSETP.GT.AND P0, PT, R13, RZ, PT ;  /* 0x000000ff0d00720b */ /* 0x000fe20003f04000 */
[----:B------:R-:W-:Y:S01]  /*2fe0*/  BSSY B7, `(.L_x_300) ;  /* 0x0000032000077945 */ /* 0x000fe20003800000 */
[----:B------:R-:W-:Y:S01]  /*2ff0*/  CS2R R68, SRZ ;  /* 0x0000000000447805 */ /* 0x000fe2000001ff00 */
[----:B------:R-:W-:Y:S02]  /*3000*/  MOV R20, RZ ;  /* 0x000000ff00147202 */ /* 0x000fe40000000f00 */
[----:B------:R-:W-:-:S08]  /*3010*/  MOV R15, RZ ;  /* 0x000000ff000f7202 */ /* 0x000fd00000000f00 */
        /* <DEDUP_REMOVED lines=13> */
[----:B------:R-:W-:Y:S05]  /*30f0*/  CALL.REL.NOINC `($__internal_7_$__cuda_sm3x_div_rn_noftz_f32_slowpath) ;  /* 0x0000443000007944 */ /* 0x000fea0003c00000 */
[----:B------:R-:W-:Y:S02]  /*3100*/  MOV R15, R19 ;  /* 0x00000013000f7202 */ /* 0x000fe40000000f00 */
.L_x_303:
[----:B------:R-:W-:Y:S05]  /*3110*/  BSYNC B8 ;  /* 0x0000000000087941 */ /* 0x000fea0003800000 */
.L_x_302:
        /* <DEDUP_REMOVED lines=14> */
.L_x_305:
[----:B------:R-:W-:Y:S05]  /*3200*/  BSYNC B8 ;  /* 0x0000000000087941 */ /* 0x000fea0003800000 */
.L_x_304:
        /* <DEDUP_REMOVED lines=14> */
.L_x_306:
[----:B------:R-:W-:Y:S05]  /*32f0*/  BSYNC B8 ;  /* 0x0000000000087941 */ /* 0x000fea0003800000 */
.L_x_301:
[----:B------:R-:W-:Y:S05]  /*3300*/  BSYNC B7 ;  /* 0x0000000000077941 */ /* 0x000fea0003800000 */
.L_x_300:
        /* <DEDUP_REMOVED lines=10> */
.L_x_308:
[----:B01----:R-:W-:Y:S01]  /*33b0*/  FMUL.FTZ R16, R75, R14 ;  /* 0x0000000e4b107220 */ /* 0x003fe20000410000 */
[----:B------:R-:W-:-:S03]  /*33c0*/  FMUL.FTZ R13, R14, 0.5 ;  /* 0x3f0000000e0d7820 */ /* 0x000fc60000410000 */
[----:B------:R-:W-:-:S04]  /*33d0*/  FFMA R75, -R16, R16, R75 ;  /* 0x00000010104b7223 */ /* 0x000fc8000000014b */
[----:B------:R-:W-:Y:S02]  /*33e0*/  FFMA R16, R75, R13, R16 ;  /* 0x0000000d4b107223 */ /* 0x000fe40000000010 */
.L_x_309:
[----:B------:R-:W-:Y:S05]  /*33f0*/  BSYNC B2 ;  /* 0x0000000000027941 */ /* 0x000fea0003800000 */
.L_x_307:
[----:B------:R-:W-:Y:S01]  /*3400*/  FSETP.GT.AND P0, PT, R16, RZ, PT ;  /* 0x000000ff1000720b */ /* 0x000fe20003f04000 */
[----:B------:R-:W-:Y:S01]  /*3410*/  BSSY B7, `(.L_x_310) ;  /* 0x0000034000077945 */ /* 0x000fe20003800000 */
[----:B------:R-:W-:Y:S02]  /*3420*/  MOV R17, RZ ;  /* 0x000000ff00117202 */ /* 0x000fe40000000f00 */
[----:B------:R-:W-:-:S09]  /*3430*/  MOV R18, RZ ;  /* 0x000000ff00127202 */ /* 0x000fd20000000f00 */
        /* <DEDUP_REMOVED lines=18> */
.L_x_313:
[----:B------:R-:W-:Y:S05]  /*3560*/  BSYNC B8 ;  /* 0x0000000000087941 */ /* 0x000fea0003800000 */
.L_x_312:
        /* <DEDUP_REMOVED lines=14> */
.L_x_315:
[----:B------:R-:W-:Y:S05]  /*3650*/  BSYNC B8 ;  /* 0x0000000000087941 */ /* 0x000fea0003800000 */
.L_x_314:
        /* <DEDUP_REMOVED lines=14> */
.L_x_316:
[----:B------:R-:W-:Y:S05]  /*3740*/  BSYNC B8 ;  /* 0x0000000000087941 */ /* 0x000fea0003800000 */
.L_x_311:
[----:B------:R-:W-:Y:S05]  /*3750*/  BSYNC B7 ;  /* 0x0000000000077941 */ /* 0x000fea0003800000 */
.L_x_310:
        /* <DEDUP_REMOVED lines=16> */
[----:B------:R-:W-:Y:S02]  /*3860*/  LOP3.LUT R14, R14, 0x80000000, R15, 0xf8, !PT ;  /* 0x800000000e0e7812 */ /* 0x000fe400078ef80f */
[----:B------:R-:W-:-:S03]  /*3870*/  MOV R15, 0x3fd774eb ;  /* 0x3fd774eb000f7802 */ /* 0x000fc60000000f00 */
        /* <DEDUP_REMOVED lines=10> */
[----:B------:R-:W-:Y:S01]  /*3920*/  @P0 FADD R13, R13, R13 ;  /* 0x0000000d0d0d0221 */ /* 0x000fe20000000000 */
[----:B------:R-:W-:Y:S05]  /*3930*/  BRA `(.L_x_296) ;  /* 0x0000146000007947 */ /* 0x000fea0003800000 */
.L_x_294:
        /* <DEDUP_REMOVED lines=10> */
.L_x_318:
[----:B01----:R-:W-:Y:S01]  /*39e0*/  FMUL.FTZ R68, R75, R16 ;  /* 0x000000104b447220 */ /* 0x003fe20000410000 */
[----:B------:R-:W-:-:S03]  /*39f0*/  FMUL.FTZ R16, R16, 0.5 ;  /* 0x3f00000010107820 */ /* 0x000fc60000410000 */
[----:B------:R-:W-:-:S04]  /*3a00*/  FFMA R75, -R68, R68, R75 ;  /* 0x00000044444b7223 */ /* 0x000fc8000000014b */
[----:B------:R-:W-:Y:S02]  /*3a10*/  FFMA R68, R75, R16, R68 ;  /* 0x000000104b447223 */ /* 0x000fe40000000044 */
.L_x_319:
[----:B------:R-:W-:Y:S05]  /*3a20*/  BSYNC B2 ;  /* 0x0000000000027941 */ /* 0x000fea0003800000 */
.L_x_317:
        /* <DEDUP_REMOVED lines=21> */
[----:B------:R-:W-:Y:S05]  /*3b80*/  CALL.REL.NOINC `($__internal_7_$__cuda_sm3x_div_rn_noftz_f32_slowpath) ;  /* 0x000039a000007944 */ /* 0x000fea0003c00000 */
[----:B------:R-:W-:Y:S02]  /*3b90*/  MOV R18, R19 ;  /* 0x0000001300127202 */ /* 0x000fe40000000f00 */
.L_x_323:
[----:B------:R-:W-:Y:S05]  /*3ba0*/  BSYNC B8 ;  /* 0x0000000000087941 */ /* 0x000fea0003800000 */
.L_x_322:
        /* <DEDUP_REMOVED lines=12> */
[----:B------:R-:W-:Y:S05]  /*3c70*/  CALL.REL.NOINC `($__internal_7_$__cuda_sm3x_div_rn_noftz_f32_slowpath) ;  /* 0x000038b000007944 */ /* 0x000fea0003c00000 */
.L_x_325:
[----:B------:R-:W-:Y:S05]  /*3c80*/  BSYNC B8 ;  /* 0x0000000000087941 */ /* 0x000fea0003800000 */
.L_x_324:
[----:B------:R-:W0:Y:S01]  /*3c90*/  MUFU.RCP R17, R68 ;  /* 0x0000004400117308 */ /* 0x000e220000001000 */
[----:B------:R-:W-:Y:S07]  /*3ca0*/  BSSY B8, `(.L_x_321) ;  /* 0x000000e000087945 */ /* 0x000fee0003800000 */
[----:B------:R-:W1:Y:S01]  /*3cb0*/  FCHK P0, R16, R68 ;  /* 0x0000004410007302 */ /* 0x000e620000000000 */
[----:B0-----:R-:W-:-:S04]  /*3cc0*/  FFMA R22, R17, -R68, 1 ;  /* 0x3f80000011167423 */ /* 0x001fc80000000844 */
[----:B------:R-:W-:Y:S01]  /*3cd0*/  FFMA R62, R17, R22, R17 ;  /* 0x00000016113e7223 */ /* 0x000fe20000000011 */
[----:B------:R-:W-:-:S03]  /*3ce0*/  MOV R17, R19 ;  /* 0x0000001300117202 */ /* 0x000fc60000000f00 */
        /* <DEDUP_REMOVED lines=8> */
[----:B------:R-:W-:Y:S02]  /*3d70*/  MOV R69, R19 ;  /* 0x0000001300457202 */ /* 0x000fe40000000f00 */
.L_x_326:
[----:B------:R-:W-:Y:S05]  /*3d80*/  BSYNC B8 ;  /* 0x0000000000087941 */ /* 0x000fea0003800000 */
.L_x_321:
[----:B------:R-:W-:Y:S05]  /*3d90*/  BSYNC B7 ;  /* 0x0000000000077941 */ /* 0x000fea0003800000 */
.L_x_320:
        /* <DEDUP_REMOVED lines=10> */
.L_x_328:
[----:B01----:R-:W-:Y:S01]  /*3e40*/  FMUL.FTZ R16, R73, R22 ;  /* 0x0000001649107220 */ /* 0x003fe20000410000 */
[----:B------:R-:W-:-:S03]  /*3e50*/  FMUL.FTZ R19, R22, 0.5 ;  /* 0x3f00000016137820 */ /* 0x000fc60000410000 */
[----:B------:R-:W-:-:S04]  /*3e60*/  FFMA R73, -R16, R16, R73 ;  /* 0x0000001010497223 */ /* 0x000fc80000000149 */
[----:B------:R-:W-:Y:S02]  /*3e70*/  FFMA R16, R73, R19, R16 ;  /* 0x0000001349107223 */ /* 0x000fe40000000010 */
.L_x_329:
[----:B------:R-:W-:Y:S05]  /*3e80*/  BSYNC B2 ;  /* 0x0000000000027941 */ /* 0x000fea0003800000 */
.L_x_327:
[----:B------:R-:W-:Y:S01]  /*3e90*/  FSETP.GT.AND P0, PT, R16, RZ, PT ;  /* 0x000000ff1000720b */ /* 0x000fe20003f04000 */
[----:B------:R-:W-:Y:S01]  /*3ea0*/  BSSY B7, `(.L_x_330) ;  /* 0x0000030000077945 */ /* 0x000fe20003800000 */
[----:B------:R-:W-:-:S11]  /*3eb0*/  CS2R R62, SRZ ;  /* 0x00000000003e7805 */ /* 0x000fd6000001ff00 */
        /* <DEDUP_REMOVED lines=15> */
.L_x_333:
[----:B------:R-:W-:Y:S05]  /*3fb0*/  BSYNC B8 ;  /* 0x0000000000087941 */ /* 0x000fea0003800000 */
.L_x_332:
        /* <DEDUP_REMOVED lines=14> */
.L_x_335:
[----:B------:R-:W-:Y:S05]  /*40a0*/  BSYNC B8 ;  /* 0x0000000000087941 */ /* 0x000fea0003800000 */
.L_x_334:
        /* <DEDUP_REMOVED lines=14> */
.L_x_336:
[----:B------:R-:W-:Y:S05]  /*4190*/  BSYNC B8 ;  /* 0x0000000000087941 */ /* 0x000fea0003800000 */
.L_x_331:
[----:B------:R-:W-:Y:S05]  /*41a0*/  BSYNC B7 ;  /* 0x0000000000077941 */ /* 0x000fea0003800000 */
.L_x_330:
        /* <DEDUP_REMOVED lines=24> */
[----:B------:R-:W-:Y:S01]  /*4330*/  FFMA R13, R15, R14, R15 ;  /* 0x0000000e0f0d7223 */ /* 0x000fe2000000000f */
[----:B------:R-:W-:-:S04]  /*4340*/  MOV R15, 0x3fd774eb ;  /* 0x3fd774eb000f7802 */ /* 0x000fc80000000f00 */
[----:B------:R-:W-:-:S05]  /*4350*/  FSEL R14, R13, -R13, P0 ;  /* 0x8000000d0d0e7208 */ /* 0x000fca0000000000 */
[----:B------:R-:W-:-:S04]  /*4360*/  @!P1 FFMA R13, R15, 0.93318945169448852539, R14 ;  /* 0x3f6ee5810f0d9823 */ /* 0x000fc8000000000e */
[----:B------:R-:W-:Y:S01]  /*4370*/  @P0 FADD R13, R13, R13 ;  /* 0x0000000d0d0d0221 */ /* 0x000fe20000000000 */
[----:B------:R-:W-:Y:S05]  /*4380*/  BRA `(.L_x_296) ;  /* 0x00000a1000007947 */ /* 0x000fea0003800000 */
.L_x_293:
        /* <DEDUP_REMOVED lines=10> */
.L_x_338:
[----:B01----:R-:W-:Y:S01]  /*4430*/  FMUL.FTZ R62, R73, R20 ;  /* 0x00000014493e7220 */ /* 0x003fe20000410000 */
[----:B------:R-:W-:-:S03]  /*4440*/  FMUL.FTZ R19, R20, 0.5 ;  /* 0x3f00000014137820 */ /* 0x000fc60000410000 */
[----:B------:R-:W-:-:S04]  /*4450*/  FFMA R73, -R62, R62, R73 ;  /* 0x0000003e3e497223 */ /* 0x000fc80000000149 */
[----:B------:R-:W-:Y:S02]  /*4460*/  FFMA R62, R73, R19, R62 ;  /* 0x00000013493e7223 */ /* 0x000fe4000000003e */
.L_x_339:
[----:B------:R-:W-:Y:S05]  /*4470*/  BSYNC B2 ;  /* 0x0000000000027941 */ /* 0x000fea0003800000 */
.L_x_337:
[----:B------:R-:W-:Y:S01]  /*4480*/  FSETP.GT.AND P0, PT, R62, RZ, PT ;  /* 0x000000ff3e00720b */ /* 0x000fe20003f04000 */
[----:B------:R-:W-:Y:S01]  /*4490*/  BSSY B7, `(.L_x_340) ;  /* 0x0000032000077945 */ /* 0x000fe20003800000 */
[----:B------:R-:W-:Y:S01]  /*44a0*/  MOV R63, RZ ;  /* 0x000000ff003f7202 */ /* 0x000fe20000000f00 */
[----:B------:R-:W-:Y:S01]  /*44b0*/  CS2R R64, SRZ ;  /* 0x0000000000407805 */ /* 0x000fe2000001ff00 */
        /* <DEDUP_REMOVED lines=16> */
.L_x_343:
[----:B------:R-:W-:Y:S05]  /*45c0*/  BSYNC B8 ;  /* 0x0000000000087941 */ /* 0x000fea0003800000 */
.L_x_342:
        /* <DEDUP_REMOVED lines=14> */
.L_x_345:
[----:B------:R-:W-:Y:S05]  /*46b0*/  BSYNC B8 ;  /* 0x0000000000087941 */ /* 0x000fea0003800000 */
.L_x_344:
        /* <DEDUP_REMOVED lines=14> */
.L_x_346:
[----:B------:R-:W-:Y:S05]  /*47a0*/  BSYNC B8 ;  /* 0x0000000000087941 */ /* 0x000fea0003800000 */
.L_x_341:
[----:B------:R-:W-:Y:S05]  /*47b0*/  BSYNC B7 ;  /* 0x0000000000077941 */ /* 0x000fea0003800000 */
.L_x_340:
        /* <DEDUP_REMOVED lines=10> */
.L_x_348:
[----:B01----:R-:W-:Y:S01]  /*4860*/  FMUL.FTZ R13, R72, R15 ;  /* 0x0000000f480d7220 */ /* 0x003fe20000410000 */
[----:B------:R-:W-:-:S03]  /*4870*/  FMUL.FTZ R14, R15, 0.5 ;  /* 0x3f0000000f0e7820 */ /* 0x000fc60000410000 */
[----:B------:R-:W-:-:S04]  /*4880*/  FFMA R72, -R13, R13, R72 ;  /* 0x0000000d0d487223 */ /* 0x000fc80000000148 */
[----:B------:R-:W-:Y:S02]  /*4890*/  FFMA R13, R72, R14, R13 ;  /* 0x0000000e480d7223 */ /* 0x000fe4000000000d */
.L_x_349:
[----:B------:R-:W-:Y:S05]  /*48a0*/  BSYNC B2 ;  /* 0x0000000000027941 */ /* 0x000fea0003800000 */
.L_x_347:
[----:B------:R-:W-:Y:S01]  /*48b0*/  FSETP.GT.AND P0, PT, R13, RZ, PT ;  /* 0x000000ff0d00720b */ /* 0x000fe20003f04000 */
[----:B------:R-:W-:Y:S01]  /*48c0*/  BSSY B7, `(.L_x_350) ;  /* 0x0000030000077945 */ /* 0x000fe20003800000 */
[----:B------:R-:W-:-:S11]  /*48d0*/  CS2R R14, SRZ ;  /* 0x00000000000e7805 */ /* 0x000fd6000001ff00 */
        /* <DEDUP_REMOVED lines=15> */
.L_x_353:
[----:B------:R-:W-:Y:S05]  /*49d0*/  BSYNC B8 ;  /* 0x0000000000087941 */ /* 0x000fea0003800000 */
.L_x_352:
        /* <DEDUP_REMOVED lines=14> */
.L_x_355:
[----:B------:R-:W-:Y:S05]  /*4ac0*/  BSYNC B8 ;  /* 0x0000000000087941 */ /* 0x000fea0003800000 */
.L_x_354:
        /* <DEDUP_REMOVED lines=14> */
.L_x_356:
[----:B------:R-:W-:Y:S05]  /*4bb0*/  BSYNC B8 ;  /* 0x0000000000087941 */ /* 0x000fea0003800000 */
.L_x_351:
[----:B------:R-:W-:Y:S05]  /*4bc0*/  BSYNC B7 ;  /* 0x0000000000077941 */ /* 0x000fea0003800000 */
.L_x_350:
        /* <DEDUP_REMOVED lines=29> */
.L_x_296:
[----:B------:R-:W-:Y:S05]  /*4da0*/  BSYNC B6 ;  /* 0x0000000000067941 */ /* 0x000fea0003800000 */
.L_x_292:
        /* <DEDUP_REMOVED lines=23> */
.L_x_361:
[----:B------:R-:W-:Y:S05]  /*4f20*/  BSYNC B7 ;  /* 0x0000000000077941 */ /* 0x000fea0003800000 */
.L_x_360:
        /* <DEDUP_REMOVED lines=14> */
.L_x_363:
[----:B------:R-:W-:Y:S05]  /*5010*/  BSYNC B7 ;  /* 0x0000000000077941 */ /* 0x000fea0003800000 */
.L_x_362:
        /* <DEDUP_REMOVED lines=14> */
.L_x_364:
[----:B------:R-:W-:Y:S05]  /*5100*/  BSYNC B7 ;  /* 0x0000000000077941 */ /* 0x000fea0003800000 */
.L_x_359:
[----:B------:R-:W-:Y:S05]  /*5110*/  BSYNC B6 ;  /* 0x0000000000067941 */ /* 0x000fea0003800000 */
.L_x_358:
[-C--:B------:R-:W-:Y:S01]  /*5120*/  FMUL R7, R6, R13.reuse ;  /* 0x0000000d06077220 */ /* 0x080fe20000400000 */
[-C--:B------:R-:W-:Y:S01]  /*5130*/  FMUL R6, R14, R13.reuse ;  /* 0x0000000d0e067220 */ /* 0x080fe20000400000 */
[----:B------:R-:W-:Y:S01]  /*5140*/  FMUL R5, R16, R13 ;  /* 0x0000000d10057220 */ /* 0x000fe20000400000 */
[----:B------:R-:W-:Y:S02]  /*5150*/  IADD3 R20, R59, -0x1, RZ ;  /* 0xffffffff3b147810 */ /* 0x000fe40007ffe0ff */
[----:B------:R-:W-:-:S02]  /*5160*/  MOV R9, R76 ;  /* 0x0000004c00097202 */ /* 0x000fc40000000f00 */
[----:B------:R-:W-:Y:S02]  /*5170*/  MOV R35, R61 ;  /* 0x0000003d00237202 */ /* 0x000fe40000000f00 */
[----:B------:R-:W-:Y:S02]  /*5180*/  MOV R36, R77 ;  /* 0x0000004d00247202 */ /* 0x000fe40000000f00 */
[----:B------:R-:W-:Y:S01]  /*5190*/  MOV R37, R74 ;  /* 0x0000004a00257202 */ /* 0x000fe20000000f00 */
[----:B------:R-:W-:Y:S05]  /*51a0*/  BRA `(.L_x_267) ;  /* 0x000003c000007947 */ /* 0x000fea0003800000 */
.L_x_357:
[----:B------:R-:W-:Y:S01]  /*51b0*/  FSETP.GT.AND P0, PT, R71, RZ, PT ;  /* 0x000000ff4700720b */ /* 0x000fe20003f04000 */
[----:B------:R-:W-:Y:S01]  /*51c0*/  BSSY B6, `(.L_x_365) ;  /* 0x0000031000067945 */ /* 0x000fe20003800000 */
[----:B------:R-:W-:Y:S01]  /*51d0*/  CS2R R14, SRZ ;  /* 0x00000000000e7805 */ /* 0x000fe2000001ff00 */
[----:B------:R-:W-:-:S10]  /*51e0*/  MOV R16, RZ ;  /* 0x000000ff00107202 */ /* 0x000fd40000000f00 */
        /* <DEDUP_REMOVED lines=15> */
.L_x_368:
[----:B------:R-:W-:Y:S05]  /*52e0*/  BSYNC B7 ;  /* 0x0000000000077941 */ /* 0x000fea0003800000 */
.L_x_367:
        /* <DEDUP_REMOVED lines=14> */
.L_x_370:
[----:B------:R-:W-:Y:S05]  /*53d0*/  BSYNC B7 ;  /* 0x0000000000077941 */ /* 0x000fea0003800000 */
.L_x_369:
        /* <DEDUP_REMOVED lines=14> */
.L_x_371:
[----:B------:R-:W-:Y:S05]  /*54c0*/  BSYNC B7 ;  /* 0x0000000000077941 */ /* 0x000fea0003800000 */
.L_x_366:
[----:B------:R-:W-:Y:S05]  /*54d0*/  BSYNC B6 ;  /* 0x0000000000067941 */ /* 0x000fea0003800000 */
.L_x_365:
[----:B------:R-:W-:Y:S01]  /*54e0*/  FSETP.GEU.AND P0, PT, R76, R9, PT ;  /* 0x000000094c00720b */ /* 0x000fe20003f0e000 */
[-C--:B------:R-:W-:Y:S01]  /*54f0*/  FFMA R7, R14, R13.reuse, R7 ;  /* 0x0000000d0e077223 */ /* 0x080fe20000000007 */
[----:B------:R-:W-:Y:S01]  /*5500*/  IADD3 R20, R59, -0x1, RZ ;  /* 0xffffffff3b147810 */ /* 0x000fe20007ffe0ff */
[-C--:B------:R-:W-:Y:S01]  /*5510*/  FFMA R6, R15, R13.reuse, R6 ;  /* 0x0000000d0f067223 */ /* 0x080fe20000000006 */
[----:B------:R-:W-:-:S09]  /*5520*/  FFMA R5, R16, R13, R5 ;  /* 0x0000000d10057223 */ /* 0x000fd20000000005 */
[----:B------:R-:W-:Y:S02]  /*5530*/  @!P0 MOV R9, R76 ;  /* 0x0000004c00098202 */ /* 0x000fe40000000f00 */
[----:B------:R-:W-:Y:S02]  /*5540*/  @!P0 MOV R35, R61 ;  /* 0x0000003d00238202 */ /* 0x000fe40000000f00 */
[----:B------:R-:W-:Y:S02]  /*5550*/  @!P0 MOV R36, R77 ;  /* 0x0000004d00248202 */ /* 0x000fe40000000f00 */
[----:B------:R-:W-:Y:S02]  /*5560*/  @!P0 MOV R37, R74 ;  /* 0x0000004a00258202 */ /* 0x000fe40000000f00 */
.L_x_267:
[----:B------:R-:W-:Y:S05]  /*5570*/  BSYNC B4 ;  /* 0x0000000000047941 */ /* 0x000fea0003800000 */
.L_x_266:
[----:B------:R-:W-:-:S13]  /*5580*/  ISETP.NE.AND P0, PT, R20, RZ, PT ;  /* 0x000000ff1400720c */ /* 0x000fda0003f05270 */
[----:B------:R-:W-:Y:S01]  /*5590*/  @!P0 CALL.REL.NOINC `(.L_x_372) ;  /* 0x0000001000008944 */ /* 0x000fe20003c00000 */
[----:B------:R-:W-:Y:S05]  /*55a0*/  BRA `(.L_x_373) ;  /* 0xffffbe9000007947 */ /* 0x000fea000383ffff */
.L_x_372:
[----:B------:R-:W-:Y:S05]  /*55b0*/  BSYNC B5 ;  /* 0x0000000000057941 */ /* 0x000fea0003800000 */
.L_x_265:
[----:B------:R-:W-:Y:S01]  /*55c0*/  FSETP.GEU.AND P1, PT, R9, R4, PT ;  /* 0x000000040900720b */ /* 0x000fe20003f2e000 */
[----:B------:R-:W-:Y:S01]  /*55d0*/  BSSY B2, `(.L_x_374) ;  /* 0x000002f000027945 */ /* 0x000fe20003800000 */
[----:B------:R-:W-:Y:S01]  /*55e0*/  PLOP3.LUT P0, PT, PT, PT, PT, 0x80, 0x0 ;  /* 0x000000000000781c */ /* 0x000fe20003f0f070 */
[----:B------:R-:W-:Y:S01]  /*55f0*/  CS2R R16, SRZ ;  /* 0x0000000000107805 */ /* 0x000fe2000001ff00 */
[----:B------:R-:W-:Y:S01]  /*5600*/  CS2R R8, SRZ ;  /* 0x0000000000087805 */ /* 0x000fe2000001ff00 */
[----:B------:R-:W-:Y:S02]  /*5610*/  MOV R12, RZ ;  /* 0x000000ff000c7202 */ /* 0x000fe40000000f00 */
[----:B------:R-:W-:-:S06]  /*5620*/  MOV R30, RZ ;  /* 0x000000ff001e7202 */ /* 0x000fcc0000000f00 */
[----:B------:R-:W-:Y:S05]  /*5630*/  @P1 BRA `(.L_x_375) ;  /* 0x0000028000001947 */ /* 0x000fea0003800000 */
[----:B------:R-:W-:-:S05]  /*5640*/  LEA R9, R35, R35, 0x1 ;  /* 0x0000002323097211 */ /* 0x000fca00078e08ff */
[----:B------:R-:W-:-:S05]  /*5650*/  IMAD.WIDE R8, R9, 0x4, R26 ;  /* 0x0000000409087825 */ /* 0x000fca00078e021a */
[----:B------:R-:W2:Y:S04]  /*5660*/  LD.E R13, [R8.64+0x4] ;  /* 0x00000414080d7980 */ /* 0x000ea8000c101900 */
[----:B------:R-:W3:Y:S04]  /*5670*/  LD.E R11, [R8.64] ;  /* 0x00000014080b7980 */ /* 0x000ee8000c101900 */
[----:B------:R-:W4:Y:S01]  /*5680*/  LD.E R15, [R8.64+0x8] ;  /* 0x00000814080f7980 */ /* 0x000f22000c101900 */
[----:B--2---:R-:W-:-:S04]  /*5690*/  IMAD.WIDE R12, R13, 0xc, R24 ;  /* 0x0000000c0d0c7825 */ /* 0x004fc800078e0218 */
[--C-:B-1-3--:R-:W-:Y:S01]  /*56a0*/  IMAD.WIDE R10, R11, 0xc, R24.reuse ;  /* 0x0000000c0b0a7825 */ /* 0x10afe200078e0218 */
[----:B------:R1:W2:Y:S03]  /*56b0*/  LD.E R23, [R12.64+0x4] ;  /* 0x000004140c177980 */ /* 0x0002a6000c101900 */
[----:B----4-:R-:W-:Y:S01]  /*56c0*/  IMAD.WIDE R14, R15, 0xc, R24 ;  /* 0x0000000c0f0e7825 */ /* 0x010fe200078e0218 */
[----:B------:R1:W3:Y:S04]  /*56d0*/  LD.E R19, [R12.64] ;  /* 0x000000140c137980 */ /* 0x0002e8000c101900 */
[----:B------:R-:W4:Y:S04]  /*56e0*/  LD.E R20, [R10.64+0x4] ;  /* 0x000004140a147980 */ /* 0x000f28000c101900 */
[----:B------:R1:W5:Y:S04]  /*56f0*/  LD.E R29, [R12.64+0x8] ;  /* 0x000008140c1d7980 */ /* 0x000368000c101900 */
[----:B------:R-:W5:Y:S04]  /*5700*/  LD.E R18, [R10.64] ;  /* 0x000000140a127980 */ /* 0x000f68000c101900 */
[----:B------:R-:W5:Y:S04]  /*5710*/  LD.E R28, [R14.64+0x4] ;  /* 0x000004140e1c7980 */ /* 0x000f68000c101900 */
[----:B------:R-:W5:Y:S04]  /*5720*/  LD.E R22, [R10.64+0x8] ;  /* 0x000008140a167980 */ /* 0x000f68000c101900 */
[----:B------:R-:W5:Y:S04]  /*5730*/  LD.E R9, [R14.64] ;  /* 0x000000140e097980 */ /* 0x000f68000c101900 */
[----:B------:R-:W5:Y:S01]  /*5740*/  LD.E R31, [R14.64+0x8] ;  /* 0x000008140e1f7980 */ /* 0x000f62000c101900 */
[----:B------:R-:W-:Y:S01]  /*5750*/  FADD R8, -R36, 1 ;  /* 0x3f80000024087421 */ /* 0x000fe20000000100 */
[----:B------:R-:W-:-:S02]  /*5760*/  PLOP3.LUT P0, PT, PT, PT, PT, 0x8, 0x0 ;  /* 0x000000000000781c */ /* 0x000fc40003f0e170 */
[----:B-1----:R-:W-:Y:S01]  /*5770*/  MOV R12, R36 ;  /* 0x00000024000c7202 */ /* 0x002fe20000000f00 */
[----:B------:R-:W-:Y:S01]  /*5780*/  FADD R17, -R37, R8 ;  /* 0x0000000825117221 */ /* 0x000fe20000000100 */
[C---:B--2---:R-:W-:Y:S01]  /*5790*/  FMUL R8, R36.reuse, R23 ;  /* 0x0000001724087220 */ /* 0x044fe20000400000 */
[----:B---3--:R-:W-:-:S03]  /*57a0*/  FMUL R19, R36, R19 ;  /* 0x0000001324137220 */ /* 0x008fc60000400000 */
[C---:B----4-:R-:W-:Y:S01]  /*57b0*/  FFMA R8, R17.reuse, R20, R8 ;  /* 0x0000001411087223 */ /* 0x050fe20000000008 */
[----:B-----5:R-:W-:Y:S01]  /*57c0*/  FMUL R29, R36, R29 ;  /* 0x0000001d241d7220 */ /* 0x020fe20000400000 */
[----:B------:R-:W-:Y:S02]  /*57d0*/  FFMA R18, R17, R18, R19 ;  /* 0x0000001211127223 */ /* 0x000fe40000000013 */
[----:B------:R-:W-:Y:S01]  /*57e0*/  FFMA R8, R37, R28, R8 ;  /* 0x0000001c25087223 */ /* 0x000fe20000000008 */
[----:B------:R-:W-:-:S03]  /*57f0*/  FFMA R22, R17, R22, R29 ;  /* 0x0000001611167223 */ /* 0x000fc6000000001d */
[----:B------:R-:W-:Y:S01]  /*5800*/  FADD R57, -R8, R57 ;  /* 0x0000003908397221 */ /* 0x000fe20000000100 */
[----:B------:R-:W-:Y:S01]  /*5810*/  MOV R8, 0x3f800000 ;  /* 0x3f80000000087802 */ /* 0x000fe20000000f00 */
[C---:B------:R-:W-:Y:S02]  /*5820*/  FFMA R18, R37.reuse, R9, R18 ;  /* 0x0000000925127223 */ /* 0x040fe40000000012 */
[----:B------:R-:W-:Y:S01]  /*5830*/  FMUL R6, R6, R57 ;  /* 0x0000003906067220 */ /* 0x000fe20000400000 */
[----:B------:R-:W-:Y:S01]  /*5840*/  MOV R9, R35 ;  /* 0x0000002300097202 */ /* 0x000fe20000000f00 */
[----:B------:R-:W-:Y:S01]  /*5850*/  FFMA R31, R37, R31, R22 ;  /* 0x0000001f251f7223 */ /* 0x000fe20000000016 */
[----:B------:R-:W-:-:S03]  /*5860*/  FADD R18, -R18, R55 ;  /* 0x0000003712127221 */ /* 0x000fc60000000100 */
[----:B------:R-:W-:Y:S01]  /*5870*/  FADD R58, -R31, R58 ;  /* 0x0000003a1f3a7221 */ /* 0x000fe20000000100 */
[----:B------:R-:W-:-:S04]  /*5880*/  FFMA R6, R7, R18, R6 ;  /* 0x0000001207067223 */ /* 0x000fc80000000006 */
[----:B------:R-:W-:-:S05]  /*5890*/  FFMA R6, R5, R58, R6 ;  /* 0x0000003a05067223 */ /* 0x000fca0000000006 */
[----:B------:R-:W-:-:S04]  /*58a0*/  FSETP.GT.AND P1, PT, R6, RZ, PT ;  /* 0x000000ff0600720b */ /* 0x000fc80003f24000 */
[----:B------:R-:W-:-:S04]  /*58b0*/  FSEL R8, R8, -1, P1 ;  /* 0xbf80000008087808 */ /* 0x000fc80000800000 */
.L_x_375:
[----:B------:R-:W-:Y:S05]  /*58c0*/  BSYNC B2 ;  /* 0x0000000000027941 */ /* 0x000fea0003800000 */
.L_x_374:
[----:B------:R-:W-:Y:S01]  /*58d0*/  BSSY B4, `(.L_x_376) ;  /* 0x000009c000047945 */ /* 0x000fe20003800000 */
[----:B------:R-:W-:Y:S01]  /*58e0*/  MOV R5, RZ ;  /* 0x000000ff00057202 */ /* 0x000fe20000000f00 */
[----:B-1----:R-:W-:Y:S01]  /*58f0*/  CS2R R10, SRZ ;  /* 0x00000000000a7805 */ /* 0x002fe2000001ff00 */
[----:B------:R-:W-:Y:S01]  /*5900*/  MOV R13, RZ ;  /* 0x000000ff000d7202 */ /* 0x000fe20000000f00 */
[----:B------:R-:W-:Y:S05]  /*5910*/  @P0 BRA `(.L_x_377) ;  /* 0x0000097000000947 */ /* 0x000fea0003800000 */
[----:B------:R-:W-:Y:S01]  /*5920*/  ISETP.NE.U32.AND P1, PT, R24, RZ, PT ;  /* 0x000000ff1800720c */ /* 0x000fe20003f25070 */
[----:B------:R-:W-:Y:S01]  /*5930*/  BSSY B2, `(.L_x_378) ;  /* 0x0000026000027945 */ /* 0x000fe20003800000 */
[----:B------:R-:W-:Y:S02]  /*5940*/  LEA R5, R9, R9, 0x1 ;  /* 0x0000000909057211 */ /* 0x000fe400078e08ff */
[----:B------:R-:W-:Y:S02]  /*5950*/  ISETP.NE.AND.EX P1, PT, R25, RZ, PT, P1 ;  /* 0x000000ff1900720c */ /* 0x000fe40003f25310 */
[----:B------:R-:W-:Y:S01]  /*5960*/  ISETP.NE.U32.AND P2, PT, R32, RZ, PT ;  /* 0x000000ff2000720c */ /* 0x000fe20003f45070 */
[----:B------:R-:W-:Y:S01]  /*5970*/  IMAD.WIDE R26, R5, 0x4, R26 ;  /* 0x00000004051a7825 */ /* 0x000fe200078e021a */
[----:B------:R-:W-:-:S02]  /*5980*/  MOV R14, RZ ;  /* 0x000000ff000e7202 */ /* 0x000fc40000000f00 */
[----:B------:R-:W-:Y:S02]  /*5990*/  ISETP.NE.AND.EX P2, PT, R33, RZ, PT, P2 ;  /* 0x000000ff2100720c */ /* 0x000fe40003f45320 */
[----:B------:R-:W-:Y:S02]  /*59a0*/  MOV R5, RZ ;  /* 0x000000ff00057202 */ /* 0x000fe40000000f00 */
[----:B------:R-:W-:Y:S02]  /*59b0*/  MOV R9, RZ ;  /* 0x000000ff00097202 */ /* 0x000fe40000000f00 */
[----:B------:R-:W-:Y:S02]  /*59c0*/  MOV R30, RZ ;  /* 0x000000ff001e7202 */ /* 0x000fe40000000f00 */
[----:B------:R-:W-:Y:S01]  /*59d0*/  MOV R13, RZ ;  /* 0x000000ff000d7202 */ /* 0x000fe20000000f00 */
[----:B------:R-:W-:Y:S05]  /*59e0*/  @!P1 BRA `(.L_x_379) ;  /* 0x000001a000009947 */ /* 0x000fea0003800000 */
[----:B------:R-:W2:Y:S04]  /*59f0*/  LD.E R11, [R26.64+0x4] ;  /* 0x000004141a0b7980 */ /* 0x000ea8000c101900 */
[----:B------:R-:W3:Y:S04]  /*5a00*/  LD.E R7, [R26.64] ;  /* 0x000000141a077980 */ /* 0x000ee8000c101900 */
[----:B------:R-:W4:Y:S01]  /*5a10*/  LD.E R5, [R26.64+0x8] ;  /* 0x000008141a057980 */ /* 0x000f22000c101900 */
[----:B--2---:R-:W-:-:S04]  /*5a20*/  IMAD.WIDE R10, R11, 0xc, R24 ;  /* 0x0000000c0b0a7825 */ /* 0x004fc800078e0218 */
[--C-:B---3--:R-:W-:Y:S01]  /*5a30*/  IMAD.WIDE R6, R7, 0xc, R24.reuse ;  /* 0x0000000c07067825 */ /* 0x108fe200078e0218 */
[----:B------:R1:W2:Y:S04]  /*5a40*/  LD.E R13, [R10.64+0x4] ;  /* 0x000004140a0d7980 */ /* 0x0002a8000c101900 */
[----:B------:R1:W3:Y:S01]  /*5a50*/  LD.E R9, [R10.64] ;  /* 0x000000140a097980 */ /* 0x0002e2000c101900 */
[----:B----4-:R-:W-:-:S03]  /*5a60*/  IMAD.WIDE R24, R5, 0xc, R24 ;  /* 0x0000000c05187825 */ /* 0x010fc600078e0218 */
[----:B------:R1:W4:Y:S04]  /*5a70*/  LD.E R15, [R10.64+0x8] ;  /* 0x000008140a0f7980 */ /* 0x000328000c101900 */
[----:B------:R-:W5:Y:S04]  /*5a80*/  LD.E R18, [R6.64+0x4] ;  /* 0x0000041406127980 */ /* 0x000f68000c101900 */
[----:B------:R-:W5:Y:S04]  /*5a90*/  LD.E R16, [R6.64] ;  /* 0x0000001406107980 */ /* 0x000f68000c101900 */
[----:B------:R-:W5:Y:S04]  /*5aa0*/  LD.E R20, [R6.64+0x8] ;  /* 0x0000081406147980 */ /* 0x000f68000c101900 */
[----:B------:R-:W5:Y:S04]  /*5ab0*/  LD.E R22, [R24.64+0x4] ;  /* 0x0000041418167980 */ /* 0x000f68000c101900 */
[----:B------:R-:W5:Y:S04]  /*5ac0*/  LD.E R19, [R24.64] ;  /* 0x0000001418137980 */ /* 0x000f68000c101900 */
[----:B------:R-:W5:Y:S01]  /*5ad0*/  LD.E R28, [R24.64+0x8] ;  /* 0x00000814181c7980 */ /* 0x000f62000c101900 */
[----:B------:R-:W-:-:S04]  /*5ae0*/  FADD R5, -R17, 1 ;  /* 0x3f80000011057421 */ /* 0x000fc80000000100 */
[----:B-1----:R-:W-:Y:S01]  /*5af0*/  FADD R10, R5, -R12 ;  /* 0x8000000c050a7221 */ /* 0x002fe20000000000 */
        /* <DEDUP_REMOVED lines=9> */
.L_x_379:
[----:B------:R-:W-:Y:S05]  /*5b90*/  BSYNC B2 ;  /* 0x0000000000027941 */ /* 0x000fea0003800000 */
.L_x_378:
        /* <DEDUP_REMOVED lines=29> */
.L_x_381:
[----:B------:R-:W-:Y:S05]  /*5d70*/  BSYNC B2 ;  /* 0x0000000000027941 */ /* 0x000fea0003800000 */
.L_x_380:
[----:B------:R-:W-:Y:S01]  /*5d80*/  FFMA R6, R51, -R9, R2 ;  /* 0x8000000933067223 */ /* 0x000fe20000000002 */
[C---:B------:R-:W-:Y:S01]  /*5d90*/  FFMA R5, R49.reuse, -R5, R0 ;  /* 0x8000000531057223 */ /* 0x040fe20000000000 */
[----:B------:R-:W-:Y:S01]  /*5da0*/  FFMA R7, R56, -R13, R3 ;  /* 0x8000000d38077223 */ /* 0x000fe20000000003 */
[----:B------:R-:W-:Y:S01]  /*5db0*/  BSSY B2, `(.L_x_382) ;  /* 0x0000013000027945 */ /* 0x000fe20003800000 */
[----:B------:R-:W-:Y:S01]  /*5dc0*/  FMUL R10, R6, R6 ;  /* 0x00000006060a7220 */ /* 0x000fe20000400000 */
[----:B------:R-:W-:Y:S01]  /*5dd0*/  FMUL R13, R49, R14 ;  /* 0x0000000e310d7220 */ /* 0x000fe20000400000 */
[----:B------:R-:W-:-:S02]  /*5de0*/  FMUL R11, R51, R30 ;  /* 0x0000001e330b7220 */ /* 0x000fc40000400000 */
[----:B------:R-:W-:-:S04]  /*5df0*/  FFMA R10, R5, R5, R10 ;  /* 0x00000005050a7223 */ /* 0x000fc8000000000a */
[----:B------:R-:W-:Y:S01]  /*5e00*/  FFMA R19, R7, R7, R10 ;  /* 0x0000000707137223 */ /* 0x000fe2000000000a */
[----:B------:R-:W-:-:S03]  /*5e10*/  FMUL R10, R56, R15 ;  /* 0x0000000f380a7220 */ /* 0x000fc60000400000 */
[----:B------:R1:W2:Y:S01]  /*5e20*/  MUFU.RSQ R12, R19 ;  /* 0x00000013000c7308 */ /* 0x0002a20000001400 */
[----:B------:R-:W-:-:S04]  /*5e30*/  IADD3 R9, R19, -0xd000000, RZ ;  /* 0xf300000013097810 */ /* 0x000fc80007ffe0ff */
[----:B------:R-:W-:-:S13]  /*5e40*/  ISETP.GT.U32.AND P1, PT, R9, 0x727fffff, PT ;  /* 0x727fffff0900780c */ /* 0x000fda0003f24070 */
[----:B------:R-:W-:Y:S05]  /*5e50*/  @!P1 BRA `(.L_x_383) ;  /* 0x0000004000009947 */ /* 0x000fea0003800000 */
[----:B-12---:R-:W-:Y:S02]  /*5e60*/  MOV R81, 0x5e80 ;  /* 0x00005e8000517802 */ /* 0x006fe40000000f00 */
[----:B0-----:R-:W-:Y:S05]  /*5e70*/  CALL.REL.NOINC `($__internal_6_$__cuda_sm20_sqrt_rn_f32_slowpath) ;  /* 0x0000154000007944 */ /* 0x001fea0003c00000 */
[----:B------:R-:W-:Y:S01]  /*5e80*/  MOV R40, R19 ;  /* 0x0000001300287202 */ /* 0x000fe20000000f00 */
[----:B------:R-:W-:Y:S05]  /*5e90*/  BRA `(.L_x_384) ;  /* 0x0000004000007947 */ /* 0x000fea0003800000 */
.L_x_383:
[----:B-12---:R-:W-:Y:S01]  /*5ea0*/  FMUL.FTZ R40, R19, R12 ;  /* 0x0000000c13287220 */ /* 0x006fe20000410000 */
[----:B------:R-:W-:-:S03]  /*5eb0*/  FMUL.FTZ R12, R12, 0.5 ;  /* 0x3f0000000c0c7820 */ /* 0x000fc60000410000 */
[----:B------:R-:W-:-:S04]  /*5ec0*/  FFMA R9, -R40, R40, R19 ;  /* 0x0000002828097223 */ /* 0x000fc80000000113 */
[----:B------:R-:W-:Y:S02]  /*5ed0*/  FFMA R40, R9, R12, R40 ;  /* 0x0000000c09287223 */ /* 0x000fe40000000028 */
.L_x_384:
[----:B------:R-:W-:Y:S05]  /*5ee0*/  BSYNC B2 ;  /* 0x0000000000027941 */ /* 0x000fea0003800000 */
.L_x_382:
[----:B------:R-:W-:Y:S01]  /*5ef0*/  FSETP.GT.AND P1, PT, R40, RZ, PT ;  /* 0x000000ff2800720b */ /* 0x000fe20003f24000 */
[----:B------:R-:W-:Y:S01]  /*5f00*/  BSSY B5, `(.L_x_385) ;  /* 0x0000032000057945 */ /* 0x000fe20003800000 */
[----:B------:R-:W-:Y:S02]  /*5f10*/  MOV R9, RZ ;  /* 0x000000ff00097202 */ /* 0x000fe40000000f00 */
[----:B------:R-:W-:Y:S02]  /*5f20*/  MOV R30, RZ ;  /* 0x000000ff001e7202 */ /* 0x000fe40000000f00 */
[----:B------:R-:W-:-:S07]  /*5f30*/  MOV R16, RZ ;  /* 0x000000ff00107202 */ /* 0x000fce0000000f00 */
[----:B------:R-:W-:Y:S05]  /*5f40*/  @!P1 BRA `(.L_x_386) ;  /* 0x000002d000009947 */ /* 0x000fea0003800000 */
[----:B------:R-:W1:Y:S01]  /*5f50*/  MUFU.RCP R9, R40 ;  /* 0x0000002800097308 */ /* 0x000e620000001000 */
[----:B------:R-:W-:Y:S07]  /*5f60*/  BSSY B6, `(.L_x_387) ;  /* 0x000000d000067945 */ /* 0x000fee0003800000 */
[----:B------:R-:W2:Y:S01]  /*5f70*/  FCHK P1, R7, R40 ;  /* 0x0000002807007302 */ /* 0x000ea20000020000 */
[----:B-1----:R-:W-:-:S04]  /*5f80*/  FFMA R12, R9, -R40, 1 ;  /* 0x3f800000090c7423 */ /* 0x002fc80000000828 */
[----:B------:R-:W-:-:S04]  /*5f90*/  FFMA R12, R9, R12, R9 ;  /* 0x0000000c090c7223 */ /* 0x000fc80000000009 */
[----:B------:R-:W-:-:S04]  /*5fa0*/  FFMA R9, R7, R12, RZ ;  /* 0x0000000c07097223 */ /* 0x000fc800000000ff */
[----:B------:R-:W-:-:S04]  /*5fb0*/  FFMA R14, R9, -R40, R7 ;  /* 0x80000028090e7223 */ /* 0x000fc80000000007 */
[----:B------:R-:W-:Y:S01]  /*5fc0*/  FFMA R16, R12, R14, R9 ;  /* 0x0000000e0c107223 */ /* 0x000fe20000000009 */
[----:B--2---:R-:W-:Y:S05]  /*5fd0*/  @!P1 BRA `(.L_x_388) ;  /* 0x0000005000009947 */ /* 0x004fea0003800000 */
[----:B------:R-:W-:Y:S02]  /*5fe0*/  MOV R19, R7 ;  /* 0x0000000700137202 */ /* 0x000fe40000000f00 */
[----:B------:R-:W-:Y:S02]  /*5ff0*/  MOV R22, R40 ;  /* 0x0000002800167202 */ /* 0x000fe40000000f00 */
[----:B------:R-:W-:Y:S02]  /*6000*/  MOV R78, 0x6020 ;  /* 0x00006020004e7802 */ /* 0x000fe40000000f00 */
[----:B0-----:R-:W-:Y:S05]  /*6010*/  CALL.REL.NOINC `($__internal_7_$__cuda_sm3x_div_rn_noftz_f32_slowpath) ;  /* 0x0000151000007944 */ /* 0x001fea0003c00000 */
[----:B------:R-:W-:Y:S02]  /*6020*/  MOV R16, R19 ;  /* 0x0000001300107202 */ /* 0x000fe40000000f00 */
.L_x_388:
[----:B------:R-:W-:Y:S05]  /*6030*/  BSYNC B6 ;  /* 0x0000000000067941 */ /* 0x000fea0003800000 */
.L_x_387:
        /* <DEDUP_REMOVED lines=14> */
.L_x_390:
[----:B------:R-:W-:Y:S05]  /*6120*/  BSYNC B6 ;  /* 0x0000000000067941 */ /* 0x000fea0003800000 */
.L_x_389:
        /* <DEDUP_REMOVED lines=14> */
.L_x_391:
[----:B------:R-:W-:Y:S05]  /*6210*/  BSYNC B6 ;  /* 0x0000000000067941 */ /* 0x000fea0003800000 */
.L_x_386:
[----:B------:R-:W-:Y:S05]  /*6220*/  BSYNC B5 ;  /* 0x0000000000057941 */ /* 0x000fea0003800000 */
.L_x_385:
[----:B------:R-:W-:-:S04]  /*6230*/  FSETP.NEU.AND P1, PT, RZ, c[0x0][0x540], PT ;  /* 0x00015000ff007a0b */ /* 0x000fc80003f2d000 */
[----:B------:R-:W-:-:S05]  /*6240*/  FSEL R7, R8, 1, P1 ;  /* 0x3f80000008077808 */ /* 0x000fca0000800000 */
[C---:B------:R-:W-:Y:S01]  /*6250*/  FMUL R5, R7.reuse, R9 ;  /* 0x0000000907057220 */ /* 0x040fe20000400000 */
[C---:B------:R-:W-:Y:S01]  /*6260*/  FMUL R30, R7.reuse, R30 ;  /* 0x0000001e071e7220 */ /* 0x040fe20000400000 */
[C---:B------:R-:W-:Y:S01]  /*6270*/  FMUL R16, R7.reuse, R16 ;  /* 0x0000001007107220 */ /* 0x040fe20000400000 */
[----:B------:R-:W-:Y:S02]  /*6280*/  FMUL R40, R7, R40 ;  /* 0x0000002807287220 */ /* 0x000fe40000400000 */
.L_x_377:
[----:B------:R-:W-:Y:S05]  /*6290*/  BSYNC B4 ;  /* 0x0000000000047941 */ /* 0x000fea0003800000 */
.L_x_376:
[----:B------:R-:W-:Y:S02]  /*62a0*/  FSEL R5, R5, RZ, !P0 ;  /* 0x000000ff05057208 */ /* 0x000fe40004000000 */
[----:B------:R-:W-:Y:S02]  /*62b0*/  FSEL R30, R30, RZ, !P0 ;  /* 0x000000ff1e1e7208 */ /* 0x000fe40004000000 */
[----:B------:R-:W-:Y:S02]  /*62c0*/  FSEL R16, R16, RZ, !P0 ;  /* 0x000000ff10107208 */ /* 0x000fe40004000000 */
[----:B------:R-:W-:Y:S02]  /*62d0*/  FSEL R13, R13, RZ, !P0 ;  /* 0x000000ff0d0d7208 */ /* 0x000fe40004000000 */
[----:B------:R-:W-:-:S02]  /*62e0*/  FSEL R11, R11, RZ, !P0 ;  /* 0x000000ff0b0b7208 */ /* 0x000fc40004000000 */
[----:B------:R-:W-:Y:S02]  /*62f0*/  FSEL R10, R10, RZ, !P0 ;  /* 0x000000ff0a0a7208 */ /* 0x000fe40004000000 */
[----:B------:R-:W-:Y:S02]  /*6300*/  FSEL R17, R40, 1000000, !P0 ;  /* 0x4974240028117808 */ /* 0x000fe40004000000 */
.L_x_258:
[----:B------:R-:W-:Y:S05]  /*6310*/  BSYNC B1 ;  /* 0x0000000000017941 */ /* 0x000fea0003800000 */
.L_x_256:
[----:B------:R-:W-:Y:S01]  /*6320*/  FSEL R15, R17, 1000000, !P3 ;  /* 0x49742400110f7808 */ /* 0x000fe20005800000 */
[----:B------:R-:W-:Y:S01]  /*6330*/  BSSY B1, `(.L_x_392) ;  /* 0x0000089000017945 */ /* 0x000fe20003800000 */
[----:B------:R-:W-:Y:S02]  /*6340*/  FSEL R29, R5, RZ, !P3 ;  /* 0x000000ff051d7208 */ /* 0x000fe40005800000 */
[----:B------:R-:W-:Y:S02]  /*6350*/  FSETP.GEU.AND P0, PT, R15, R4, PT ;  /* 0x000000040f00720b */ /* 0x000fe40003f0e000 */
[----:B------:R-:W-:Y:S02]  /*6360*/  FSEL R30, R30, RZ, !P3 ;  /* 0x000000ff1e1e7208 */ /* 0x000fe40005800000 */
[----:B------:R-:W-:-:S02]  /*6370*/  FSEL R16, R16, RZ, !P3 ;  /* 0x000000ff10107208 */ /* 0x000fc40005800000 */
[----:B------:R-:W-:Y:S02]  /*6380*/  FSEL R31, R10, RZ, !P3 ;  /* 0x000000ff0a1f7208 */ /* 0x000fe40005800000 */
[----:B------:R-:W-:Y:S02]  /*6390*/  FSEL R24, R11, RZ, !P3 ;  /* 0x000000ff0b187208 */ /* 0x000fe40005800000 */
[----:B------:R-:W-:-:S03]  /*63a0*/  FSEL R33, R13, RZ, !P3 ;  /* 0x000000ff0d217208 */ /* 0x000fc60005800000 */
[----:B------:R-:W-:Y:S05]  /*63b0*/  @P0 BRA `(.L_x_393) ;  /* 0x0000080000000947 */ /* 0x000fea0003800000 */
[----:B------:R-:W1:Y:S01]  /*63c0*/  S2R R5, SR_LANEID ;  /* 0x0000000000057919 */ /* 0x000e620000000000 */
[----:B------:R-:W-:Y:S01]  /*63d0*/  VOTEU.ANY UR4, UPT, PT ;  /* 0x0000000000047886 */ /* 0x000fe200038e0100 */
[----:B------:R-:W-:Y:S01]  /*63e0*/  MOV R4, c[0x0][0x3f0] ;  /* 0x0000fc0000047a02 */ /* 0x000fe20000000f00 */
[----:B------:R-:W1:Y:S08]  /*63f0*/  FLO.U32 R14, UR4 ;  /* 0x00000004000e7d00 */ /* 0x000e7000080e0000 */
[----:B------:R-:W2:Y:S01]  /*6400*/  POPC R13, UR4 ;  /* 0x00000004000d7d09 */ /* 0x000ea20008000000 */
[----:B-1----:R-:W-:-:S02]  /*6410*/  ISETP.EQ.U32.AND P0, PT, R14, R5, PT ;  /* 0x000000050e00720c */ /* 0x002fc40003f02070 */
[----:B------:R-:W-:-:S11]  /*6420*/  MOV R5, c[0x0][0x3f4] ;  /* 0x0000fd0000057a02 */ /* 0x000fd60000000f00 */
[----:B--2---:R1:W2:Y:S01]  /*6430*/  @P0 ATOMG.E.ADD.STRONG.GPU PT, R27, [R4.64], R13 ;  /* 0x0000000d041b09a8 */ /* 0x0042a200081ee1d4 */
[----:B------:R-:W-:Y:S01]  /*6440*/  FMUL R7, R52, R30 ;  /* 0x0000001e34077220 */ /* 0x000fe20000400000 */
[----:B------:R-:W-:Y:S01]  /*6450*/  FMUL R9, R50, R16 ;  /* 0x0000001032097220 */ /* 0x000fe20000400000 */
[CC--:B------:R-:W-:Y:S01]  /*6460*/  FMUL R11, R48.reuse, R29.reuse ;  /* 0x0000001d300b7220 */ /* 0x0c0fe20000400000 */
[C---:B------:R-:W-:Y:S01]  /*6470*/  FFMA R2, -R15.reuse, R30, R2 ;  /* 0x0000001e0f027223 */ /* 0x040fe20000000102 */
[----:B------:R-:W-:Y:S01]  /*6480*/  FFMA R8, R48, R16, -R7 ;  /* 0x0000001030087223 */ /* 0x000fe20000000807 */
[----:B------:R-:W-:Y:S01]  /*6490*/  FFMA R10, R52, R29, -R9 ;  /* 0x0000001d340a7223 */ /* 0x000fe20000000809 */
[----:B------:R-:W-:Y:S01]  /*64a0*/  FFMA R12, R50, R30, -R11 ;  /* 0x0000001e320c7223 */ /* 0x000fe2000000080b */
[----:B------:R-:W-:Y:S01]  /*64b0*/  FFMA R6, -R15, R16, R3 ;  /* 0x000000100f067223 */ /* 0x000fe20000000103 */
[C---:B------:R-:W-:Y:S01]  /*64c0*/  FMUL R18, R53.reuse, R8 ;  /* 0x0000000835127220 */ /* 0x040fe20000400000 */
[C---:B------:R-:W-:Y:S01]  /*64d0*/  FMUL R20, R53.reuse, R10 ;  /* 0x0000000a35147220 */ /* 0x040fe20000400000 */
[----:B------:R-:W-:Y:S01]  /*64e0*/  FMUL R53, R53, R12 ;  /* 0x0000000c35357220 */ /* 0x000fe20000400000 */
[----:B-1----:R-:W-:Y:S01]  /*64f0*/  FMUL R4, R47, R24 ;  /* 0x000000182f047220 */ /* 0x002fe20000400000 */
[----:B------:R-:W1:Y:S01]  /*6500*/  S2R R12, SR_LTMASK ;  /* 0x00000000000c7919 */ /* 0x000e620000003900 */
[----:B------:R-:W-:Y:S01]  /*6510*/  FMUL R8, R46, R31 ;  /* 0x0000001f2e087220 */ /* 0x000fe20000400000 */
[C---:B------:R-:W-:Y:S01]  /*6520*/  FMUL R5, R45.reuse, R33 ;  /* 0x000000212d057220 */ /* 0x040fe20000400000 */
[----:B------:R-:W-:Y:S01]  /*6530*/  FFMA R13, R45, R31, -R4 ;  /* 0x0000001f2d0d7223 */ /* 0x000fe20000000804 */
[----:B------:R-:W-:Y:S01]  /*6540*/  FMUL R4, R47, R2 ;  /* 0x000000022f047220 */ /* 0x000fe20000400000 */
[----:B------:R-:W-:Y:S01]  /*6550*/  FFMA R0, -R15, R29, R0 ;  /* 0x0000001d0f007223 */ /* 0x000fe20000000100 */
[----:B------:R-:W-:Y:S01]  /*6560*/  FMUL R7, R48, R30 ;  /* 0x0000001e30077220 */ /* 0x000fe20000400000 */
[----:B------:R-:W-:Y:S01]  /*6570*/  FFMA R15, R47, R33, -R8 ;  /* 0x000000212f0f7223 */ /* 0x000fe20000000808 */
[C---:B------:R-:W-:Y:S01]  /*6580*/  FFMA R19, R46.reuse, R24, -R5 ;  /* 0x000000182e137223 */ /* 0x040fe20000000805 */
[----:B------:R-:W-:Y:S01]  /*6590*/  FMUL R8, R46, R6 ;  /* 0x000000062e087220 */ /* 0x000fe20000400000 */
[C---:B------:R-:W-:Y:S01]  /*65a0*/  FMUL R11, R45.reuse, R24 ;  /* 0x000000182d0b7220 */ /* 0x040fe20000400000 */
[----:B------:R-:W-:Y:S01]  /*65b0*/  FFMA R5, R45, R6, -R4 ;  /* 0x000000062d057223 */ /* 0x000fe20000000804 */
[----:B------:R-:W-:Y:S01]  /*65c0*/  FFMA R23, R50, R29, R7 ;  /* 0x0000001d32177223 */ /* 0x000fe20000000007 */
[-C--:B------:R-:W-:Y:S01]  /*65d0*/  FFMA R7, R47, R0.reuse, -R8 ;  /* 0x000000002f077223 */ /* 0x080fe20000000808 */
[C---:B------:R-:W-:Y:S01]  /*65e0*/  FMUL R9, R45.reuse, R0 ;  /* 0x000000002d097220 */ /* 0x040fe20000400000 */
[----:B------:R-:W-:Y:S01]  /*65f0*/  FMUL R8, R44, R5 ;  /* 0x000000052c087220 */ /* 0x000fe20000400000 */
[----:B------:R-:W-:Y:S01]  /*6600*/  FFMA R4, R46, R33, R11 ;  /* 0x000000212e047223 */ /* 0x000fe2000000000b */
[----:B------:R-:W-:Y:S01]  /*6610*/  FFMA R23, R52, R16, R23 ;  /* 0x0000001034177223 */ /* 0x000fe20000000017 */
[-C--:B------:R-:W-:Y:S01]  /*6620*/  FMUL R5, R45, R2.reuse ;  /* 0x000000022d057220 */ /* 0x080fe20000400000 */
[----:B------:R-:W-:Y:S01]  /*6630*/  FADD R3, R44, R44 ;  /* 0x0000002c2c037221 */ /* 0x000fe20000000000 */
[C---:B------:R-:W-:Y:S01]  /*6640*/  FFMA R9, R46.reuse, R2, -R9 ;  /* 0x000000022e097223 */ /* 0x040fe20000000809 */
[----:B------:R-:W-:Y:S01]  /*6650*/  FADD R23, R23, R23 ;  /* 0x0000001717177221 */ /* 0x000fe20000000000 */
[----:B------:R-:W-:Y:S01]  /*6660*/  FFMA R5, R46, R0, R5 ;  /* 0x000000002e057223 */ /* 0x000fe20000000005 */
[----:B------:R-:W-:Y:S01]  /*6670*/  FFMA R3, R44, R3, -1 ;  /* 0xbf8000002c037423 */ /* 0x000fe20000000003 */
[----:B-1----:R-:W-:Y:S01]  /*6680*/  LOP3.LUT R11, R12, UR4, RZ, 0xc0, !PT ;  /* 0x000000040c0b7c12 */ /* 0x002fe2000f8ec0ff */
[C---:B------:R-:W-:Y:S01]  /*6690*/  FMUL R13, R44.reuse, R13 ;  /* 0x0000000d2c0d7220 */ /* 0x040fe20000400000 */
[C---:B------:R-:W-:Y:S01]  /*66a0*/  FMUL R15, R44.reuse, R15 ;  /* 0x0000000f2c0f7220 */ /* 0x040fe20000400000 */
[C---:B------:R-:W-:Y:S01]  /*66b0*/  FMUL R25, R44.reuse, R19 ;  /* 0x000000132c197220 */ /* 0x040fe20000400000 */
[----:B------:R1:W3:Y:S01]  /*66c0*/  POPC R22, R11 ;  /* 0x0000000b00167309 */ /* 0x0002e20000000000 */
[C---:B------:R-:W-:Y:S01]  /*66d0*/  FMUL R10, R44.reuse, R7 ;  /* 0x000000072c0a7220 */ /* 0x040fe20000400000 */
[C---:B------:R-:W-:Y:S01]  /*66e0*/  FFMA R4, R47.reuse, R31, R4 ;  /* 0x0000001f2f047223 */ /* 0x040fe20000000004 */
[----:B------:R-:W-:Y:S01]  /*66f0*/  FMUL R44, R44, R9 ;  /* 0x000000092c2c7220 */ /* 0x000fe20000400000 */
[-C--:B------:R-:W-:Y:S01]  /*6700*/  FMUL R7, R50, R23.reuse ;  /* 0x0000001732077220 */ /* 0x080fe20000400000 */
[-C--:B------:R-:W-:Y:S01]  /*6710*/  FMUL R9, R48, R23.reuse ;  /* 0x0000001730097220 */ /* 0x080fe20000400000 */
[----:B------:R-:W-:Y:S01]  /*6720*/  FFMA R5, R47, R6, R5 ;  /* 0x000000062f057223 */ /* 0x000fe20000000005 */
[----:B------:R-:W-:Y:S01]  /*6730*/  FMUL R23, R52, R23 ;  /* 0x0000001734177220 */ /* 0x000fe20000400000 */
[----:B------:R-:W-:Y:S01]  /*6740*/  FADD R12, R4, R4 ;  /* 0x00000004040c7221 */ /* 0x000fe20000000000 */
[C---:B------:R-:W-:Y:S01]  /*6750*/  FFMA R7, R54.reuse, R29, R7 ;  /* 0x0000001d36077223 */ /* 0x040fe20000000007 */
[C---:B------:R-:W-:Y:S01]  /*6760*/  FFMA R9, R54.reuse, R30, R9 ;  /* 0x0000001e36097223 */ /* 0x040fe20000000009 */
[----:B------:R-:W-:Y:S01]  /*6770*/  FADD R4, R5, R5 ;  /* 0x0000000505047221 */ /* 0x000fe20000000000 */
[----:B------:R-:W-:Y:S01]  /*6780*/  FFMA R54, R54, R16, R23 ;  /* 0x0000001036367223 */ /* 0x000fe20000000017 */
[C---:B------:R-:W-:Y:S01]  /*6790*/  FMUL R16, R45.reuse, R12 ;  /* 0x0000000c2d107220 */ /* 0x040fe20000400000 */
[----:B------:R-:W-:Y:S01]  /*67a0*/  FFMA R29, R20, 2, R9 ;  /* 0x40000000141d7823 */ /* 0x000fe20000000009 */
[-C--:B------:R-:W-:Y:S01]  /*67b0*/  FMUL R5, R46, R4.reuse ;  /* 0x000000042e057220 */ /* 0x080fe20000400000 */
[----:B------:R-:W-:Y:S01]  /*67c0*/  FMUL R45, R45, R4 ;  /* 0x000000042d2d7220 */ /* 0x000fe20000400000 */
[-C--:B------:R-:W-:Y:S01]  /*67d0*/  FFMA R16, R24, R3.reuse, R16 ;  /* 0x0000000318107223 */ /* 0x080fe20000000010 */
[----:B-1----:R-:W-:Y:S01]  /*67e0*/  MOV R11, c[0x0][0x448] ;  /* 0x00011200000b7a02 */ /* 0x002fe20000000f00 */
[-C--:B------:R-:W-:Y:S01]  /*67f0*/  FFMA R5, R0, R3.reuse, R5 ;  /* 0x0000000300057223 */ /* 0x080fe20000000005 */
[----:B------:R-:W-:Y:S01]  /*6800*/  FFMA R45, R2, R3, R45 ;  /* 0x00000003022d7223 */ /* 0x000fe2000000002d */
[----:B------:R-:W-:Y:S01]  /*6810*/  FFMA R23, R15, 2, R16 ;  /* 0x400000000f177823 */ /* 0x000fe20000000010 */
[----:B------:R-:W-:Y:S01]  /*6820*/  MOV R49, c[0x0][0x528] ;  /* 0x00014a0000317a02 */ /* 0x000fe20000000f00 */
[----:B------:R-:W-:Y:S01]  /*6830*/  FFMA R5, R8, 2, R5 ;  /* 0x4000000008057823 */ /* 0x000fe20000000005 */
[----:B------:R-:W-:Y:S01]  /*6840*/  FFMA R10, R10, 2, R45 ;  /* 0x400000000a0a7823 */ /* 0x000fe2000000002d */
[----:B------:R-:W-:-:S02]  /*6850*/  FFMA R53, R53, 2, R54 ;  /* 0x4000000035357823 */ /* 0x000fc40000000036 */
[----:B------:R-:W-:Y:S01]  /*6860*/  FADD R15, R42, R5 ;  /* 0x000000052a0f7221 */ /* 0x000fe20000000000 */
[----:B------:R-:W-:Y:S01]  /*6870*/  MOV R5, c[0x0][0x4b8] ;  /* 0x00012e0000057a02 */ /* 0x000fe20000000f00 */
[----:B------:R-:W-:Y:S01]  /*6880*/  FADD R41, R41, R10 ;  /* 0x0000000a29297221 */ /* 0x000fe20000000000 */
[----:B--2---:R1:W3:Y:S02]  /*6890*/  SHFL.IDX PT, R27, R27, R14, 0x1f ;  /* 0x00001f0e1b1b7589 */ /* 0x0042e400000e0000 */
[-C--:B-1----:R-:W-:Y:S01]  /*68a0*/  FMUL R14, R46, R12.reuse ;  /* 0x0000000c2e0e7220 */ /* 0x082fe20000400000 */
[C---:B------:R-:W-:Y:S01]  /*68b0*/  FMUL R12, R47.reuse, R12 ;  /* 0x0000000c2f0c7220 */ /* 0x040fe20000400000 */
[----:B------:R-:W-:Y:S02]  /*68c0*/  FMUL R47, R47, R4 ;  /* 0x000000042f2f7220 */ /* 0x000fe40000400000 */
[-C--:B------:R-:W-:Y:S01]  /*68d0*/  FFMA R14, R33, R3.reuse, R14 ;  /* 0x00000003210e7223 */ /* 0x080fe2000000000e */
[-C--:B------:R-:W-:Y:S01]  /*68e0*/  FFMA R4, R31, R3.reuse, R12 ;  /* 0x000000031f047223 */ /* 0x080fe2000000000c */
[----:B------:R-:W-:Y:S01]  /*68f0*/  FFMA R47, R6, R3, R47 ;  /* 0x00000003062f7223 */ /* 0x000fe2000000002f */
[----:B------:R-:W-:Y:S01]  /*6900*/  MOV R3, c[0x0][0x480] ;  /* 0x0001200000037a02 */ /* 0x000fe20000000f00 */
[----:B------:R-:W-:Y:S01]  /*6910*/  FFMA R19, R13, 2, R14 ;  /* 0x400000000d137823 */ /* 0x000fe2000000000e */
[----:B------:R-:W-:Y:S01]  /*6920*/  FFMA R25, R25, 2, R4 ;  /* 0x4000000019197823 */ /* 0x000fe20000000004 */
[----:B------:R-:W-:Y:S01]  /*6930*/  FFMA R44, R44, 2, R47 ;  /* 0x400000002c2c7823 */ /* 0x000fe2000000002f */
[----:B---3--:R-:W-:Y:S01]  /*6940*/  IADD3 R12, R27, R22, RZ ;  /* 0x000000161b0c7210 */ /* 0x008fe20007ffe0ff */
[----:B------:R-:W-:Y:S01]  /*6950*/  FFMA R27, R18, 2, R7 ;  /* 0x40000000121b7823 */ /* 0x000fe20000000007 */
[----:B------:R-:W-:Y:S01]  /*6960*/  MOV R7, c[0x0][0x4f0] ;  /* 0x00013c0000077a02 */ /* 0x000fe20000000f00 */
[----:B------:R-:W-:Y:S01]  /*6970*/  FADD R43, R43, R44 ;  /* 0x0000002c2b2b7221 */ /* 0x000fe20000000000 */
[----:B------:R-:W-:Y:S01]  /*6980*/  SHF.R.S32.HI R0, RZ, 0x1f, R12 ;  /* 0x0000001fff007819 */ /* 0x000fe2000001140c */
[----:B------:R-:W-:-:S04]  /*6990*/  IMAD.WIDE.U32 R2, R12, R3, c[0x0][0x460] ;  /* 0x000118000c027625 */ /* 0x000fc800078e0003 */
[C---:B------:R-:W-:Y:S01]  /*69a0*/  IMAD R9, R0.reuse, c[0x0][0x480], RZ ;  /* 0x0001200000097a24 */ /* 0x040fe200078e02ff */
[----:B------:R-:W-:Y:S01]  /*69b0*/  MOV R8, R2 ;  /* 0x0000000200087202 */ /* 0x000fe20000000f00 */
[C---:B------:R-:W-:Y:S02]  /*69c0*/  IMAD R13, R0.reuse, c[0x0][0x4b8], RZ ;  /* 0x00012e00000d7a24 */ /* 0x040fe400078e02ff */
[C---:B------:R-:W-:Y:S02]  /*69d0*/  IMAD R33, R0.reuse, c[0x0][0x4f0], RZ ;  /* 0x00013c0000217a24 */ /* 0x040fe400078e02ff */
[C---:B------:R-:W-:Y:S02]  /*69e0*/  IMAD R45, R0.reuse, c[0x0][0x448], RZ ;  /* 0x00011200002d7a24 */ /* 0x040fe400078e02ff */
[----:B------:R-:W-:Y:S02]  /*69f0*/  IMAD R47, R0, c[0x0][0x528], RZ ;  /* 0x00014a00002f7a24 */ /* 0x000fe400078e02ff */
[----:B------:R-:W-:-:S02]  /*6a00*/  IMAD R9, R12, UR14, R9 ;  /* 0x0000000e0c097c24 */ /* 0x000fc4000f8e0209 */
[----:B------:R-:W-:-:S03]  /*6a10*/  IMAD.WIDE.U32 R4, R12, R5, c[0x0][0x498] ;  /* 0x000126000c047625 */ /* 0x000fc600078e0005 */
[----:B------:R-:W-:Y:S01]  /*6a20*/  IADD3 R9, R3, R9, RZ ;  /* 0x0000000903097210 */ /* 0x000fe20007ffe0ff */
[C---:B------:R-:W-:Y:S01]  /*6a30*/  IMAD R31, R12.reuse, UR15, R13 ;  /* 0x0000000f0c1f7c24 */ /* 0x040fe2000f8e020d */
[----:B------:R-:W-:Y:S01]  /*6a40*/  MOV R2, R4 ;  /* 0x0000000400027202 */ /* 0x000fe20000000f00 */
[C---:B------:R-:W-:Y:S02]  /*6a50*/  IMAD.WIDE.U32 R6, R12.reuse, R7, c[0x0][0x4d0] ;  /* 0x000134000c067625 */ /* 0x040fe400078e0007 */
[----:B------:R1:W-:Y:S01]  /*6a60*/  STG.E [R8.64], R39 ;  /* 0x0000002708007986 */ /* 0x0003e2000c101914 */
[----:B------:R-:W-:Y:S01]  /*6a70*/  IADD3 R3, R5, R31, RZ ;  /* 0x0000001f05037210 */ /* 0x000fe20007ffe0ff */
[C---:B------:R-:W-:Y:S01]  /*6a80*/  IMAD R33, R12.reuse, UR16, R33 ;  /* 0x000000100c217c24 */ /* 0x040fe2000f8e0221 */
[----:B------:R-:W-:Y:S01]  /*6a90*/  MOV R4, R6 ;  /* 0x0000000600047202 */ /* 0x000fe20000000f00 */
[C---:B------:R-:W-:Y:S02]  /*6aa0*/  IMAD.WIDE.U32 R10, R12.reuse, R11, c[0x0][0x428] ;  /* 0x00010a000c0a7625 */ /* 0x040fe400078e000b */
[----:B------:R1:W-:Y:S01]  /*6ab0*/  STG.E [R2.64], R15 ;  /* 0x0000000f02007986 */ /* 0x0003e2000c101914 */
[----:B------:R-:W-:Y:S01]  /*6ac0*/  IADD3 R5, R7, R33, RZ ;  /* 0x0000002107057210 */ /* 0x000fe20007ffe0ff */
[----:B------:R-:W-:-:S02]  /*6ad0*/  IMAD R45, R12, UR17, R45 ;  /* 0x000000110c2d7c24 */ /* 0x000fc4000f8e022d */
[C---:B------:R-:W-:Y:S01]  /*6ae0*/  IMAD R47, R12.reuse, UR18, R47 ;  /* 0x000000120c2f7c24 */ /* 0x040fe2000f8e022f */
[----:B------:R1:W-:Y:S01]  /*6af0*/  STG.E [R2.64+0x4], R41 ;  /* 0x0000042902007986 */ /* 0x0003e2000c101914 */
[----:B------:R-:W-:Y:S01]  /*6b00*/  IMAD.WIDE.U32 R12, R12, R49, c[0x0][0x508] ;  /* 0x000142000c0c7625 */ /* 0x000fe200078e0031 */
[----:B------:R-:W-:Y:S02]  /*6b10*/  IADD3 R11, R11, R45, RZ ;  /* 0x0000002d0b0b7210 */ /* 0x000fe40007ffe0ff */
[----:B------:R1:W-:Y:S02]  /*6b20*/  STG.E [R2.64+0x8], R43 ;  /* 0x0000082b02007986 */ /* 0x0003e4000c101914 */
[----:B------:R-:W-:Y:S02]  /*6b30*/  IADD3 R7, R13, R47, RZ ;  /* 0x0000002f0d077210 */ /* 0x000fe40007ffe0ff */
[----:B------:R-:W-:Y:S01]  /*6b40*/  MOV R6, R12 ;  /* 0x0000000c00067202 */ /* 0x000fe20000000f00 */
[----:B------:R1:W-:Y:S04]  /*6b50*/  STG.E [R4.64], R19 ;  /* 0x0000001304007986 */ /* 0x0003e8000c101914 */
[----:B------:R1:W-:Y:S04]  /*6b60*/  STG.E [R4.64+0x4], R23 ;  /* 0x0000041704007986 */ /* 0x0003e8000c101914 */
[----:B------:R1:W-:Y:S04]  /*6b70*/  STG.E [R4.64+0x8], R25 ;  /* 0x0000081904007986 */ /* 0x0003e8000c101914 */
[----:B------:R1:W-:Y:S04]  /*6b80*/  STG.E [R10.64], R38 ;  /* 0x000000260a007986 */ /* 0x0003e8000c101914 */
[----:B------:R1:W-:Y:S04]  /*6b90*/  STG.E [R6.64], R27 ;  /* 0x0000001b06007986 */ /* 0x0003e8000c101914 */
[----:B------:R1:W-:Y:S04]  /*6ba0*/  STG.E [R6.64+0x4], R29 ;  /* 0x0000041d06007986 */ /* 0x0003e8000c101914 */
[----:B------:R1:W-:Y:S02]  /*6bb0*/  STG.E [R6.64+0x8], R53 ;  /* 0x0000083506007986 */ /* 0x0003e4000c101914 */
.L_x_393:
[----:B------:R-:W-:Y:S05]  /*6bc0*/  BSYNC B1 ;  /* 0x0000000000017941 */ /* 0x000fea0003800000 */
.L_x_392:
[----:B------:R-:W-:-:S04]  /*6bd0*/  IADD3 R34, P0, R34, UR6, RZ ;  /* 0x0000000622227c10 */ /* 0x000fc8000ff1e0ff */
[----:B------:R-:W-:Y:S02]  /*6be0*/  IADD3.X R21, R21, UR19, RZ, P0, !PT ;  /* 0x0000001315157c10 */ /* 0x000fe400087fe4ff */
[----:B------:R-:W-:-:S04]  /*6bf0*/  ISETP.GE.U32.AND P0, PT, R34, c[0x0][0x178], PT ;  /* 0x00005e0022007a0c */ /* 0x000fc80003f06070 */
[----:B------:R-:W-:-:S13]  /*6c00*/  ISETP.GE.U32.AND.EX P0, PT, R21, c[0x0][0x17c], PT, P0 ;  /* 0x00005f0015007a0c */ /* 0x000fda0003f06100 */
[----:B------:R-:W-:Y:S01]  /*6c10*/  @P0 CALL.REL.NOINC `(.L_x_394) ;  /* 0x0000001000000944 */ /* 0x000fe20003c00000 */
[----:B------:R-:W-:Y:S05]  /*6c20*/  BRA `(.L_x_395) ;  /* 0xffff966000007947 */ /* 0x000fea000383ffff */
.L_x_394:
[----:B------:R-:W-:Y:S05]  /*6c30*/  BSYNC B0 ;  /* 0x0000000000007941 */ /* 0x000fea0003800000 */
.L_x_252:
[----:B------:R-:W-:Y:S05]  /*6c40*/  EXIT ;  /* 0x000000000000794d */ /* 0x000fea0003800000 */
        .weak           $__internal_4_$__cuda_sm20_div_u64
        .type           $__internal_4_$__cuda_sm20_div_u64,@function
        .size           $__internal_4_$__cuda_sm20_div_u64,($__internal_5_$__cuda_sm20_rcp_rn_f32_slowpath - $__internal_4_$__cuda_sm20_div_u64)
$__internal_4_$__cuda_sm20_div_u64:
        /* <DEDUP_REMOVED lines=15> */
[----:B------:R-:W-:Y:S01]  /*6d40*/  IMAD.HI.U32 R4, P1, R3, R7, R4 ;  /* 0x0000000703047227 */ /* 0x000fe20007820004 */
[----:B------:R-:W-:-:S04]  /*6d50*/  IADD3.X R0, R9, R3, RZ, P0, !PT ;  /* 0x0000000309007210 */ /* 0x000fc800007fe4ff */
[----:B------:R-:W-:-:S04]  /*6d60*/  IADD3 R5, P2, R11, R4, RZ ;  /* 0x000000040b057210 */ /* 0x000fc80007f5e0ff */
[----:B------:R-:W-:Y:S01]  /*6d70*/  IADD3.X R7, RZ, RZ, R0, P2, P1 ;  /* 0x000000ffff077210 */ /* 0x000fe200017e2400 */
[----:B------:R-:W-:-:S04]  /*6d80*/  IMAD.WIDE.U32 R2, R5, c[0x0][0x164], RZ ;  /* 0x0000590005027a25 */ /* 0x000fc800078e00ff */
        /* <DEDUP_REMOVED lines=22> */
[----:B------:R-:W-:Y:S01]  /*6ef0*/  IMAD R3, R5, UR5, R3 ;  /* 0x0000000505037c24 */ /* 0x000fe2000f8e0203 */
[----:B------:R-:W-:-:S03]  /*6f00*/  IADD3 R7, P1, -R2, R34, RZ ;  /* 0x0000002202077210 */ /* 0x000fc60007f3e1ff */
[----:B------:R-:W-:Y:S01]  /*6f10*/  IMAD R0, R0, c[0x0][0x164], R3 ;  /* 0x0000590000007a24 */ /* 0x000fe200078e0203 */
[----:B------:R-:W-:-:S04]  /*6f20*/  ISETP.GE.U32.AND P0, PT, R7, c[0x0][0x164], PT ;  /* 0x0000590007007a0c */ /* 0x000fc80003f06070 */
[----:B------:R-:W-:Y:S02]  /*6f30*/  IADD3.X R4, ~R0, R21, RZ, P1, !PT ;  /* 0x0000001500047210 */ /* 0x000fe40000ffe5ff */
[----:B------:R-:W-:Y:S02]  /*6f40*/  IADD3 R2, P1, R7, -c[0x0][0x164], RZ ;  /* 0x8000590007027a10 */ /* 0x000fe40007f3e0ff */
[C---:B------:R-:W-:Y:S02]  /*6f50*/  ISETP.GE.U32.AND.EX P0, PT, R4.reuse, UR5, PT, P0 ;  /* 0x0000000504007c0c */ /* 0x040fe4000bf06100 */
[----:B------:R-:W-:Y:S02]  /*6f60*/  IADD3.X R3, R4, ~UR5, RZ, P1, !PT ;  /* 0x8000000504037c10 */ /* 0x000fe40008ffe4ff */
[----:B------:R-:W-:Y:S02]  /*6f70*/  IADD3 R0, R5, 0x1, RZ ;  /* 0x0000000105007810 */ /* 0x000fe40007ffe0ff */
[----:B------:R-:W-:-:S02]  /*6f80*/  SEL R2, R2, R7, P0 ;  /* 0x0000000702027207 */ /* 0x000fc40000000000 */
[----:B------:R-:W-:Y:S02]  /*6f90*/  SEL R3, R3, R4, P0 ;  /* 0x0000000403037207 */ /* 0x000fe40000000000 */
[----:B------:R-:W-:Y:S02]  /*6fa0*/  SEL R5, R0, R5, P0 ;  /* 0x0000000500057207 */ /* 0x000fe40000000000 */
[----:B------:R-:W-:Y:S02]  /*6fb0*/  ISETP.GE.U32.AND P0, PT, R2, c[0x0][0x164], PT ;  /* 0x0000590002007a0c */ /* 0x000fe40003f06070 */
[----:B------:R-:W-:Y:S02]  /*6fc0*/  ISETP.NE.U32.AND P1, PT, RZ, c[0x0][0x164], PT ;  /* 0x00005900ff007a0c */ /* 0x000fe40003f25070 */
[----:B------:R-:W-:Y:S02]  /*6fd0*/  IADD3 R38, R5, 0x1, RZ ;  /* 0x0000000105267810 */ /* 0x000fe40007ffe0ff */
[----:B------:R-:W-:-:S02]  /*6fe0*/  ISETP.GE.U32.AND.EX P0, PT, R3, UR5, PT, P0 ;  /* 0x0000000503007c0c */ /* 0x000fc4000bf06100 */
[----:B------:R-:W-:Y:S02]  /*6ff0*/  MOV R2, R6 ;  /* 0x0000000600027202 */ /* 0x000fe40000000f00 */
[----:B------:R-:W-:Y:S02]  /*7000*/  MOV R3, 0x0 ;  /* 0x0000000000037802 */ /* 0x000fe40000000f00 */
[----:B------:R-:W-:Y:S02]  /*7010*/  ISETP.NE.AND.EX P1, PT, RZ, UR5, PT, P1 ;  /* 0x00000005ff007c0c */ /* 0x000fe4000bf25310 */
[----:B------:R-:W-:-:S04]  /*7020*/  SEL R38, R38, R5, P0 ;  /* 0x0000000526267207 */ /* 0x000fc80000000000 */
[----:B------:R-:W-:Y:S01]  /*7030*/  SEL R38, R38, 0xffffffff, P1 ;  /* 0xffffffff26267807 */ /* 0x000fe20000800000 */
[----:B------:R-:W-:Y:S06]  /*7040*/  RET.REL.NODEC R2 `(my_create_soft_contacts_cuda_kernel_forward) ;  /* 0xffff8fb002007950 */ /* 0x000fec0003c3ffff */
        .weak           $__internal_5_$__cuda_sm20_rcp_rn_f32_slowpath
        .type           $__internal_5_$__cuda_sm20_rcp_rn_f32_slowpath,@function
        .size           $__internal_5_$__cuda_sm20_rcp_rn_f32_slowpath,($__internal_6_$__cuda_sm20_sqrt_rn_f32_slowpath - $__internal_5_$__cuda_sm20_rcp_rn_f32_slowpath)
$__internal_5_$__cuda_sm20_rcp_rn_f32_slowpath:
[----:B------:R-:W-:Y:S01]  /*7050*/  SHF.L.U32 R19, R22, 0x1, RZ ;  /* 0x0000000116137819 */ /* 0x000fe200000006ff */
[----:B------:R-:W-:Y:S03]  /*7060*/  BSSY B3, `(.L_x_396) ;  /* 0x0000031000037945 */ /* 0x000fe60003800000 */
[----:B------:R-:W-:Y:S02]  /*7070*/  SHF.R.U32.HI R79, RZ, 0x18, R19 ;  /* 0x00000018ff4f7819 */ /* 0x000fe40000011613 */
[----:B------:R-:W-:Y:S02]  /*7080*/  MOV R19, R22 ;  /* 0x0000001600137202 */ /* 0x000fe40000000f00 */
        /* <DEDUP_REMOVED lines=12> */
.L_x_397:
        /* <DEDUP_REMOVED lines=33> */
.L_x_399:
[----:B------:R0:W1:Y:S02]  /*7360*/  MUFU.RCP R22, R19 ;  /* 0x0000001300167308 */ /* 0x0000640000001000 */
.L_x_398:
[----:B------:R-:W-:Y:S05]  /*7370*/  BSYNC B3 ;  /* 0x0000000000037941 */ /* 0x000fea0003800000 */
.L_x_396:
[----:B01----:R-:W-:Y:S02]  /*7380*/  MOV R19, R22 ;  /* 0x0000001600137202 */ /* 0x003fe40000000f00 */
[----:B------:R-:W-:Y:S02]  /*7390*/  MOV R22, R78 ;  /* 0x0000004e00167202 */ /* 0x000fe40000000f00 */
[----:B------:R-:W-:-:S04]  /*73a0*/  MOV R23, 0x0 ;  /* 0x0000000000177802 */ /* 0x000fc80000000f00 */
[----:B------:R-:W-:Y:S05]  /*73b0*/  RET.REL.NODEC R22 `(my_create_soft_contacts_cuda_kernel_forward) ;  /* 0xffff8c4016007950 */ /* 0x000fea0003c3ffff */
        .weak           $__internal_6_$__cuda_sm20_sqrt_rn_f32_slowpath
        .type           $__internal_6_$__cuda_sm20_sqrt_rn_f32_slowpath,@function
        .size           $__internal_6_$__cuda_sm20_sqrt_rn_f32_slowpath,($__internal_7_$__cuda_sm3x_div_rn_noftz_f32_slowpath - $__internal_6_$__cuda_sm20_sqrt_rn_f32_slowpath)
$__internal_6_$__cuda_sm20_sqrt_rn_f32_slowpath:
        /* <DEDUP_REMOVED lines=13> */
[----:B------:R-:W-:Y:S01]  /*7490*/  @P1 FMUL.FTZ R80, R22, 0.5 ;  /* 0x3f00000016501820 */ /* 0x000fe20000410000 */
[----:B------:R-:W-:Y:S02]  /*74a0*/  @!P1 MOV R22, R19 ;  /* 0x0000001300169202 */ /* 0x000fe40000000f00 */
[----:B------:R-:W-:-:S04]  /*74b0*/  @P1 FADD.FTZ R79, -R78, -RZ ;  /* 0x800000ff4e4f1221 */ /* 0x000fc80000010100 */
[----:B------:R-:W-:-:S04]  /*74c0*/  @P1 FFMA R79, R78, R79, R23 ;  /* 0x0000004f4e4f1223 */ /* 0x000fc80000000017 */
[----:B------:R-:W-:-:S04]  /*74d0*/  @P1 FFMA R79, R79, R80, R78 ;  /* 0x000000504f4f1223 */ /* 0x000fc8000000004e */
[----:B------:R-:W-:-:S05]  /*74e0*/  @P1 FMUL.FTZ R22, R79, 2.3283064365386962891e-10 ;  /* 0x2f8000004f161820 */ /* 0x000fca0000410000 */
.L_x_400:
[----:B------:R-:W-:Y:S02]  /*74f0*/  MOV R19, R22 ;  /* 0x0000001600137202 */ /* 0x000fe40000000f00 */
[----:B------:R-:W-:Y:S02]  /*7500*/  MOV R22, R81 ;  /* 0x0000005100167202 */ /* 0x000fe40000000f00 */
[----:B------:R-:W-:-:S04]  /*7510*/  MOV R23, 0x0 ;  /* 0x0000000000177802 */ /* 0x000fc80000000f00 */
[----:B------:R-:W-:Y:S05]  /*7520*/  RET.REL.NODEC R22 `(my_create_soft_contacts_cuda_kernel_forward) ;  /* 0xffff8ad016007950 */ /* 0x000fea0003c3ffff */
        .weak           $__internal_7_$__cuda_sm3x_div_rn_noftz_f32_slowpath
        .type           $__internal_7_$__cuda_sm3x_div_rn_noftz_f32_slowpath,@function
        .size           $__internal_7_$__cuda_sm3x_div_rn_noftz_f32_slowpath,(.L_x_1262 - $__internal_7_$__cuda_sm3x_div_rn_noftz_f32_slowpath)
$__internal_7_$__cuda_sm3x_div_rn_noftz_f32_slowpath:
        /* <DEDUP_REMOVED lines=34> */
.L_x_402:
[----:B------:R-:W-:Y:S01]  /*7750*/  LEA R79, R83, 0xc0800000, 0x17 ;  /* 0xc0800000534f7811 */ /* 0x000fe200078eb8ff */
[----:B------:R-:W-:Y:S03]  /*7760*/  BSSY B3, `(.L_x_407) ;  /* 0x0000036000037945 */ /* 0x000fe60003800000 */
[----:B------:R-:W-:Y:S02]  /*7770*/  IADD3 R79, -R79, R22, RZ ;  /* 0x000000164f4f7210 */ /* 0x000fe40007ffe1ff */
[----:B------:R-:W-:Y:S02]  /*7780*/  IADD3 R22, R81, -0x7f, RZ ;  /* 0xffffff8151167810 */ /* 0x000fe40007ffe0ff */
[----:B------:R-:W0:Y:S01]  /*7790*/  MUFU.RCP R80, R79 ;  /* 0x0000004f00507308 */ /* 0x000e220000001000 */
[----:B------:R-:W-:Y:S02]  /*77a0*/  FADD.FTZ R82, -R79, -RZ ;  /* 0x800000ff4f527221 */ /* 0x000fe40000010100 */
[C---:B------:R-:W-:Y:S01]  /*77b0*/  IMAD R19, R22.reuse, -0x800000, R19 ;  /* 0xff80000016137824 */ /* 0x040fe200078e0213 */
[----:B------:R-:W-:-:S04]  /*77c0*/  IADD3 R22, R22, 0x7f, -R83 ;  /* 0x0000007f16167810 */ /* 0x000fc80007ffe853 */
[----:B------:R-:W-:Y:S01]  /*77d0*/  IADD3 R22, R22, R23, RZ ;  /* 0x0000001716167210 */ /* 0x000fe20007ffe0ff */
[----:B0-----:R-:W-:-:S04]  /*77e0*/  FFMA R81, R80, R82, 1 ;  /* 0x3f80000050517423 */ /* 0x001fc80000000052 */
[----:B------:R-:W-:-:S04]  /*77f0*/  FFMA R85, R80, R81, R80 ;  /* 0x0000005150557223 */ /* 0x000fc80000000050 */
[----:B------:R-:W-:-:S04]  /*7800*/  FFMA R80, R19, R85, RZ ;  /* 0x0000005513507223 */ /* 0x000fc800000000ff */
[----:B------:R-:W-:-:S04]  /*7810*/  FFMA R81, R82, R80, R19 ;  /* 0x0000005052517223 */ /* 0x000fc80000000013 */
[----:B------:R-:W-:-:S04]  /*7820*/  FFMA R84, R85, R81, R80 ;  /* 0x0000005155547223 */ /* 0x000fc80000000050 */
[----:B------:R-:W-:-:S04]  /*7830*/  FFMA R81, R82, R84, R19 ;  /* 0x0000005452517223 */ /* 0x000fc80000000013 */
        /* <DEDUP_REMOVED lines=36> */
.L_x_409:
[----:B------:R-:W-:-:S04]  /*7a80*/  LOP3.LUT R80, R80, 0x80000000, RZ, 0xc0, !PT ;  /* 0x8000000050507812 */ /* 0x000fc800078ec0ff */
[----:B------:R-:W-:Y:S01]  /*7a90*/  LOP3.LUT R80, R80, 0x7f800000, RZ, 0xfc, !PT ;  /* 0x7f80000050507812 */ /* 0x000fe200078efcff */
[----:B------:R-:W-:Y:S05]  /*7aa0*/  BRA `(.L_x_410) ;  /* 0x0000001000007947 */ /* 0x000fea0003800000 */
.L_x_408:
[----:B------:R-:W-:Y:S02]  /*7ab0*/  LEA R80, R22, R80, 0x17 ;  /* 0x0000005016507211 */ /* 0x000fe400078eb8ff */
.L_x_410:
[----:B------:R-:W-:Y:S05]  /*7ac0*/  BSYNC B3 ;  /* 0x0000000000037941 */ /* 0x000fea0003800000 */
.L_x_407:
[----:B------:R-:W-:Y:S05]  /*7ad0*/  BRA `(.L_x_411) ;  /* 0x0000008000007947 */ /* 0x000fea0003800000 */
.L_x_406:
[----:B------:R-:W-:-:S04]  /*7ae0*/  LOP3.LUT R19, R22, 0x80000000, R19, 0x48, !PT ;  /* 0x8000000016137812 */ /* 0x000fc800078e4813 */
[----:B------:R-:W-:Y:S01]  /*7af0*/  LOP3.LUT R80, R19, 0x7f800000, RZ, 0xfc, !PT ;  /* 0x7f80000013507812 */ /* 0x000fe200078efcff */
[----:B------:R-:W-:Y:S05]  /*7b00*/  BRA `(.L_x_411) ;  /* 0x0000005000007947 */ /* 0x000fea0003800000 */
.L_x_405:
[----:B------:R-:W-:Y:S01]  /*7b10*/  LOP3.LUT R80, R22, 0x80000000, R19, 0x48, !PT ;  /* 0x8000000016507812 */ /* 0x000fe200078e4813 */
[----:B------:R-:W-:Y:S05]  /*7b20*/  BRA `(.L_x_411) ;  /* 0x0000003000007947 */ /* 0x000fea0003800000 */
.L_x_404:
[----:B------:R-:W0:Y:S01]  /*7b30*/  MUFU.RSQ R80, -QNAN ;  /* 0xffc0000000507908 */ /* 0x000e220000001400 */
[----:B------:R-:W-:Y:S05]  /*7b40*/  BRA `(.L_x_411) ;  /* 0x0000001000007947 */ /* 0x000fea0003800000 */
.L_x_403:
[----:B------:R-:W-:Y:S02]  /*7b50*/  FADD.FTZ R80, R19, R22 ;  /* 0x0000001613507221 */ /* 0x000fe40000010000 */
.L_x_411:
[----:B------:R-:W-:Y:S05]  /*7b60*/  BSYNC B2 ;  /* 0x0000000000027941 */ /* 0x000fea0003800000 */
.L_x_401:
[----:B------:R-:W-:Y:S02]  /*7b70*/  MOV R22, R78 ;  /* 0x0000004e00167202 */ /* 0x000fe40000000f00 */
[----:B------:R-:W-:Y:S02]  /*7b80*/  MOV R23, 0x0 ;  /* 0x0000000000177802 */ /* 0x000fe40000000f00 */
[----:B0-----:R-:W-:Y:S02]  /*7b90*/  MOV R19, R80 ;  /* 0x0000005000137202 */ /* 0x001fe40000000f00 */
[----:B------:R-:W-:Y:S05]  /*7ba0*/  RET.REL.NODEC R22 `(my_create_soft_contacts_cuda_kernel_forward) ;  /* 0xffff845016007950 */ /* 0x000fea0003c3ffff */
.L_x_412:
        /* <DEDUP_REMOVED lines=13> */
.L_x_1262:


//--------------------- .text.my_solve_particle_shape_contacts_cuda_kernel_backward --------------------------
	.section	.text.my_solve_particle_shape_contacts_cuda_kernel_backward,"ax",@progbits
	.sectioninfo	@"SHI_REGISTERS=105"
	.align	128
        .global         my_solve_particle_shape_contacts_cuda_kernel_backward
        .type           my_solve_particle_shape_contacts_cuda_kernel_backward,@function
        .size           my_solve_particle_shape_contacts_cuda_kernel_backward,(.L_x_1265 - my_solve_particle_shape_contacts_cuda_kernel_backward)
        .other          my_solve_particle_shape_contacts_cuda_kernel_backward,@"STO_CUDA_ENTRY STV_DEFAULT"
my_solve_particle_shape_contacts_cuda_kernel_backward:
.text.my_solve_particle_shape_contacts_cuda_kernel_backward:
[----:B------:R-:W-:Y:S02]  /*0000*/  MOV R1, c[0x0][0x28] ;  /* 0x00000a0000017a02 */ /* 0x000fe40000000f00 */
[----:B------:R-:W0:Y:S01]  /*0010*/  S2R R2, SR_TID.X ;  /* 0x0000000000027919 */ /* 0x000e220000002100 */
[----:B------:R-:W-:-:S03]  /*0020*/  MOV R3, RZ ;  /* 0x000000ff00037202 */ /* 0x000fc60000000f00 */
[----:B------:R-:W0:Y:S02]  /*0030*/  S2R R5, SR_CTAID.X ;  /* 0x0000000000057919 */ /* 0x000e240000002500 */
[----:B0-----:R-:W-:-:S05]  /*0040*/  IMAD.WIDE.U32 R2, R5, c[0x0][0x0], R2 ;  /* 0x0000000005027a25 */ /* 0x001fca00078e0002 */
[----:B------:R-:W-:-:S04]  /*0050*/  ISETP.GE.U32.AND P0, PT, R2, c[0x0][0x178], PT ;  /* 0x00005e0002007a0c */ /* 0x000fc80003f06070 */
[----:B------:R-:W-:-:S13]  /*0060*/  ISETP.GE.U32.AND.EX P0, PT, R3, c[0x0][0x17c], PT, P0 ;  /* 0x00005f0003007a0c */ /* 0x000fda0003f06100 */
[----:B------:R-:W-:Y:S05]  /*0070*/  @P0 EXIT ;  /* 0x000000000000094d */ /* 0x000fea0003800000 */
[----:B------:R-:W-:Y:S01]  /*0080*/  BSSY B1, `(.L_x_413) ;  /* 0x00006c1000017945 */ /* 0x000fe20003800000 */
[----:B------:R-:W-:Y:S01]  /*0090*/  MOV R20, R2 ;  /* 0x0000000200147202 */ /* 0x000fe20000000f00 */
[----:B------:R-:W-:Y:S01]  /*00a0*/  ULDC UR4, c[0x0][0x5a0] ;  /* 0x0001680000047ab9 */ /* 0x000fe20000000800 */
[----:B------:R-:W-:Y:S01]  /*00b0*/  MOV R21, R3 ;  /* 0x0000000300157202 */ /* 0x000fe20000000f00 */
        /* <DEDUP_REMOVED lines=25> */
[----:B------:R-:W-:Y:S02]  /*0250*/  USHF.R.S32.HI UR4, URZ, 0x1f, UR4 ;  /* 0x0000001f3f047899 */ /* 0x000fe40008011404 */
        /* <DEDUP_REMOVED lines=25> */
[----:B------:R-:W-:-:S02]  /*03f0*/  ULDC.64 UR32, c[0x0][0x118] ;  /* 0x0000460000207ab9 */ /* 0x000fc40000000a00 */
.L_x_497:
[----:B------:R-:W-:Y:S02]  /*0400*/  MOV R2, c[0x0][0x510] ;  /* 0x0001440000027a02 */ /* 0x000fe40000000f00 */
[----:B------:R-:W-:-:S05]  /*0410*/  MOV R3, c[0x0][0x514] ;  /* 0x0001450000037a02 */ /* 0x000fca0000000f00 */
[----:B------:R-:W2:Y:S01]  /*0420*/  LDG.E R2, [R2.64] ;  /* 0x0000002002027981 */ /* 0x000ea2000c1e1900 */
[----:B------:R-:W-:Y:S01]  /*0430*/  YIELD ;  /* 0x0000000000007946 */ /* 0x000fe20003800000 */
[----:B------:R-:W-:Y:S01]  /*0440*/  BSSY B0, `(.L_x_414) ;  /* 0x000067e000007945 */ /* 0x000fe20003800000 */
[----:B--2---:R-:W-:-:S04]  /*0450*/  IMNMX R5, R2, c[0x0][0x660], PT ;  /* 0x0001980002057a17 */ /* 0x004fc80003800200 */
[----:B------:R-:W-:-:S13]  /*0460*/  ISETP.GT.AND P0, PT, R5, R20, PT ;  /* 0x000000140500720c */ /* 0x000fda0003f04270 */
[----:B------:R-:W-:Y:S05]  /*0470*/  @!P0 BRA `(.L_x_415) ;  /* 0x000067a000008947 */ /* 0x000fea0003800000 */
[----:B------:R-:W-:Y:S02]  /*0480*/  SHF.R.S32.HI R55, RZ, 0x1f, R20 ;  /* 0x0000001fff377819 */ /* 0x000fe40000011414 */
[----:B------:R-:W-:-:S03]  /*0490*/  MOV R3, c[0x0][0x568] ;  /* 0x00015a0000037a02 */ /* 0x000fc60000000f00 */
[----:B------:R-:W-:Y:S02]  /*04a0*/  IMAD R5, R55, c[0x0][0x568], RZ ;  /* 0x00015a0037057a24 */ /* 0x000fe400078e02ff */
[----:B------:R-:W-:-:S04]  /*04b0*/  IMAD.WIDE.U32 R2, R20, R3, c[0x0][0x548] ;  /* 0x0001520014027625 */ /* 0x000fc800078e0003 */
[----:B------:R-:W-:Y:S01]  /*04c0*/  IMAD R5, R20, UR6, R5 ;  /* 0x0000000614057c24 */ /* 0x000fe2000f8e0205 */
[----:B------:R-:W-:-:S04]  /*04d0*/  MOV R4, R2 ;  /* 0x0000000200047202 */ /* 0x000fc80000000f00 */
[----:B------:R-:W-:-:S05]  /*04e0*/  IADD3 R5, R3, R5, RZ ;  /* 0x0000000503057210 */ /* 0x000fca0007ffe0ff */
[----:B------:R-:W2:Y:S01]  /*04f0*/  LDG.E R54, [R4.64] ;  /* 0x0000002004367981 */ /* 0x000ea2000c1e1900 */
[----:B------:R-:W-:Y:S01]  /*0500*/  MOV R3, c[0x0][0x5a0] ;  /* 0x0001680000037a02 */ /* 0x000fe20000000f00 */
[----:B------:R-:W-:Y:S01]  /*0510*/  IMAD R7, R55, c[0x0][0x5a0], RZ ;  /* 0x0001680037077a24 */ /* 0x000fe200078e02ff */
[----:B------:R-:W-:-:S03]  /*0520*/  MOV R11, c[0x0][0x280] ;  /* 0x0000a000000b7a02 */ /* 0x000fc60000000f00 */
[----:B------:R-:W-:-:S04]  /*0530*/  IMAD.WIDE.U32 R2, R20, R3, c[0x0][0x580] ;  /* 0x0001600014027625 */ /* 0x000fc800078e0003 */
[----:B------:R-:W-:-:S05]  /*0540*/  IMAD R7, R20, UR4, R7 ;  /* 0x0000000414077c24 */ /* 0x000fca000f8e0207 */
[----:B------:R-:W-:-:S05]  /*0550*/  IADD3 R3, R3, R7, RZ ;  /* 0x0000000703037210 */ /* 0x000fca0007ffe0ff */
[----:B------:R-:W3:Y:S01]  /*0560*/  LDG.E R22, [R2.64] ;  /* 0x0000002002167981 */ /* 0x000ee2000c1e1900 */
[----:B--2---:R-:W-:Y:S01]  /*0570*/  SHF.R.S32.HI R53, RZ, 0x1f, R54 ;  /* 0x0000001fff357819 */ /* 0x004fe20000011436 */
[----:B------:R-:W-:-:S04]  /*0580*/  IMAD.WIDE.U32 R6, R54, R11, c[0x0][0x260] ;  /* 0x0000980036067625 */ /* 0x000fc800078e000b */
[----:B------:R-:W-:-:S04]  /*0590*/  IMAD R9, R53, c[0x0][0x280], RZ ;  /* 0x0000a00035097a24 */ /* 0x000fc800078e02ff */
[----:B------:R-:W-:Y:S01]  /*05a0*/  IMAD R9, R54, UR7, R9 ;  /* 0x0000000736097c24 */ /* 0x000fe2000f8e0209 */
[----:B------:R-:W-:-:S04]  /*05b0*/  MOV R8, R6 ;  /* 0x0000000600087202 */ /* 0x000fc80000000f00 */
[----:B------:R-:W-:-:S05]  /*05c0*/  IADD3 R9, R7, R9, RZ ;  /* 0x0000000907097210 */ /* 0x000fca0007ffe0ff */
[----:B------:R-:W2:Y:S01]  /*05d0*/  LDG.E R8, [R8.64] ;  /* 0x0000002008087981 */ /* 0x000ea2000c1e1900 */
[----:B---3--:R-:W-:Y:S02]  /*05e0*/  SHF.R.S32.HI R4, RZ, 0x1f, R22 ;  /* 0x0000001fff047819 */ /* 0x008fe40000011416 */
[----:B------:R-:W-:-:S03]  /*05f0*/  MOV R7, c[0x0][0x3d0] ;  /* 0x0000f40000077a02 */ /* 0x000fc60000000f00 */
[----:B------:R-:W-:Y:S02]  /*0600*/  IMAD R5, R4, c[0x0][0x3d0], RZ ;  /* 0x0000f40004057a24 */ /* 0x000fe400078e02ff */
[----:B------:R-:W-:-:S04]  /*0610*/  IMAD.WIDE.U32 R6, R22, R7, c[0x0][0x3b0] ;  /* 0x0000ec0016067625 */ /* 0x000fc800078e0007 */
[----:B------:R-:W-:-:S05]  /*0620*/  IMAD R5, R22, UR5, R5 ;  /* 0x0000000516057c24 */ /* 0x000fca000f8e0205 */
[----:B------:R-:W-:Y:S02]  /*0630*/  IADD3 R7, R7, R5, RZ ;  /* 0x0000000507077210 */ /* 0x000fe40007ffe0ff */
[----:B--2---:R-:W-:-:S04]  /*0640*/  LOP3.LUT R0, R8, 0x1, RZ, 0xc0, !PT ;  /* 0x0000000108007812 */ /* 0x004fc800078ec0ff */
[----:B------:R-:W-:-:S13]  /*0650*/  ISETP.NE.U32.AND P0, PT, R0, 0x1, PT ;  /* 0x000000010000780c */ /* 0x000fda0003f05070 */
[----:B------:R-:W-:Y:S05]  /*0660*/  @P0 BRA `(.L_x_415) ;  /* 0x000065b000000947 */ /* 0x000fea0003800000 */
[----:B------:R-:W-:Y:S01]  /*0670*/  MOV R11, c[0x0][0x5d8] ;  /* 0x00017600000b7a02 */ /* 0x000fe20000000f00 */
[C---:B------:R-:W-:Y:S01]  /*0680*/  IMAD R0, R55.reuse, c[0x0][0x5d8], RZ ;  /* 0x0001760037007a24 */ /* 0x040fe200078e02ff */
[----:B------:R-:W-:Y:S01]  /*0690*/  MOV R13, c[0x0][0x648] ;  /* 0x00019200000d7a02 */ /* 0x000fe20000000f00 */
[----:B------:R-:W-:Y:S01]  /*06a0*/  IMAD R2, R55, c[0x0][0x648], RZ ;  /* 0x0001920037027a24 */ /* 0x000fe200078e02ff */
[----:B------:R-:W-:Y:S01]  /*06b0*/  SHF.R.S32.HI R3, RZ, 0x1f, R11 ;  /* 0x0000001fff037819 */ /* 0x000fe2000001140b */
[----:B------:R0:W2:Y:S01]  /*06c0*/  LDG.E R51, [R6.64] ;  /* 0x0000002006337981 */ /* 0x0000a2000c1e1900 */
[----:B------:R-:W-:Y:S02]  /*06d0*/  SHF.R.S32.HI R5, RZ, 0x1f, R13 ;  /* 0x0000001fff057819 */ /* 0x000fe4000001140d */
[----:B------:R-:W-:Y:S01]  /*06e0*/  MOV R15, c[0x0][0x248] ;  /* 0x00009200000f7a02 */ /* 0x000fe20000000f00 */
[----:B------:R-:W-:Y:S01]  /*06f0*/  IMAD R17, R20, R3, R0 ;  /* 0x0000000314117224 */ /* 0x000fe200078e0200 */
[----:B------:R-:W-:-:S02]  /*0700*/  MOV R3, c[0x0][0x1a0] ;  /* 0x0000680000037a02 */ /* 0x000fc40000000f00 */
[----:B------:R-:W-:Y:S01]  /*0710*/  MOV R9, c[0x0][0x1d8] ;  /* 0x0000760000097a02 */ /* 0x000fe20000000f00 */
[----:B------:R-:W-:Y:S01]  /*0720*/  IMAD R19, R20, R5, R2 ;  /* 0x0000000514137224 */ /* 0x000fe200078e0202 */
[----:B------:R-:W-:Y:S01]  /*0730*/  SHF.R.S32.HI R45, RZ, 0x1f, R15 ;  /* 0x0000001fff2d7819 */ /* 0x000fe2000001140f */
[C---:B------:R-:W-:Y:S01]  /*0740*/  IMAD R12, R53.reuse, c[0x0][0x248], RZ ;  /* 0x00009200350c7a24 */ /* 0x040fe200078e02ff */
[----:B------:R-:W-:Y:S01]  /*0750*/  SHF.R.S32.HI R49, RZ, 0x1f, R3 ;  /* 0x0000001fff317819 */ /* 0x000fe20000011403 */
[C---:B------:R-:W-:Y:S01]  /*0760*/  IMAD R0, R53.reuse, c[0x0][0x1a0], RZ ;  /* 0x0000680035007a24 */ /* 0x040fe200078e02ff */
[----:B------:R-:W-:Y:S01]  /*0770*/  SHF.R.S32.HI R47, RZ, 0x1f, R9 ;  /* 0x0000001fff2f7819 */ /* 0x000fe20000011409 */
[----:B------:R-:W-:Y:S02]  /*0780*/  IMAD R5, R53, c[0x0][0x1d8], RZ ;  /* 0x0000760035057a24 */ /* 0x000fe400078e02ff */
[C---:B------:R-:W-:Y:S02]  /*0790*/  IMAD R23, R54.reuse, R45, R12 ;  /* 0x0000002d36177224 */ /* 0x040fe400078e020c */
[----:B------:R-:W-:-:S04]  /*07a0*/  IMAD.WIDE.U32 R2, R54, R3, c[0x0][0x180] ;  /* 0x0000600036027625 */ /* 0x000fc800078e0003 */
[----:B------:R-:W-:-:S04]  /*07b0*/  IMAD.WIDE.U32 R8, R54, R9, c[0x0][0x1b8] ;  /* 0x00006e0036087625 */ /* 0x000fc800078e0009 */
[C---:B0-----:R-:W-:Y:S02]  /*07c0*/  IMAD R7, R54.reuse, R49, R0 ;  /* 0x0000003136077224 */ /* 0x041fe400078e0200 */
[C---:B------:R-:W-:Y:S02]  /*07d0*/  IMAD R5, R54.reuse, R47, R5 ;  /* 0x0000002f36057224 */ /* 0x040fe400078e0205 */
[----:B------:R-:W-:-:S04]  /*07e0*/  IMAD.WIDE.U32 R14, R54, R15, c[0x0][0x228] ;  /* 0x00008a00360e7625 */ /* 0x000fc800078e000f */
[----:B------:R-:W-:Y:S01]  /*07f0*/  IMAD.WIDE.U32 R12, R20, R13, c[0x0][0x628] ;  /* 0x00018a00140c7625 */ /* 0x000fe200078e000d */
[----:B------:R-:W-:Y:S02]  /*0800*/  IADD3 R7, R3, R7, RZ ;  /* 0x0000000703077210 */ /* 0x000fe40007ffe0ff */
[----:B------:R-:W-:Y:S02]  /*0810*/  IADD3 R9, R9, R5, RZ ;  /* 0x0000000509097210 */ /* 0x000fe40007ffe0ff */
[----:B------:R-:W-:Y:S02]  /*0820*/  IADD3 R15, R15, R23, RZ ;  /* 0x000000170f0f7210 */ /* 0x000fe40007ffe0ff */
[----:B------:R-:W-:Y:S01]  /*0830*/  IADD3 R13, R13, R19, RZ ;  /* 0x000000130d0d7210 */ /* 0x000fe20007ffe0ff */
[----:B------:R0:W5:Y:S01]  /*0840*/  LDG.E R58, [R8.64] ;  /* 0x00000020083a7981 */ /* 0x000162000c1e1900 */
[----:B------:R-:W-:-:S03]  /*0850*/  MOV R6, R2 ;  /* 0x0000000200067202 */ /* 0x000fc60000000f00 */
[----:B------:R0:W5:Y:S04]  /*0860*/  LDG.E R61, [R8.64+0x4] ;  /* 0x00000420083d7981 */ /* 0x000168000c1e1900 */
[----:B------:R0:W5:Y:S04]  /*0870*/  LDG.E R31, [R6.64] ;  /* 0x00000020061f7981 */ /* 0x000168000c1e1900 */
[----:B------:R0:W5:Y:S04]  /*0880*/  LDG.E R24, [R6.64+0x4] ;  /* 0x0000042006187981 */ /* 0x000168000c1e1900 */
[----:B------:R0:W5:Y:S04]  /*0890*/  LDG.E R35, [R6.64+0x8] ;  /* 0x0000082006237981 */ /* 0x000168000c1e1900 */
[----:B------:R0:W5:Y:S04]  /*08a0*/  LDG.E R59, [R8.64+0x8] ;  /* 0x00000820083b7981 */ /* 0x000168000c1e1900 */
[----:B------:R0:W5:Y:S04]  /*08b0*/  LDG.E R29, [R14.64] ;  /* 0x000000200e1d7981 */ /* 0x000168000c1e1900 */
[----:B------:R0:W5:Y:S04]  /*08c0*/  LDG.E R3, [R12.64] ;  /* 0x000000200c037981 */ /* 0x000168000c1e1900 */
[----:B------:R0:W5:Y:S04]  /*08d0*/  LDG.E R2, [R12.64+0x4] ;  /* 0x000004200c027981 */ /* 0x000168000c1e1900 */
[----:B------:R0:W5:Y:S01]  /*08e0*/  LDG.E R0, [R12.64+0x8] ;  /* 0x000008200c007981 */ /* 0x000162000c1e1900 */
[----:B------:R-:W-:Y:S01]  /*08f0*/  IMAD.WIDE.U32 R10, R20, R11, c[0x0][0x5b8] ;  /* 0x00016e00140a7625 */ /* 0x000fe200078e000b */
[----:B------:R-:W-:Y:S04]  /*0900*/  BSSY B2, `(.L_x_416) ;  /* 0x0000023000027945 */ /* 0x000fe80003800000 */
[----:B------:R-:W-:Y:S01]  /*0910*/  IADD3 R11, R11, R17, RZ ;  /* 0x000000110b0b7210 */ /* 0x000fe20007ffe0ff */
[----:B------:R-:W-:Y:S01]  /*0920*/  CS2R R42, SRZ ;  /* 0x00000000002a7805 */ /* 0x000fe2000001ff00 */
[----:B------:R-:W-:Y:S01]  /*0930*/  MOV R46, 0x3f800000 ;  /* 0x3f800000002e7802 */ /* 0x000fe20000000f00 */
[----:B------:R-:W-:Y:S01]  /*0940*/  CS2R R40, SRZ ;  /* 0x0000000000287805 */ /* 0x000fe2000001ff00 */
[----:B------:R-:W-:Y:S01]  /*0950*/  MOV R44, RZ ;  /* 0x000000ff002c7202 */ /* 0x000fe20000000f00 */
[----:B------:R1:W5:Y:S01]  /*0960*/  LDG.E R52, [R10.64] ;  /* 0x000000200a347981 */ /* 0x000362000c1e1900 */
[----:B------:R-:W-:-:S02]  /*0970*/  MOV R5, RZ ;  /* 0x000000ff00057202 */ /* 0x000fc40000000f00 */
[----:B------:R-:W-:Y:S01]  /*0980*/  MOV R39, RZ ;  /* 0x000000ff00277202 */ /* 0x000fe20000000f00 */
[----:B------:R1:W5:Y:S04]  /*0990*/  LDG.E R50, [R10.64+0x4] ;  /* 0x000004200a327981 */ /* 0x000368000c1e1900 */
[----:B------:R1:W5:Y:S02]  /*09a0*/  LDG.E R48, [R10.64+0x8] ;  /* 0x000008200a307981 */ /* 0x000364000c1e1900 */
[----:B-1----:R-:W-:Y:S01]  /*09b0*/  CS2R R10, SRZ ;  /* 0x00000000000a7805 */ /* 0x002fe2000001ff00 */
[----:B--2---:R-:W-:Y:S02]  /*09c0*/  ISETP.GE.AND P2, PT, R51, RZ, PT ;  /* 0x000000ff3300720c */ /* 0x004fe40003f46270 */
[----:B------:R-:W-:-:S11]  /*09d0*/  SHF.R.S32.HI R38, RZ, 0x1f, R51 ;  /* 0x0000001fff267819 */ /* 0x000fd60000011433 */
[----:B------:R-:W-:Y:S05]  /*09e0*/  @!P2 BRA `(.L_x_417) ;  /* 0x000001400000a947 */ /* 0x000fea0003800000 */
[C---:B0-----:R-:W-:Y:S01]  /*09f0*/  IMAD R6, R38.reuse, c[0x0][0x2b8], RZ ;  /* 0x0000ae0026067a24 */ /* 0x041fe200078e02ff */
[----:B------:R-:W-:Y:S01]  /*0a00*/  MOV R10, c[0x0][0x2b8] ;  /* 0x0000ae00000a7a02 */ /* 0x000fe20000000f00 */
[----:B------:R-:W-:Y:S01]  /*0a10*/  IMAD R8, R38, c[0x0][0x328], RZ ;  /* 0x0000ca0026087a24 */ /* 0x000fe200078e02ff */
[----:B------:R-:W-:Y:S01]  /*0a20*/  MOV R12, c[0x0][0x328] ;  /* 0x0000ca00000c7a02 */ /* 0x000fe20000000f00 */
[C---:B------:R-:W-:Y:S02]  /*0a30*/  IMAD R5, R51.reuse, UR8, R6 ;  /* 0x0000000833057c24 */ /* 0x040fe4000f8e0206 */
[C---:B------:R-:W-:Y:S02]  /*0a40*/  IMAD R11, R51.reuse, UR9, R8 ;  /* 0x00000009330b7c24 */ /* 0x040fe4000f8e0208 */
[----:B------:R-:W-:-:S04]  /*0a50*/  IMAD.WIDE.U32 R6, R51, R10, c[0x0][0x298] ;  /* 0x0000a60033067625 */ /* 0x000fc800078e000a */
[----:B------:R-:W-:Y:S01]  /*0a60*/  IMAD.WIDE.U32 R8, R51, R12, c[0x0][0x308] ;  /* 0x0000c20033087625 */ /* 0x000fe200078e000c */
[----:B------:R-:W-:-:S04]  /*0a70*/  IADD3 R7, R7, R5, RZ ;  /* 0x0000000507077210 */ /* 0x000fc80007ffe0ff */
[----:B------:R-:W-:Y:S01]  /*0a80*/  IADD3 R9, R9, R11, RZ ;  /* 0x0000000b09097210 */ /* 0x000fe20007ffe0ff */
[----:B------:R0:W5:Y:S04]  /*0a90*/  LDG.E R46, [R6.64+0x18] ;  /* 0x00001820062e7981 */ /* 0x000168000c1e1900 */
[----:B------:R0:W5:Y:S04]  /*0aa0*/  LDG.E R42, [R8.64] ;  /* 0x00000020082a7981 */ /* 0x000168000c1e1900 */
[----:B------:R0:W5:Y:S04]  /*0ab0*/  LDG.E R43, [R8.64+0x4] ;  /* 0x00000420082b7981 */ /* 0x000168000c1e1900 */
[----:B------:R0:W5:Y:S04]  /*0ac0*/  LDG.E R44, [R8.64+0x8] ;  /* 0x00000820082c7981 */ /* 0x000168000c1e1900 */
[----:B------:R0:W5:Y:S04]  /*0ad0*/  LDG.E R39, [R6.64+0x14] ;  /* 0x0000142006277981 */ /* 0x000168000c1e1900 */
[----:B------:R0:W5:Y:S04]  /*0ae0*/  LDG.E R40, [R6.64+0x10] ;  /* 0x0000102006287981 */ /* 0x000168000c1e1900 */
[----:B------:R0:W5:Y:S04]  /*0af0*/  LDG.E R41, [R6.64+0xc] ;  /* 0x00000c2006297981 */ /* 0x000168000c1e1900 */
[----:B------:R0:W5:Y:S04]  /*0b00*/  LDG.E R11, [R6.64+0x8] ;  /* 0x00000820060b7981 */ /* 0x000168000c1e1900 */
[----:B------:R0:W5:Y:S04]  /*0b10*/  LDG.E R10, [R6.64+0x4] ;  /* 0x00000420060a7981 */ /* 0x000168000c1e1900 */
[----:B------:R0:W5:Y:S02]  /*0b20*/  LDG.E R5, [R6.64] ;  /* 0x0000002006057981 */ /* 0x000164000c1e1900 */
.L_x_417:
[----:B0-----:R-:W-:Y:S05]  /*0b30*/  BSYNC B2 ;  /* 0x0000000000027941 */ /* 0x001fea0003800000 */
.L_x_416:
[----:B-----5:R-:W-:Y:S01]  /*0b40*/  FSEL R8, R43, RZ, P2 ;  /* 0x000000ff2b087208 */ /* 0x020fe20001000000 */
[----:B------:R-:W-:Y:S01]  /*0b50*/  FADD R13, R46, R46 ;  /* 0x0000002e2e0d7221 */ /* 0x000fe20000000000 */
[----:B------:R-:W-:Y:S01]  /*0b60*/  FSEL R6, R42, RZ, P2 ;  /* 0x000000ff2a067208 */ /* 0x000fe20001000000 */
[----:B------:R-:W-:Y:S01]  /*0b70*/  BSSY B2, `(.L_x_418) ;  /* 0x000048d000027945 */ /* 0x000fe20003800000 */
[----:B------:R-:W-:Y:S01]  /*0b80*/  FSEL R12, R44, RZ, P2 ;  /* 0x000000ff2c0c7208 */ /* 0x000fe20001000000 */
[----:B------:R-:W-:Y:S01]  /*0b90*/  FMUL R7, R8, R40 ;  /* 0x0000002808077220 */ /* 0x000fe20000400000 */
[----:B------:R-:W-:Y:S01]  /*0ba0*/  FFMA R13, R13, R46, -1 ;  /* 0xbf8000000d0d7423 */ /* 0x000fe2000000002e */
[-C--:B------:R-:W-:Y:S01]  /*0bb0*/  FMUL R15, R6, R40.reuse ;  /* 0x00000028060f7220 */ /* 0x080fe20000400000 */
[----:B------:R-:W-:Y:S01]  /*0bc0*/  FMUL R17, R8, R39 ;  /* 0x0000002708117220 */ /* 0x000fe20000400000 */
[-C--:B------:R-:W-:Y:S01]  /*0bd0*/  FFMA R7, R6, R41.reuse, R7 ;  /* 0x0000002906077223 */ /* 0x080fe20000000007 */
[-C--:B------:R-:W-:Y:S01]  /*0be0*/  FMUL R9, R12, R41.reuse ;  /* 0x000000290c097220 */ /* 0x080fe20000400000 */
[----:B------:R-:W-:Y:S01]  /*0bf0*/  FFMA R27, R8, R41, -R15 ;  /* 0x00000029081b7223 */ /* 0x000fe2000000080f */
[-C--:B------:R-:W-:Y:S01]  /*0c00*/  FMUL R15, R52, R40.reuse ;  /* 0x00000028340f7220 */ /* 0x080fe20000400000 */
[-C--:B------:R-:W-:Y:S01]  /*0c10*/  FFMA R7, R12, R39.reuse, R7 ;  /* 0x000000270c077223 */ /* 0x080fe20000000007 */
[----:B------:R-:W-:Y:S01]  /*0c20*/  FFMA R23, R6, R39, -R9 ;  /* 0x0000002706177223 */ /* 0x000fe20000000809 */
[----:B------:R-:W-:Y:S01]  /*0c30*/  FMUL R9, R48, R41 ;  /* 0x0000002930097220 */ /* 0x000fe20000400000 */
[-C--:B------:R-:W-:Y:S01]  /*0c40*/  FFMA R19, R12, R40.reuse, -R17 ;  /* 0x000000280c137223 */ /* 0x080fe20000000811 */
[----:B------:R-:W-:Y:S01]  /*0c50*/  FADD R14, R7, R7 ;  /* 0x00000007070e7221 */ /* 0x000fe20000000000 */
[-C--:B------:R-:W-:Y:S01]  /*0c60*/  FMUL R7, R50, R40.reuse ;  /* 0x0000002832077220 */ /* 0x080fe20000400000 */
[----:B------:R-:W-:Y:S01]  /*0c70*/  FFMA R9, R52, R39, -R9 ;  /* 0x0000002734097223 */ /* 0x000fe20000000809 */
[-C--:B------:R-:W-:Y:S01]  /*0c80*/  FFMA R17, R50, R41.reuse, -R15 ;  /* 0x0000002932117223 */ /* 0x080fe2000000080f */
[-C--:B------:R-:W-:Y:S01]  /*0c90*/  FMUL R16, R14, R41.reuse ;  /* 0x000000290e107220 */ /* 0x080fe20000400000 */
[----:B------:R-:W-:Y:S01]  /*0ca0*/  FFMA R7, R52, R41, R7 ;  /* 0x0000002934077223 */ /* 0x000fe20000000007 */
[----:B------:R-:W-:Y:S01]  /*0cb0*/  FMUL R18, R14, R40 ;  /* 0x000000280e127220 */ /* 0x000fe20000400000 */
[----:B------:R-:W-:Y:S01]  /*0cc0*/  FMUL R9, R9, R46 ;  /* 0x0000002e09097220 */ /* 0x000fe20000400000 */
[C---:B------:R-:W-:Y:S01]  /*0cd0*/  FFMA R16, R13.reuse, R6, R16 ;  /* 0x000000060d107223 */ /* 0x040fe20000000010 */
[-C--:B------:R-:W-:Y:S01]  /*0ce0*/  FFMA R7, R48, R39.reuse, R7 ;  /* 0x0000002730077223 */ /* 0x080fe20000000007 */
[----:B------:R-:W-:Y:S01]  /*0cf0*/  FFMA R18, R13, R8, R18 ;  /* 0x000000080d127223 */ /* 0x000fe20000000012 */
[----:B------:R-:W-:Y:S01]  /*0d00*/  FMUL R23, R23, R46 ;  /* 0x0000002e17177220 */ /* 0x000fe20000400000 */
[-C--:B------:R-:W-:Y:S01]  /*0d10*/  FMUL R25, R14, R39.reuse ;  /* 0x000000270e197220 */ /* 0x080fe20000400000 */
[----:B------:R-:W-:Y:S01]  /*0d20*/  FADD R6, R7, R7 ;  /* 0x0000000707067221 */ /* 0x000fe20000000000 */
[-C--:B------:R-:W-:Y:S01]  /*0d30*/  FMUL R7, R50, R39.reuse ;  /* 0x0000002732077220 */ /* 0x080fe20000400000 */
[----:B------:R-:W-:Y:S01]  /*0d40*/  FFMA R23, R23, 2, R18 ;  /* 0x4000000017177823 */ /* 0x000fe20000000012 */
[----:B------:R-:W-:Y:S01]  /*0d50*/  FFMA R25, R13, R12, R25 ;  /* 0x0000000c0d197223 */ /* 0x000fe20000000019 */
[-C--:B------:R-:W-:Y:S01]  /*0d60*/  FMUL R8, R6, R40.reuse ;  /* 0x0000002806087220 */ /* 0x080fe20000400000 */
[----:B------:R-:W-:Y:S01]  /*0d70*/  FFMA R7, R48, R40, -R7 ;  /* 0x0000002830077223 */ /* 0x000fe20000000807 */
[C---:B------:R-:W-:Y:S01]  /*0d80*/  FMUL R15, R6.reuse, R39 ;  /* 0x00000027060f7220 */ /* 0x040fe20000400000 */
[----:B------:R-:W-:Y:S01]  /*0d90*/  FMUL R19, R19, R46 ;  /* 0x0000002e13137220 */ /* 0x000fe20000400000 */
[----:B------:R-:W-:Y:S01]  /*0da0*/  FFMA R8, R13, R50, R8 ;  /* 0x000000320d087223 */ /* 0x000fe20000000008 */
[----:B------:R-:W-:Y:S01]  /*0db0*/  FMUL R7, R7, R46 ;  /* 0x0000002e07077220 */ /* 0x000fe20000400000 */
[----:B------:R-:W-:Y:S01]  /*0dc0*/  FFMA R15, R13, R48, R15 ;  /* 0x000000300d0f7223 */ /* 0x000fe2000000000f */
[-C--:B------:R-:W-:Y:S01]  /*0dd0*/  FMUL R12, R27, R46.reuse ;  /* 0x0000002e1b0c7220 */ /* 0x080fe20000400000 */
[----:B------:R-:W-:Y:S01]  /*0de0*/  FFMA R9, R9, 2, R8 ;  /* 0x4000000009097823 */ /* 0x000fe20000000008 */
[----:B------:R-:W-:Y:S01]  /*0df0*/  FMUL R8, R6, R41 ;  /* 0x0000002906087220 */ /* 0x000fe20000400000 */
[----:B------:R-:W-:Y:S01]  /*0e00*/  FMUL R6, R17, R46 ;  /* 0x0000002e11067220 */ /* 0x000fe20000400000 */
[----:B------:R-:W-:Y:S01]  /*0e10*/  FFMA R16, R19, 2, R16 ;  /* 0x4000000013107823 */ /* 0x000fe20000000010 */
[----:B------:R-:W-:Y:S01]  /*0e20*/  FADD R9, R9, R10 ;  /* 0x0000000a09097221 */ /* 0x000fe20000000000 */
[----:B------:R-:W-:Y:S01]  /*0e30*/  FFMA R8, R13, R52, R8 ;  /* 0x000000340d087223 */ /* 0x000fe20000000008 */
[----:B------:R-:W-:Y:S01]  /*0e40*/  FFMA R6, R6, 2, R15 ;  /* 0x4000000006067823 */ /* 0x000fe2000000000f */
[----:B------:R-:W-:Y:S01]  /*0e50*/  FADD R10, R23, R10 ;  /* 0x0000000a170a7221 */ /* 0x000fe20000000000 */
[----:B------:R-:W-:Y:S01]  /*0e60*/  FADD R37, R24, -R9 ;  /* 0x8000000918257221 */ /* 0x000fe20000000000 */
[----:B------:R-:W-:Y:S01]  /*0e70*/  FFMA R8, R7, 2, R8 ;  /* 0x4000000007087823 */ /* 0x000fe20000000008 */
[----:B------:R-:W-:Y:S01]  /*0e80*/  FADD R6, R6, R11 ;  /* 0x0000000b06067221 */ /* 0x000fe20000000000 */
[----:B------:R-:W-:Y:S01]  /*0e90*/  FADD R33, R9, -R10 ;  /* 0x8000000a09217221 */ /* 0x000fe20000000000 */
[----:B------:R-:W-:Y:S01]  /*0ea0*/  FMUL R7, R37, R2 ;  /* 0x0000000225077220 */ /* 0x000fe20000400000 */
[----:B------:R-:W-:Y:S01]  /*0eb0*/  FADD R8, R8, R5 ;  /* 0x0000000508087221 */ /* 0x000fe20000000000 */
[----:B------:R-:W-:Y:S01]  /*0ec0*/  FADD R35, R35, -R6 ;  /* 0x8000000623237221 */ /* 0x000fe20000000000 */
[----:B------:R-:W-:Y:S01]  /*0ed0*/  FFMA R12, R12, 2, R25 ;  /* 0x400000000c0c7823 */ /* 0x000fe20000000019 */
[----:B------:R-:W-:Y:S01]  /*0ee0*/  FADD R5, R16, R5 ;  /* 0x0000000510057221 */ /* 0x000fe20000000000 */
[----:B------:R-:W-:Y:S01]  /*0ef0*/  FADD R36, R31, -R8 ;  /* 0x800000081f247221 */ /* 0x000fe20000000000 */
[----:B------:R-:W-:Y:S01]  /*0f00*/  MOV R16, RZ ;  /* 0x000000ff00107202 */ /* 0x000fe20000000f00 */
[----:B------:R-:W-:Y:S01]  /*0f10*/  FADD R11, R12, R11 ;  /* 0x0000000b0c0b7221 */ /* 0x000fe20000000000 */
[----:B------:R-:W-:Y:S01]  /*0f20*/  FADD R34, R8, -R5 ;  /* 0x8000000508227221 */ /* 0x000fe20000000000 */
[----:B------:R-:W-:Y:S01]  /*0f30*/  FFMA R14, R36, R3, R7 ;  /* 0x00000003240e7223 */ /* 0x000fe20000000007 */
[----:B------:R-:W-:Y:S01]  /*0f40*/  MOV R25, RZ ;  /* 0x000000ff00197202 */ /* 0x000fe20000000f00 */
[----:B------:R-:W-:Y:S01]  /*0f50*/  FADD R32, R6, -R11 ;  /* 0x8000000b06207221 */ /* 0x000fe20000000000 */
[----:B------:R-:W-:Y:S01]  /*0f60*/  MOV R5, RZ ;  /* 0x000000ff00057202 */ /* 0x000fe20000000f00 */
[----:B------:R-:W-:Y:S01]  /*0f70*/  FFMA R14, R35, R0, R14 ;  /* 0x00000000230e7223 */ /* 0x000fe2000000000e */
[----:B------:R-:W-:Y:S01]  /*0f80*/  CS2R R6, SRZ ;  /* 0x0000000000067805 */ /* 0x000fe2000001ff00 */
[----:B------:R-:W-:Y:S01]  /*0f90*/  MOV R12, RZ ;  /* 0x000000ff000c7202 */ /* 0x000fe20000000f00 */
[----:B------:R-:W-:Y:S01]  /*0fa0*/  CS2R R10, SRZ ;  /* 0x00000000000a7805 */ /* 0x000fe2000001ff00 */
[----:B------:R-:W-:Y:S01]  /*0fb0*/  FADD R9, R14, -R29 ;  /* 0x8000001d0e097221 */ /* 0x000fe20000000000 */
[----:B------:R-:W-:-:S02]  /*0fc0*/  MOV R14, RZ ;  /* 0x000000ff000e7202 */ /* 0x000fc40000000f00 */
[----:B------:R-:W-:Y:S02]  /*0fd0*/  MOV R8, RZ ;  /* 0x000000ff00087202 */ /* 0x000fe40000000f00 */
[----:B------:R-:W-:Y:S02]  /*0fe0*/  FSETP.GT.AND P0, PT, R9, c[0x0][0x504], PT ;  /* 0x0001410009007a0b */ /* 0x000fe40003f04000 */
[----:B------:R-:W-:Y:S02]  /*0ff0*/  MOV R79, RZ ;  /* 0x000000ff004f7202 */ /* 0x000fe40000000f00 */
[----:B------:R-:W-:Y:S02]  /*1000*/  MOV R81, RZ ;  /* 0x000000ff00517202 */ /* 0x000fe40000000f00 */
[----:B------:R-:W-:Y:S02]  /*1010*/  MOV R83, RZ ;  /* 0x000000ff00537202 */ /* 0x000fe40000000f00 */
[----:B------:R-:W-:-:S05]  /*1020*/  MOV R85, RZ ;  /* 0x000000ff00557202 */ /* 0x000fca0000000f00 */
[----:B------:R-:W-:Y:S05]  /*1030*/  @P0 BRA `(.L_x_419) ;  /* 0x0000440000000947 */ /* 0x000fea0003800000 */
[----:B------:R-:W-:Y:S01]  /*1040*/  @P2 IMAD R6, R38, c[0x0][0x2f0], RZ ;  /* 0x0000bc0026062a24 */ /* 0x000fe200078e02ff */
[----:B------:R-:W-:Y:S01]  /*1050*/  @P2 MOV R8, c[0x0][0x2f0] ;  /* 0x0000bc0000082a02 */ /* 0x000fe20000000f00 */
[----:B------:R-:W-:Y:S01]  /*1060*/  CS2R R30, SRZ ;  /* 0x00000000001e7805 */ /* 0x000fe2000001ff00 */
[----:B------:R-:W-:Y:S01]  /*1070*/  MOV R15, c[0x0][0x610] ;  /* 0x00018400000f7a02 */ /* 0x000fe20000000f00 */
[C---:B------:R-:W-:Y:S01]  /*1080*/  @P2 IMAD R11, R51.reuse, UR12, R6 ;  /* 0x0000000c330b2c24 */ /* 0x040fe2000f8e0206 */
[----:B------:R-:W-:Y:S01]  /*1090*/  MOV R29, RZ ;  /* 0x000000ff001d7202 */ /* 0x000fe20000000f00 */
[----:B------:R-:W-:Y:S01]  /*10a0*/  @P2 IMAD.WIDE.U32 R6, R51, R8, c[0x0][0x2d0] ;  /* 0x0000b40033062625 */ /* 0x000fe200078e0008 */
[----:B------:R-:W-:-:S03]  /*10b0*/  SHF.R.S32.HI R5, RZ, 0x1f, R15 ;  /* 0x0000001fff057819 */ /* 0x000fc6000001140f */
[----:B------:R-:W-:Y:S01]  /*10c0*/  IMAD R8, R55, c[0x0][0x610], RZ ;  /* 0x0001840037087a24 */ /* 0x000fe200078e02ff */
[----:B------:R-:W-:Y:S01]  /*10d0*/  @P2 IADD3 R7, R7, R11, RZ ;  /* 0x0000000b07072210 */ /* 0x000fe20007ffe0ff */
[----:B------:R-:W-:-:S04]  /*10e0*/  IMAD.WIDE.U32 R10, R20, R15, c[0x0][0x5f0] ;  /* 0x00017c00140a7625 */ /* 0x000fc800078e000f */
[----:B------:R-:W-:Y:S01]  /*10f0*/  IMAD R5, R20, R5, R8 ;  /* 0x0000000514057224 */ /* 0x000fe200078e0208 */
[----:B------:R-:W2:Y:S04]  /*1100*/  @P2 LDG.E R30, [R6.64] ;  /* 0x00000020061e2981 */ /* 0x000ea8000c1e1900 */
[----:B------:R-:W-:Y:S01]  /*1110*/  IADD3 R11, R11, R5, RZ ;  /* 0x000000050b0b7210 */ /* 0x000fe20007ffe0ff */
[----:B------:R-:W3:Y:S04]  /*1120*/  @P2 LDG.E R31, [R6.64+0x8] ;  /* 0x00000820061f2981 */ /* 0x000ee8000c1e1900 */
[----:B------:R0:W4:Y:S01]  /*1130*/  LDG.E R80, [R10.64+0x4] ;  /* 0x000004200a507981 */ /* 0x000122000c1e1900 */
[----:B------:R-:W-:-:S03]  /*1140*/  MOV R12, RZ ;  /* 0x000000ff000c7202 */ /* 0x000fc60000000f00 */
[----:B------:R0:W3:Y:S01]  /*1150*/  LDG.E R78, [R10.64] ;  /* 0x000000200a4e7981 */ /* 0x0000e2000c1e1900 */
[----:B------:R-:W-:-:S03]  /*1160*/  MOV R8, RZ ;  /* 0x000000ff00087202 */ /* 0x000fc60000000f00 */
[----:B------:R0:W3:Y:S04]  /*1170*/  LDG.E R76, [R10.64+0x8] ;  /* 0x000008200a4c7981 */ /* 0x0000e8000c1e1900 */
[----:B------:R3:W3:Y:S04]  /*1180*/  @P2 LDG.E R29, [R6.64+0x4] ;  /* 0x00000420061d2981 */ /* 0x0006e8000c1e1900 */
[----:B------:R3:W3:Y:S04]  /*1190*/  @P2 LDG.E R12, [R6.64+0x10] ;  /* 0x00001020060c2981 */ /* 0x0006e8000c1e1900 */
[----:B------:R3:W3:Y:S01]  /*11a0*/  @P2 LDG.E R8, [R6.64+0xc] ;  /* 0x00000c2006082981 */ /* 0x0006e2000c1e1900 */
[----:B------:R-:W-:-:S06]  /*11b0*/  MOV R16, RZ ;  /* 0x000000ff00107202 */ /* 0x000fcc0000000f00 */
[----:B------:R3:W3:Y:S01]  /*11c0*/  @P2 LDG.E R16, [R6.64+0x14] ;  /* 0x0000142006102981 */ /* 0x0006e2000c1e1900 */
[----:B------:R-:W-:Y:S02]  /*11d0*/  ULDC UR30, c[0x0][0x4b0] ;  /* 0x00012c00001e7ab9 */ /* 0x000fe40000000800 */
[----:B------:R-:W-:Y:S01]  /*11e0*/  USHF.R.S32.HI UR30, URZ, 0x1f, UR30 ;  /* 0x0000001f3f1e7899 */ /* 0x000fe2000801141e */
[----:B------:R-:W-:-:S05]  /*11f0*/  IMAD R15, R53, c[0x0][0x210], RZ ;  /* 0x00008400350f7a24 */ /* 0x000fca00078e02ff */
[----:B------:R-:W-:Y:S02]  /*1200*/  IMAD R5, R22, UR30, RZ ;  /* 0x0000001e16057c24 */ /* 0x000fe4000f8e02ff */
[----:B------:R-:W-:-:S04]  /*1210*/  IMAD.WIDE.U32 R24, R54, c[0x0][0x210], RZ ;  /* 0x0000840036187a25 */ /* 0x000fc800078e00ff */
[----:B------:R-:W-:Y:S02]  /*1220*/  IMAD R15, R54, UR11, R15 ;  /* 0x0000000b360f7c24 */ /* 0x000fe4000f8e020f */
[----:B------:R-:W-:-:S04]  /*1230*/  IMAD.WIDE.U32 R22, R22, c[0x0][0x4b0], RZ ;  /* 0x00012c0016167a25 */ /* 0x000fc800078e00ff */
[----:B------:R-:W-:Y:S01]  /*1240*/  IMAD R5, R4, c[0x0][0x4b0], R5 ;  /* 0x00012c0004057a24 */ /* 0x000fe200078e0205 */
[----:B------:R-:W-:Y:S02]  /*1250*/  IADD3 R14, P1, R24, c[0x0][0x1f0], RZ ;  /* 0x00007c00180e7a10 */ /* 0x000fe40007f3e0ff */
[----:B------:R-:W-:Y:S02]  /*1260*/  IADD3 R74, R25, R15, RZ ;  /* 0x0000000f194a7210 */ /* 0x000fe40007ffe0ff */
[----:B------:R-:W-:Y:S02]  /*1270*/  IADD3 R4, P0, R22, c[0x0][0x490], RZ ;  /* 0x0001240016047a10 */ /* 0x000fe40007f1e0ff */
[----:B------:R-:W-:Y:S02]  /*1280*/  IADD3 R28, R23, R5, RZ ;  /* 0x00000005171c7210 */ /* 0x000fe40007ffe0ff */
[----:B------:R-:W-:Y:S02]  /*1290*/  IADD3.X R15, R74, c[0x0][0x1f4], RZ, P1, !PT ;  /* 0x00007d004a0f7a10 */ /* 0x000fe40000ffe4ff */
[----:B------:R-:W-:-:S03]  /*12a0*/  IADD3.X R5, R28, c[0x0][0x494], RZ, P0, !PT ;  /* 0x000125001c057a10 */ /* 0x000fc600007fe4ff */
[----:B0-----:R0:W5:Y:S04]  /*12b0*/  LDG.E R11, [R14.64] ;  /* 0x000000200e0b7981 */ /* 0x001168000c1e1900 */
[----:B------:R1:W5:Y:S01]  /*12c0*/  LDG.E R10, [R4.64] ;  /* 0x00000020040a7981 */ /* 0x000362000c1e1900 */
[----:B------:R-:W-:Y:S01]  /*12d0*/  BSSY B3, `(.L_x_420) ;  /* 0x0000076000037945 */ /* 0x000fe20003800000 */
[----:B------:R-:W-:Y:S01]  /*12e0*/  CS2R R72, SRZ ;  /* 0x0000000000487805 */ /* 0x000fe2000001ff00 */
        /* <DEDUP_REMOVED lines=10> */
[----:B--2---:R-:W-:Y:S01]  /*1390*/  FMUL R17, R32, R30 ;  /* 0x0000001e20117220 */ /* 0x004fe20000400000 */
[----:B----4-:R-:W-:Y:S01]  /*13a0*/  FMUL R19, R80, R40 ;  /* 0x0000002850137220 */ /* 0x010fe20000400000 */
[----:B---3--:R-:W-:-:S02]  /*13b0*/  FMUL R7, R33, R31 ;  /* 0x0000001f21077220 */ /* 0x008fc40000400000 */
[----:B------:R-:W-:Y:S01]  /*13c0*/  FFMA R17, R34, R31, -R17 ;  /* 0x0000001f22117223 */ /* 0x000fe20000000811 */
[----:B------:R-:W-:-:S04]  /*13d0*/  FFMA R19, R78, R41, R19 ;  /* 0x000000294e137223 */ /* 0x000fc80000000013 */
[-C--:B------:R-:W-:Y:S01]  /*13e0*/  FFMA R19, R76, R39.reuse, R19 ;  /* 0x000000274c137223 */ /* 0x080fe20000000013 */
[----:B-1----:R-:W-:Y:S01]  /*13f0*/  FMUL R5, R80, R39 ;  /* 0x0000002750057220 */ /* 0x002fe20000400000 */
[----:B0-----:R-:W-:Y:S01]  /*1400*/  FMUL R15, R76, R41 ;  /* 0x000000294c0f7220 */ /* 0x001fe20000400000 */
[-C--:B------:R-:W-:Y:S01]  /*1410*/  FFMA R7, R32, R29.reuse, -R7 ;  /* 0x0000001d20077223 */ /* 0x080fe20000000807 */
[----:B------:R-:W-:Y:S01]  /*1420*/  FMUL R6, R34, R29 ;  /* 0x0000001d22067220 */ /* 0x000fe20000400000 */
[----:B------:R-:W-:Y:S01]  /*1430*/  FADD R4, R19, R19 ;  /* 0x0000001313047221 */ /* 0x000fe20000000000 */
[----:B------:R-:W-:Y:S01]  /*1440*/  FADD R12, R17, R12 ;  /* 0x0000000c110c7221 */ /* 0x000fe20000000000 */
[-C--:B------:R-:W-:Y:S01]  /*1450*/  FMUL R17, R78, R40.reuse ;  /* 0x000000284e117220 */ /* 0x080fe20000400000 */
[----:B------:R-:W-:Y:S01]  /*1460*/  FFMA R5, R76, R40, -R5 ;  /* 0x000000284c057223 */ /* 0x000fe20000000805 */
[----:B------:R-:W-:Y:S01]  /*1470*/  FADD R8, R7, R8 ;  /* 0x0000000807087221 */ /* 0x000fe20000000000 */
[----:B------:R-:W-:Y:S01]  /*1480*/  FFMA R7, R33, R30, -R6 ;  /* 0x0000001e21077223 */ /* 0x000fe20000000806 */
[----:B------:R-:W-:Y:S01]  /*1490*/  FFMA R27, R80, R41, -R17 ;  /* 0x00000029501b7223 */ /* 0x000fe20000000811 */
[----:B------:R-:W-:Y:S01]  /*14a0*/  FFMA R17, R78, R39, -R15 ;  /* 0x000000274e117223 */ /* 0x000fe2000000080f */
[C---:B------:R-:W-:Y:S01]  /*14b0*/  FMUL R6, R4.reuse, R41 ;  /* 0x0000002904067220 */ /* 0x040fe20000400000 */
[C---:B------:R-:W-:Y:S01]  /*14c0*/  FMUL R19, R4.reuse, R39 ;  /* 0x0000002704137220 */ /* 0x040fe20000400000 */
[----:B------:R-:W-:Y:S01]  /*14d0*/  FMUL R15, R4, R40 ;  /* 0x00000028040f7220 */ /* 0x000fe20000400000 */
[-C--:B------:R-:W-:Y:S01]  /*14e0*/  FMUL R14, R27, R46.reuse ;  /* 0x0000002e1b0e7220 */ /* 0x080fe20000400000 */
[----:B------:R-:W-:Y:S01]  /*14f0*/  FMUL R5, R5, R46 ;  /* 0x0000002e05057220 */ /* 0x000fe20000400000 */
[C---:B------:R-:W-:Y:S01]  /*1500*/  FFMA R6, R13.reuse, R78, R6 ;  /* 0x0000004e0d067223 */ /* 0x040fe20000000006 */
[----:B------:R-:W-:Y:S01]  /*1510*/  FFMA R19, R13, R76, R19 ;  /* 0x0000004c0d137223 */ /* 0x000fe20000000013 */
[----:B------:R-:W-:Y:S01]  /*1520*/  FMUL R4, R17, R46 ;  /* 0x0000002e11047220 */ /* 0x000fe20000400000 */
[----:B------:R-:W-:Y:S01]  /*1530*/  FFMA R15, R13, R80, R15 ;  /* 0x000000500d0f7223 */ /* 0x000fe2000000000f */
[----:B------:R-:W-:Y:S01]  /*1540*/  FADD R7, R7, R16 ;  /* 0x0000001007077221 */ /* 0x000fe20000000000 */
[----:B------:R-:W-:Y:S01]  /*1550*/  FFMA R5, R5, 2, R6 ;  /* 0x4000000005057823 */ /* 0x000fe20000000006 */
[----:B------:R-:W-:Y:S01]  /*1560*/  FFMA R14, R14, 2, R19 ;  /* 0x400000000e0e7823 */ /* 0x000fe20000000013 */
[----:B------:R-:W-:-:S02]  /*1570*/  FFMA R17, R4, 2, R15 ;  /* 0x4000000004117823 */ /* 0x000fc4000000000f */
[----:B------:R-:W-:Y:S01]  /*1580*/  FADD R15, R8, R5 ;  /* 0x00000005080f7221 */ /* 0x000fe20000000000 */
[----:B------:R-:W-:Y:S01]  /*1590*/  FADD R14, R7, R14 ;  /* 0x0000000e070e7221 */ /* 0x000fe20000000000 */
[----:B------:R-:W-:Y:S01]  /*15a0*/  FADD R12, R12, R17 ;  /* 0x000000110c0c7221 */ /* 0x000fe20000000000 */
[----:B------:R-:W-:Y:S01]  /*15b0*/  MOV R8, RZ ;  /* 0x000000ff00087202 */ /* 0x000fe20000000f00 */
[----:B------:R-:W-:Y:S01]  /*15c0*/  CS2R R6, SRZ ;  /* 0x0000000000067805 */ /* 0x000fe2000001ff00 */
[----:B------:R-:W-:Y:S01]  /*15d0*/  CS2R R4, SRZ ;  /* 0x0000000000047805 */ /* 0x000fe2000001ff00 */
[----:B------:R-:W-:Y:S05]  /*15e0*/  @!P2 BRA `(.L_x_421) ;  /* 0x000004400000a947 */ /* 0x000fea0003800000 */
[----:B------:R-:W-:Y:S01]  /*15f0*/  IMAD R4, R38, c[0x0][0x398], RZ ;  /* 0x0000e60026047a24 */ /* 0x000fe200078e02ff */
[----:B------:R-:W-:-:S03]  /*1600*/  MOV R6, c[0x0][0x398] ;  /* 0x0000e60000067a02 */ /* 0x000fc60000000f00 */
[C---:B------:R-:W-:Y:S02]  /*1610*/  IMAD R7, R51.reuse, UR14, R4 ;  /* 0x0000000e33077c24 */ /* 0x040fe4000f8e0204 */
[----:B------:R-:W-:-:S05]  /*1620*/  IMAD.WIDE.U32 R4, R51, R6, c[0x0][0x378] ;  /* 0x0000de0033047625 */ /* 0x000fca00078e0006 */
[----:B------:R-:W-:-:S05]  /*1630*/  IADD3 R5, R5, R7, RZ ;  /* 0x0000000705057210 */ /* 0x000fca0007ffe0ff */
[----:B------:R0:W2:Y:S01]  /*1640*/  LDG.E R75, [R4.64+0x10] ;  /* 0x00001020044b7981 */ /* 0x0000a2000c1e1900 */
[----:B------:R-:W-:-:S03]  /*1650*/  IMAD R6, R38, c[0x0][0x360], RZ ;  /* 0x0000d80026067a24 */ /* 0x000fc600078e02ff */
[----:B------:R0:W3:Y:S04]  /*1660*/  LDG.E R69, [R4.64+0x4] ;  /* 0x0000042004457981 */ /* 0x0000e8000c1e1900 */
[----:B------:R0:W4:Y:S01]  /*1670*/  LDG.E R84, [R4.64+0xc] ;  /* 0x00000c2004547981 */ /* 0x000122000c1e1900 */
[----:B------:R-:W-:-:S03]  /*1680*/  MOV R8, c[0x0][0x360] ;  /* 0x0000d80000087a02 */ /* 0x000fc60000000f00 */
[----:B------:R0:W4:Y:S04]  /*1690*/  LDG.E R71, [R4.64+0x1c] ;  /* 0x00001c2004477981 */ /* 0x000128000c1e1900 */
[----:B------:R0:W4:Y:S04]  /*16a0*/  LDG.E R82, [R4.64] ;  /* 0x0000002004527981 */ /* 0x000128000c1e1900 */
[----:B------:R0:W4:Y:S01]  /*16b0*/  LDG.E R77, [R4.64+0x14] ;  /* 0x00001420044d7981 */ /* 0x000122000c1e1900 */
[----:B------:R-:W-:-:S03]  /*16c0*/  IMAD R17, R51, UR15, R6 ;  /* 0x0000000f33117c24 */ /* 0x000fc6000f8e0206 */
[----:B------:R0:W4:Y:S01]  /*16d0*/  LDG.E R72, [R4.64+0x18] ;  /* 0x0000182004487981 */ /* 0x000122000c1e1900 */
[----:B------:R-:W-:-:S03]  /*16e0*/  IMAD.WIDE.U32 R6, R51, R8, c[0x0][0x340] ;  /* 0x0000d00033067625 */ /* 0x000fc600078e0008 */
[----:B------:R0:W4:Y:S04]  /*16f0*/  LDG.E R70, [R4.64+0x8] ;  /* 0x0000082004467981 */ /* 0x000128000c1e1900 */
[----:B------:R0:W4:Y:S01]  /*1700*/  LDG.E R73, [R4.64+0x20] ;  /* 0x0000202004497981 */ /* 0x000122000c1e1900 */
[----:B------:R-:W-:-:S05]  /*1710*/  IADD3 R7, R7, R17, RZ ;  /* 0x0000001107077210 */ /* 0x000fca0007ffe0ff */
[----:B------:R1:W4:Y:S01]  /*1720*/  LDG.E R27, [R6.64] ;  /* 0x00000020061b7981 */ /* 0x000322000c1e1900 */
[----:B------:R-:W-:Y:S01]  /*1730*/  FMUL R67, R34, R0 ;  /* 0x0000000022437220 */ /* 0x000fe20000400000 */
[C---:B------:R-:W-:Y:S01]  /*1740*/  FMUL R66, R32.reuse, R2 ;  /* 0x0000000220427220 */ /* 0x040fe20000400000 */
[CC--:B------:R-:W-:Y:S01]  /*1750*/  FMUL R17, R33.reuse, R3.reuse ;  /* 0x0000000321117220 */ /* 0x0c0fe20000400000 */
[----:B------:R-:W-:Y:S01]  /*1760*/  MOV R65, R46 ;  /* 0x0000002e00417202 */ /* 0x000fe20000000f00 */
[----:B------:R-:W-:Y:S01]  /*1770*/  FFMA R67, R32, R3, -R67 ;  /* 0x0000000320437223 */ /* 0x000fe20000000843 */
[----:B------:R-:W-:Y:S01]  /*1780*/  FFMA R66, R33, R0, -R66 ;  /* 0x0000000021427223 */ /* 0x000fe20000000842 */
[----:B------:R-:W-:Y:S01]  /*1790*/  FFMA R68, R34, R2, -R17 ;  /* 0x0000000222447223 */ /* 0x000fe20000000811 */
[-C--:B------:R-:W-:Y:S01]  /*17a0*/  MOV R64, R39.reuse ;  /* 0x0000002700407202 */ /* 0x080fe20000000f00 */
[CC--:B------:R-:W-:Y:S01]  /*17b0*/  FMUL R19, R67.reuse, R40.reuse ;  /* 0x0000002843137220 */ /* 0x0c0fe20000400000 */
[C---:B0-----:R-:W-:Y:S01]  /*17c0*/  FMUL R5, R67.reuse, R39 ;  /* 0x0000002743057220 */ /* 0x041fe20000400000 */
[-C--:B------:R-:W-:Y:S01]  /*17d0*/  FMUL R17, R68, R41.reuse ;  /* 0x0000002944117220 */ /* 0x080fe20000400000 */
[CC--:B------:R-:W-:Y:S01]  /*17e0*/  FMUL R18, R66.reuse, R40.reuse ;  /* 0x0000002842127220 */ /* 0x0c0fe20000400000 */
[----:B------:R-:W-:Y:S01]  /*17f0*/  FFMA R4, R66, R41, R19 ;  /* 0x0000002942047223 */ /* 0x000fe20000000013 */
[----:B------:R-:W-:Y:S01]  /*1800*/  FFMA R5, R68, R40, -R5 ;  /* 0x0000002844057223 */ /* 0x000fe20000000805 */
[----:B------:R-:W-:Y:S01]  /*1810*/  FFMA R17, R66, R39, -R17 ;  /* 0x0000002742117223 */ /* 0x000fe20000000811 */
[----:B------:R-:W-:Y:S01]  /*1820*/  FFMA R19, R67, R41, -R18 ;  /* 0x0000002943137223 */ /* 0x000fe20000000812 */
[----:B------:R-:W-:Y:S01]  /*1830*/  FFMA R4, R68, R39, R4 ;  /* 0x0000002744047223 */ /* 0x000fe20000000004 */
[-C--:B-1----:R-:W-:Y:S01]  /*1840*/  FMUL R6, R5, R46.reuse ;  /* 0x0000002e05067220 */ /* 0x082fe20000400000 */
[----:B------:R-:W-:Y:S01]  /*1850*/  FMUL R16, R17, R46 ;  /* 0x0000002e11107220 */ /* 0x000fe20000400000 */
[----:B------:R-:W-:Y:S01]  /*1860*/  MOV R63, R40 ;  /* 0x00000028003f7202 */ /* 0x000fe20000000f00 */
[----:B------:R-:W-:Y:S01]  /*1870*/  FADD R4, R4, R4 ;  /* 0x0000000404047221 */ /* 0x000fe20000000000 */
[-C--:B------:R-:W-:Y:S01]  /*1880*/  FFMA R8, R5, R46.reuse, R6 ;  /* 0x0000002e05087223 */ /* 0x080fe20000000006 */
[-C--:B------:R-:W-:Y:S01]  /*1890*/  FFMA R17, R17, R46.reuse, R16 ;  /* 0x0000002e11117223 */ /* 0x080fe20000000010 */
[C---:B------:R-:W-:Y:S01]  /*18a0*/  FMUL R16, R19.reuse, R46 ;  /* 0x0000002e13107220 */ /* 0x040fe20000400000 */
[C---:B------:R-:W-:Y:S01]  /*18b0*/  FMUL R6, R4.reuse, R40 ;  /* 0x0000002804067220 */ /* 0x040fe20000400000 */
[C---:B------:R-:W-:Y:S01]  /*18c0*/  FMUL R5, R4.reuse, R41 ;  /* 0x0000002904057220 */ /* 0x040fe20000400000 */
[----:B------:R-:W-:Y:S01]  /*18d0*/  FMUL R7, R4, R39 ;  /* 0x0000002704077220 */ /* 0x000fe20000400000 */
[----:B------:R-:W-:Y:S01]  /*18e0*/  FFMA R16, R19, R46, R16 ;  /* 0x0000002e13107223 */ /* 0x000fe20000000010 */
[C---:B------:R-:W-:Y:S01]  /*18f0*/  FFMA R6, R13.reuse, R67, R6 ;  /* 0x000000430d067223 */ /* 0x040fe20000000006 */
[C---:B------:R-:W-:Y:S01]  /*1900*/  FFMA R5, R13.reuse, R66, R5 ;  /* 0x000000420d057223 */ /* 0x040fe20000000005 */
[----:B------:R-:W-:Y:S01]  /*1910*/  FFMA R13, R13, R68, R7 ;  /* 0x000000440d0d7223 */ /* 0x000fe20000000007 */
[----:B------:R-:W-:Y:S01]  /*1920*/  MOV R62, R41 ;  /* 0x00000029003e7202 */ /* 0x000fe20000000f00 */
[----:B------:R-:W-:Y:S01]  /*1930*/  FADD R6, R6, -R17 ;  /* 0x8000001106067221 */ /* 0x000fe20000000000 */
[----:B------:R-:W-:Y:S01]  /*1940*/  FADD R7, R5, -R8 ;  /* 0x8000000805077221 */ /* 0x000fe20000000000 */
[----:B------:R-:W-:-:S02]  /*1950*/  FADD R8, R13, -R16 ;  /* 0x800000100d087221 */ /* 0x000fc40000000000 */
[C---:B--2---:R-:W-:Y:S01]  /*1960*/  FMUL R4, R6.reuse, R75 ;  /* 0x0000004b06047220 */ /* 0x044fe20000400000 */
[----:B---3--:R-:W-:-:S03]  /*1970*/  FMUL R5, R6, R69 ;  /* 0x0000004506057220 */ /* 0x008fc60000400000 */
[C---:B----4-:R-:W-:Y:S01]  /*1980*/  FFMA R17, R7.reuse, R84, R4 ;  /* 0x0000005407117223 */ /* 0x050fe20000000004 */
[----:B------:R-:W-:Y:S01]  /*1990*/  FMUL R13, R6, R71 ;  /* 0x00000047060d7220 */ /* 0x000fe20000400000 */
[C---:B------:R-:W-:Y:S02]  /*19a0*/  FFMA R5, R7.reuse, R82, R5 ;  /* 0x0000005207057223 */ /* 0x040fe40000000005 */
[----:B------:R-:W-:Y:S01]  /*19b0*/  FFMA R60, R8, R77, R17 ;  /* 0x0000004d083c7223 */ /* 0x000fe20000000011 */
[----:B------:R-:W-:-:S03]  /*19c0*/  FFMA R16, R7, R72, R13 ;  /* 0x0000004807107223 */ /* 0x000fc6000000000d */
[----:B------:R-:W-:Y:S01]  /*19d0*/  FMUL R18, R6, R60 ;  /* 0x0000003c06127220 */ /* 0x000fe20000400000 */
[C---:B------:R-:W-:Y:S01]  /*19e0*/  FFMA R4, R8.reuse, R70, R5 ;  /* 0x0000004608047223 */ /* 0x040fe20000000005 */
[----:B------:R-:W-:-:S03]  /*19f0*/  FFMA R5, R8, R73, R16 ;  /* 0x0000004908057223 */ /* 0x000fc60000000010 */
[----:B------:R-:W-:-:S04]  /*1a00*/  FFMA R18, R7, R4, R18 ;  /* 0x0000000407127223 */ /* 0x000fc80000000012 */
[----:B------:R-:W-:-:S04]  /*1a10*/  FFMA R18, R8, R5, R18 ;  /* 0x0000000508127223 */ /* 0x000fc80000000012 */
[----:B------:R-:W-:Y:S02]  /*1a20*/  FADD R56, R18, R27 ;  /* 0x0000001b12387221 */ /* 0x000fe40000000000 */
.L_x_421:
[----:B------:R-:W-:Y:S05]  /*1a30*/  BSYNC B3 ;  /* 0x0000000000037941 */ /* 0x000fea0003800000 */
.L_x_420:
[----:B-----5:R-:W-:Y:S01]  /*1a40*/  FMUL R13, RZ, R11 ;  /* 0x0000000bff0d7220 */ /* 0x020fe20000400000 */
[----:B------:R-:W-:Y:S01]  /*1a50*/  FADD R61, R61, -R12 ;  /* 0x8000000c3d3d7221 */ /* 0x000fe20000000000 */
[----:B------:R-:W-:Y:S01]  /*1a60*/  FADD R58, R58, -R15 ;  /* 0x8000000f3a3a7221 */ /* 0x000fe20000000000 */
[----:B------:R-:W-:Y:S01]  /*1a70*/  FADD R59, R59, -R14 ;  /* 0x8000000e3b3b7221 */ /* 0x000fe20000000000 */
[----:B------:R-:W-:Y:S01]  /*1a80*/  FADD R10, R10, c[0x0][0x500] ;  /* 0x000140000a0a7621 */ /* 0x000fe20000000000 */
[----:B------:R-:W-:Y:S01]  /*1a90*/  FSEL R90, R13, R56, !P2 ;  /* 0x000000380d5a7208 */ /* 0x000fe20005000000 */
[----:B------:R-:W-:Y:S01]  /*1aa0*/  FMUL R12, R2, R61 ;  /* 0x0000003d020c7220 */ /* 0x000fe20000400000 */
[----:B------:R-:W-:Y:S01]  /*1ab0*/  BSSY B3, `(.L_x_422) ;  /* 0x00001bb000037945 */ /* 0x000fe20003800000 */
[----:B------:R-:W-:Y:S01]  /*1ac0*/  FMUL R10, R10, 0.5 ;  /* 0x3f0000000a0a7820 */ /* 0x000fe20000400000 */
[----:B------:R-:W-:Y:S01]  /*1ad0*/  MOV R86, RZ ;  /* 0x000000ff00567202 */ /* 0x000fe20000000f00 */
[----:B------:R-:W-:Y:S01]  /*1ae0*/  FADD R90, R11, R90 ;  /* 0x0000005a0b5a7221 */ /* 0x000fe20000000000 */
[C---:B------:R-:W-:Y:S01]  /*1af0*/  FFMA R57, R3.reuse, R58, R12 ;  /* 0x0000003a03397223 */ /* 0x040fe2000000000c */
[----:B------:R-:W-:Y:S01]  /*1b00*/  CS2R R18, SRZ ;  /* 0x0000000000127805 */ /* 0x000fe2000001ff00 */
[----:B------:R-:W-:Y:S01]  /*1b10*/  CS2R R26, SRZ ;  /* 0x00000000001a7805 */ /* 0x000fe2000001ff00 */
[----:B------:R-:W-:Y:S01]  /*1b20*/  MOV R88, RZ ;  /* 0x000000ff00587202 */ /* 0x000fe20000000f00 */
[----:B------:R-:W-:Y:S01]  /*1b30*/  FFMA R57, R0, R59, R57 ;  /* 0x0000003b00397223 */ /* 0x000fe20000000039 */
[----:B------:R-:W-:Y:S01]  /*1b40*/  FSETP.NEU.AND P1, PT, R90, RZ, PT ;  /* 0x000000ff5a00720b */ /* 0x000fe20003f2d000 */
[----:B------:R-:W-:Y:S01]  /*1b50*/  CS2R R92, SRZ ;  /* 0x00000000005c7805 */ /* 0x000fe2000001ff00 */
[----:B------:R-:W-:Y:S01]  /*1b60*/  MOV R79, RZ ;  /* 0x000000ff004f7202 */ /* 0x000fe20000000f00 */
[-C--:B------:R-:W-:Y:S01]  /*1b70*/  FFMA R13, -R3, R57.reuse, R58 ;  /* 0x00000039030d7223 */ /* 0x080fe2000000013a */
[----:B------:R-:W-:Y:S01]  /*1b80*/  FSETP.GEU.AND P0, PT, |R57|, c[0x0][0x508], PT ;  /* 0x0001420039007a0b */ /* 0x000fe20003f0e200 */
[-C--:B------:R-:W-:Y:S01]  /*1b90*/  FFMA R12, -R2, R57.reuse, R61 ;  /* 0x00000039020c7223 */ /* 0x080fe2000000013d */
[----:B------:R-:W-:Y:S01]  /*1ba0*/  MOV R81, RZ ;  /* 0x000000ff00517202 */ /* 0x000fe20000000f00 */
[----:B------:R-:W-:Y:S01]  /*1bb0*/  FFMA R17, -R0, R57, R59 ;  /* 0x0000003900117223 */ /* 0x000fe2000000013b */
[----:B------:R-:W-:-:S02]  /*1bc0*/  MOV R83, RZ ;  /* 0x000000ff00537202 */ /* 0x000fc40000000f00 */
[----:B------:R-:W-:Y:S02]  /*1bd0*/  MOV R85, RZ ;  /* 0x000000ff00557202 */ /* 0x000fe40000000f00 */
[----:B------:R-:W-:Y:S02]  /*1be0*/  MOV R14, RZ ;  /* 0x000000ff000e7202 */ /* 0x000fe40000000f00 */
[----:B------:R-:W-:Y:S02]  /*1bf0*/  MOV R16, RZ ;  /* 0x000000ff00107202 */ /* 0x000fe40000000f00 */
[----:B------:R-:W-:Y:S01]  /*1c00*/  FSEL R10, R10, c[0x0][0x50c], P0 ;  /* 0x000143000a0a7a08 */ /* 0x000fe20000000000 */
[----:B------:R-:W-:Y:S05]  /*1c10*/  @!P1 BRA `(.L_x_423) ;  /* 0x00001a4000009947 */ /* 0x000fea0003800000 */
[----:B------:R-:W-:Y:S01]  /*1c20*/  FMUL R14, R12, R12 ;  /* 0x0000000c0c0e7220 */ /* 0x000fe20000400000 */
[----:B------:R-:W-:Y:S03]  /*1c30*/  BSSY B4, `(.L_x_424) ;  /* 0x000000f000047945 */ /* 0x000fe60003800000 */
[----:B------:R-:W-:-:S04]  /*1c40*/  FFMA R14, R13, R13, R14 ;  /* 0x0000000d0d0e7223 */ /* 0x000fc8000000000e */
[----:B------:R-:W-:-:S04]  /*1c50*/  FFMA R15, R17, R17, R14 ;  /* 0x00000011110f7223 */ /* 0x000fc8000000000e */
[----:B------:R0:W1:Y:S01]  /*1c60*/  MUFU.RSQ R14, R15 ;  /* 0x0000000f000e7308 */ /* 0x0000620000001400 */
[----:B------:R-:W-:-:S04]  /*1c70*/  IADD3 R16, R15, -0xd000000, RZ ;  /* 0xf30000000f107810 */ /* 0x000fc80007ffe0ff */
[----:B------:R-:W-:Y:S01]  /*1c80*/  ISETP.GT.U32.AND P0, PT, R16, 0x727fffff, PT ;  /* 0x727fffff1000780c */ /* 0x000fe20003f04070 */
[----:B------:R-:W-:-:S12]  /*1c90*/  FMUL R16, R9, R10 ;  /* 0x0000000a09107220 */ /* 0x000fd80000400000 */
[----:B------:R-:W-:Y:S05]  /*1ca0*/  @!P0 BRA `(.L_x_425) ;  /* 0x0000003000008947 */ /* 0x000fea0003800000 */
[----:B01----:R-:W-:Y:S02]  /*1cb0*/  MOV R79, 0x1cd0 ;  /* 0x00001cd0004f7802 */ /* 0x003fe40000000f00 */
[----:B------:R-:W-:Y:S05]  /*1cc0*/  CALL.REL.NOINC `($__internal_9_$__cuda_sm20_sqrt_rn_f32_slowpath) ;  /* 0x0000534000007944 */ /* 0x000fea0003c00000 */
[----:B------:R-:W-:Y:S05]  /*1cd0*/  BRA `(.L_x_426) ;  /* 0x0000004000007947 */ /* 0x000fea0003800000 */
.L_x_425:
[----:B01----:R-:W-:Y:S01]  /*1ce0*/  FMUL.FTZ R88, R15, R14 ;  /* 0x0000000e0f587220 */ /* 0x003fe20000410000 */
[----:B------:R-:W-:-:S03]  /*1cf0*/  FMUL.FTZ R14, R14, 0.5 ;  /* 0x3f0000000e0e7820 */ /* 0x000fc60000410000 */
[----:B------:R-:W-:-:S04]  /*1d00*/  FFMA R15, -R88, R88, R15 ;  /* 0x00000058580f7223 */ /* 0x000fc8000000010f */
[----:B------:R-:W-:Y:S02]  /*1d10*/  FFMA R88, R15, R14, R88 ;  /* 0x0000000e0f587223 */ /* 0x000fe40000000058 */
.L_x_426:
[----:B------:R-:W-:Y:S05]  /*1d20*/  BSYNC B4 ;  /* 0x0000000000047941 */ /* 0x000fea0003800000 */
.L_x_424:
[----:B------:R-:W-:Y:S01]  /*1d30*/  FSETP.GT.AND P0, PT, R88, RZ, PT ;  /* 0x000000ff5800720b */ /* 0x000fe20003f04000 */
[----:B------:R-:W-:Y:S01]  /*1d40*/  FADD R15, RZ, -R88 ;  /* 0x80000058ff0f7221 */ /* 0x000fe20000000000 */
[----:B------:R-:W-:Y:S01]  /*1d50*/  BSSY B6, `(.L_x_427) ;  /* 0x0000033000067945 */ /* 0x000fe20003800000 */
[----:B------:R-:W-:Y:S02]  /*1d60*/  MOV R14, RZ ;  /* 0x000000ff000e7202 */ /* 0x000fe40000000f00 */
[----:B------:R-:W-:Y:S01]  /*1d70*/  MOV R85, RZ ;  /* 0x000000ff00557202 */ /* 0x000fe20000000f00 */
[----:B------:R-:W-:Y:S01]  /*1d80*/  FMUL R15, R15, c[0x0][0x664] ;  /* 0x000199000f0f7a20 */ /* 0x000fe20000400000 */
[----:B------:R-:W-:Y:S02]  /*1d90*/  MOV R87, RZ ;  /* 0x000000ff00577202 */ /* 0x000fe40000000f00 */
[----:B------:R-:W-:-:S04]  /*1da0*/  MOV R89, RZ ;  /* 0x000000ff00597202 */ /* 0x000fc80000000f00 */
        /* <DEDUP_REMOVED lines=11> */
[----:B------:R-:W-:Y:S02]  /*1e60*/  MOV R94, 0x1e80 ;  /* 0x00001e80005e7802 */ /* 0x000fe40000000f00 */
[----:B------:R-:W-:Y:S05]  /*1e70*/  CALL.REL.NOINC `($__internal_10_$__cuda_sm3x_div_rn_noftz_f32_slowpath) ;  /* 0x0000530000007944 */ /* 0x000fea0003c00000 */
[----:B0-----:R-:W-:Y:S02]  /*1e80*/  MOV R89, R17 ;  /* 0x0000001100597202 */ /* 0x001fe40000000f00 */
.L_x_430:
[----:B------:R-:W-:Y:S05]  /*1e90*/  BSYNC B7 ;  /* 0x0000000000077941 */ /* 0x000fea0003800000 */
.L_x_429:
        /* <DEDUP_REMOVED lines=12> */
[----:B------:R-:W-:Y:S05]  /*1f60*/  CALL.REL.NOINC `($__internal_10_$__cuda_sm3x_div_rn_noftz_f32_slowpath) ;  /* 0x0000521000007944 */ /* 0x000fea0003c00000 */
[----:B0-----:R-:W-:Y:S02]  /*1f70*/  MOV R87, R17 ;  /* 0x0000001100577202 */ /* 0x001fe40000000f00 */
.L_x_432:
[----:B------:R-:W-:Y:S05]  /*1f80*/  BSYNC B7 ;  /* 0x0000000000077941 */ /* 0x000fea0003800000 */
.L_x_431:
        /* <DEDUP_REMOVED lines=14> */
.L_x_433:
[----:B------:R-:W-:Y:S05]  /*2070*/  BSYNC B7 ;  /* 0x0000000000077941 */ /* 0x000fea0003800000 */
.L_x_428:
[----:B------:R-:W-:Y:S05]  /*2080*/  BSYNC B6 ;  /* 0x0000000000067941 */ /* 0x000fea0003800000 */
.L_x_427:
[----:B------:R-:W0:Y:S01]  /*2090*/  MUFU.RCP R17, R90 ;  /* 0x0000005a00117308 */ /* 0x000e220000001000 */
[C---:B------:R-:W-:Y:S01]  /*20a0*/  FSETP.GT.AND P3, PT, R16.reuse, R15, PT ;  /* 0x0000000f1000720b */ /* 0x040fe20003f64000 */
[----:B------:R-:W-:Y:S01]  /*20b0*/  FMUL R13, R3, R9 ;  /* 0x00000009030d7220 */ /* 0x000fe20000400000 */
[----:B------:R-:W-:Y:S02]  /*20c0*/  BSSY B6, `(.L_x_434) ;  /* 0x0000013000067945 */ /* 0x000fe40003800000 */
[----:B------:R-:W-:Y:S01]  /*20d0*/  FSEL R12, R16, R15, P3 ;  /* 0x0000000f100c7208 */ /* 0x000fe20001800000 */
[----:B------:R-:W-:-:S04]  /*20e0*/  FMUL R15, R2, R9 ;  /* 0x00000009020f7220 */ /* 0x000fc80000400000 */
[C---:B------:R-:W-:Y:S01]  /*20f0*/  FFMA R13, R12.reuse, R85, -R13 ;  /* 0x000000550c0d7223 */ /* 0x040fe2000000080d */
[----:B------:R-:W-:-:S03]  /*2100*/  FFMA R15, R12, R87, -R15 ;  /* 0x000000570c0f7223 */ /* 0x000fc6000000080f */
[----:B------:R-:W1:Y:S01]  /*2110*/  FCHK P0, R13, R90 ;  /* 0x0000005a0d007302 */ /* 0x000e620000000000 */
[----:B0-----:R-:W-:-:S04]  /*2120*/  FFMA R16, -R90, R17, 1 ;  /* 0x3f8000005a107423 */ /* 0x001fc80000000111 */
[----:B------:R-:W-:Y:S01]  /*2130*/  FFMA R18, R17, R16, R17 ;  /* 0x0000001011127223 */ /* 0x000fe20000000011 */
[----:B------:R-:W-:-:S03]  /*2140*/  FMUL R16, R0, R9 ;  /* 0x0000000900107220 */ /* 0x000fc60000400000 */
[----:B------:R-:W-:Y:S01]  /*2150*/  FFMA R91, R13, R18, RZ ;  /* 0x000000120d5b7223 */ /* 0x000fe200000000ff */
[----:B------:R-:W-:-:S03]  /*2160*/  FFMA R16, R12, R89, -R16 ;  /* 0x000000590c107223 */ /* 0x000fc60000000810 */
[----:B------:R-:W-:-:S04]  /*2170*/  FFMA R17, -R90, R91, R13 ;  /* 0x0000005b5a117223 */ /* 0x000fc8000000010d */
[----:B------:R-:W-:Y:S01]  /*2180*/  FFMA R91, R18, R17, R91 ;  /* 0x00000011125b7223 */ /* 0x000fe2000000005b */
[----:B-1----:R-:W-:Y:S05]  /*2190*/  @!P0 BRA `(.L_x_435) ;  /* 0x0000005000008947 */ /* 0x002fea0003800000 */
[----:B------:R-:W-:Y:S02]  /*21a0*/  MOV R17, R13 ;  /* 0x0000000d00117202 */ /* 0x000fe40000000f00 */
[----:B------:R-:W-:Y:S02]  /*21b0*/  MOV R18, R90 ;  /* 0x0000005a00127202 */ /* 0x000fe40000000f00 */
[----:B------:R-:W-:Y:S02]  /*21c0*/  MOV R94, 0x21e0 ;  /* 0x000021e0005e7802 */ /* 0x000fe40000000f00 */
[----:B------:R-:W-:Y:S05]  /*21d0*/  CALL.REL.NOINC `($__internal_10_$__cuda_sm3x_div_rn_noftz_f32_slowpath) ;  /* 0x00004fa000007944 */ /* 0x000fea0003c00000 */
[----:B0-----:R-:W-:Y:S02]  /*21e0*/  MOV R91, R17 ;  /* 0x00000011005b7202 */ /* 0x001fe40000000f00 */
.L_x_435:
[----:B------:R-:W-:Y:S05]  /*21f0*/  BSYNC B6 ;  /* 0x0000000000067941 */ /* 0x000fea0003800000 */
.L_x_434:
        /* <DEDUP_REMOVED lines=14> */
.L_x_437:
[----:B------:R-:W-:Y:S05]  /*22e0*/  BSYNC B6 ;  /* 0x0000000000067941 */ /* 0x000fea0003800000 */
.L_x_436:
        /* <DEDUP_REMOVED lines=14> */
.L_x_439:
[----:B------:R-:W-:Y:S05]  /*23d0*/  BSYNC B6 ;  /* 0x0000000000067941 */ /* 0x000fea0003800000 */
.L_x_438:
[----:B------:R-:W-:Y:S01]  /*23e0*/  BSSY B4, `(.L_x_440) ;  /* 0x0000052000047945 */ /* 0x000fe20003800000 */
[----:B------:R-:W-:Y:S01]  /*23f0*/  FMUL R91, R91, c[0x0][0x668] ;  /* 0x00019a005b5b7a20 */ /* 0x000fe20000400000 */
[----:B------:R-:W-:Y:S01]  /*2400*/  FMUL R92, R92, c[0x0][0x668] ;  /* 0x00019a005c5c7a20 */ /* 0x000fe20000400000 */
[----:B------:R-:W-:Y:S01]  /*2410*/  FMUL R93, R93, c[0x0][0x668] ;  /* 0x00019a005d5d7a20 */ /* 0x000fe20000400000 */
[----:B------:R-:W-:Y:S02]  /*2420*/  MOV R94, RZ ;  /* 0x000000ff005e7202 */ /* 0x000fe40000000f00 */
[----:B------:R-:W-:-:S02]  /*2430*/  MOV R18, RZ ;  /* 0x000000ff00127202 */ /* 0x000fc40000000f00 */
[----:B------:R-:W-:Y:S02]  /*2440*/  MOV R79, RZ ;  /* 0x000000ff004f7202 */ /* 0x000fe40000000f00 */
[----:B------:R-:W-:Y:S02]  /*2450*/  MOV R81, RZ ;  /* 0x000000ff00517202 */ /* 0x000fe40000000f00 */
[----:B------:R-:W-:Y:S01]  /*2460*/  MOV R83, RZ ;  /* 0x000000ff00537202 */ /* 0x000fe20000000f00 */
[----:B------:R-:W-:Y:S05]  /*2470*/  @!P2 BRA `(.L_x_441) ;  /* 0x000004800000a947 */ /* 0x000fea0003800000 */
        /* <DEDUP_REMOVED lines=8> */
[----:B------:R-:W2:Y:S04]  /*2500*/  LDG.E R14, [R18.64] ;  /* 0x00000020120e7981 */ /* 0x000ea8000c1e1900 */
[----:B------:R-:W3:Y:S04]  /*2510*/  LDG.E R17, [R18.64+0x4] ;  /* 0x0000042012117981 */ /* 0x000ee8000c1e1900 */
[----:B------:R-:W4:Y:S04]  /*2520*/  LDG.E R26, [R18.64+0x8] ;  /* 0x00000820121a7981 */ /* 0x000f28000c1e1900 */
[----:B------:R-:W5:Y:S04]  /*2530*/  LDG.E R27, [R18.64+0xc] ;  /* 0x00000c20121b7981 */ /* 0x000f68000c1e1900 */
[----:B------:R-:W5:Y:S04]  /*2540*/  LDG.E R79, [R18.64+0x10] ;  /* 0x00001020124f7981 */ /* 0x000f68000c1e1900 */
[----:B------:R-:W5:Y:S01]  /*2550*/  LDG.E R81, [R18.64+0x14] ;  /* 0x0000142012517981 */ /* 0x000f62000c1e1900 */
[----:B--2---:R-:W-:Y:S01]  /*2560*/  FADD R14, RZ, -R14 ;  /* 0x8000000eff0e7221 */ /* 0x004fe20000000000 */
[----:B---3--:R-:W-:Y:S01]  /*2570*/  FADD R17, RZ, -R17 ;  /* 0x80000011ff117221 */ /* 0x008fe20000000000 */
[----:B----4-:R-:W-:Y:S01]  /*2580*/  FADD R26, RZ, -R26 ;  /* 0x8000001aff1a7221 */ /* 0x010fe20000000000 */
[----:B-----5:R-:W-:Y:S01]  /*2590*/  FADD R27, RZ, -R27 ;  /* 0x8000001bff1b7221 */ /* 0x020fe20000000000 */
[----:B------:R-:W-:Y:S01]  /*25a0*/  FADD R79, RZ, -R79 ;  /* 0x8000004fff4f7221 */ /* 0x000fe20000000000 */
[----:B------:R-:W-:Y:S01]  /*25b0*/  FADD R81, RZ, -R81 ;  /* 0x80000051ff517221 */ /* 0x000fe20000000000 */
[----:B------:R-:W-:Y:S05]  /*25c0*/  BRA `(.L_x_443) ;  /* 0x0000018000007947 */ /* 0x000fea0003800000 */
.L_x_442:
[----:B------:R-:W-:-:S04]  /*25d0*/  ISETP.NE.U32.AND P0, PT, RZ, c[0x0][0x6b0], PT ;  /* 0x0001ac00ff007a0c */ /* 0x000fc80003f05070 */
[----:B------:R-:W-:-:S13]  /*25e0*/  ISETP.NE.AND.EX P0, PT, RZ, c[0x0][0x6b4], PT, P0 ;  /* 0x0001ad00ff007a0c */ /* 0x000fda0003f05300 */
[----:B------:R-:W-:Y:S01]  /*25f0*/  @P0 MOV R18, c[0x0][0x6c8] ;  /* 0x0001b20000120a02 */ /* 0x000fe20000000f00 */
[----:B------:R-:W-:-:S04]  /*2600*/  @P0 IMAD R14, R38, c[0x0][0x6c8], RZ ;  /* 0x0001b200260e0a24 */ /* 0x000fc800078e02ff */
[C---:B------:R-:W-:Y:S02]  /*2610*/  @P0 IMAD R17, R51.reuse, UR25, R14 ;  /* 0x0000001933110c24 */ /* 0x040fe4000f8e020e */
[----:B------:R-:W-:-:S05]  /*2620*/  @P0 IMAD.WIDE.U32 R18, R51, R18, c[0x0][0x6b0] ;  /* 0x0001ac0033120625 */ /* 0x000fca00078e0012 */
[----:B------:R-:W-:-:S05]  /*2630*/  @P0 IADD3 R19, R19, R17, RZ ;  /* 0x0000001113130210 */ /* 0x000fca0007ffe0ff */
[----:B------:R-:W2:Y:S04]  /*2640*/  @P0 LDG.E R17, [R18.64] ;  /* 0x0000002012110981 */ /* 0x000ea8000c1e1900 */
[----:B------:R-:W3:Y:S04]  /*2650*/  @P0 LDG.E R83, [R18.64+0x4] ;  /* 0x0000042012530981 */ /* 0x000ee8000c1e1900 */
[----:B------:R-:W4:Y:S04]  /*2660*/  @P0 LDG.E R94, [R18.64+0x8] ;  /* 0x00000820125e0981 */ /* 0x000f28000c1e1900 */
[----:B------:R-:W5:Y:S04]  /*2670*/  @P0 LDG.E R95, [R18.64+0xc] ;  /* 0x00000c20125f0981 */ /* 0x000f68000c1e1900 */
[----:B------:R-:W5:Y:S04]  /*2680*/  @P0 LDG.E R96, [R18.64+0x10] ;  /* 0x0000102012600981 */ /* 0x000f68000c1e1900 */
[----:B------:R-:W5:Y:S01]  /*2690*/  @P0 LDG.E R97, [R18.64+0x14] ;  /* 0x0000142012610981 */ /* 0x000f62000c1e1900 */
[----:B------:R-:W-:Y:S01]  /*26a0*/  MOV R14, RZ ;  /* 0x000000ff000e7202 */ /* 0x000fe20000000f00 */
[----:B------:R-:W-:Y:S01]  /*26b0*/  CS2R R26, SRZ ;  /* 0x00000000001a7805 */ /* 0x000fe2000001ff00 */
[----:B------:R-:W-:-:S02]  /*26c0*/  MOV R79, RZ ;  /* 0x000000ff004f7202 */ /* 0x000fc40000000f00 */
[----:B------:R-:W-:Y:S01]  /*26d0*/  MOV R81, RZ ;  /* 0x000000ff00517202 */ /* 0x000fe20000000f00 */
[----:B--2---:R-:W-:Y:S01]  /*26e0*/  @P0 FADD R14, RZ, -R17 ;  /* 0x80000011ff0e0221 */ /* 0x004fe20000000000 */
[----:B------:R-:W-:Y:S01]  /*26f0*/  MOV R17, RZ ;  /* 0x000000ff00117202 */ /* 0x000fe20000000f00 */
[----:B---3--:R-:W-:Y:S01]  /*2700*/  @P0 FADD R17, RZ, -R83 ;  /* 0x80000053ff110221 */ /* 0x008fe20000000000 */
[----:B----4-:R-:W-:Y:S01]  /*2710*/  @P0 FADD R26, RZ, -R94 ;  /* 0x8000005eff1a0221 */ /* 0x010fe20000000000 */
[----:B-----5:R-:W-:Y:S01]  /*2720*/  @P0 FADD R27, RZ, -R95 ;  /* 0x8000005fff1b0221 */ /* 0x020fe20000000000 */
[----:B------:R-:W-:Y:S01]  /*2730*/  @P0 FADD R79, RZ, -R96 ;  /* 0x80000060ff4f0221 */ /* 0x000fe20000000000 */
[----:B------:R-:W-:Y:S01]  /*2740*/  @P0 FADD R81, RZ, -R97 ;  /* 0x80000061ff510221 */ /* 0x000fe20000000000 */
.L_x_443:
[----:B------:R-:W-:Y:S01]  /*2750*/  FADD R19, RZ, R26 ;  /* 0x0000001aff137221 */ /* 0x000fe20000000000 */
[----:B------:R-:W-:Y:S01]  /*2760*/  FADD R26, RZ, R14 ;  /* 0x0000000eff1a7221 */ /* 0x000fe20000000000 */
[C---:B------:R-:W-:Y:S01]  /*2770*/  FMUL R18, R11.reuse, R91 ;  /* 0x0000005b0b127220 */ /* 0x040fe20000400000 */
[----:B------:R-:W-:Y:S01]  /*2780*/  FADD R83, RZ, R17 ;  /* 0x00000011ff537221 */ /* 0x000fe20000000000 */
[C---:B------:R-:W-:Y:S01]  /*2790*/  FMUL R17, R11.reuse, R93 ;  /* 0x0000005d0b117220 */ /* 0x040fe20000400000 */
[----:B------:R-:W-:Y:S01]  /*27a0*/  FMUL R97, R32, R26 ;  /* 0x0000001a20617220 */ /* 0x000fe20000400000 */
[----:B------:R-:W-:Y:S01]  /*27b0*/  FMUL R94, R18, R19 ;  /* 0x00000013125e7220 */ /* 0x000fe20000400000 */
[----:B------:R-:W-:Y:S01]  /*27c0*/  FMUL R14, R11, R92 ;  /* 0x0000005c0b0e7220 */ /* 0x000fe20000400000 */
[C---:B------:R-:W-:Y:S01]  /*27d0*/  FMUL R95, R17.reuse, R83 ;  /* 0x00000053115f7220 */ /* 0x040fe20000400000 */
[CC--:B------:R-:W-:Y:S01]  /*27e0*/  FFMA R96, R34.reuse, R19.reuse, -R97 ;  /* 0x0000001322607223 */ /* 0x0c0fe20000000861 */
[-C--:B------:R-:W-:Y:S01]  /*27f0*/  FFMA R17, R17, R26.reuse, -R94 ;  /* 0x0000001a11117223 */ /* 0x080fe2000000085e */
[C---:B------:R-:W-:Y:S01]  /*2800*/  FMUL R97, R33.reuse, R19 ;  /* 0x0000001321617220 */ /* 0x040fe20000400000 */
[----:B------:R-:W-:Y:S01]  /*2810*/  FMUL R94, R34, R83 ;  /* 0x00000053225e7220 */ /* 0x000fe20000400000 */
[C---:B------:R-:W-:Y:S01]  /*2820*/  FFMA R95, R14.reuse, R19, -R95 ;  /* 0x000000130e5f7223 */ /* 0x040fe2000000085f */
[-C--:B------:R-:W-:Y:S01]  /*2830*/  FMUL R19, R14, R26.reuse ;  /* 0x0000001a0e137220 */ /* 0x080fe20000400000 */
[----:B------:R-:W-:Y:S01]  /*2840*/  FADD R14, RZ, R27 ;  /* 0x0000001bff0e7221 */ /* 0x000fe20000000000 */
[-C--:B------:R-:W-:Y:S01]  /*2850*/  FFMA R97, R32, R83.reuse, -R97 ;  /* 0x0000005320617223 */ /* 0x080fe20000000861 */
[----:B------:R-:W-:Y:S01]  /*2860*/  FFMA R26, R33, R26, -R94 ;  /* 0x0000001a211a7223 */ /* 0x000fe2000000085e */
[----:B------:R-:W-:Y:S01]  /*2870*/  FADD R79, RZ, R79 ;  /* 0x0000004fff4f7221 */ /* 0x000fe20000000000 */
[----:B------:R-:W-:Y:S01]  /*2880*/  FADD R81, RZ, R81 ;  /* 0x00000051ff517221 */ /* 0x000fe20000000000 */
[----:B------:R-:W-:Y:S01]  /*2890*/  FFMA R19, R18, R83, -R19 ;  /* 0x0000005312137223 */ /* 0x000fe20000000813 */
[----:B------:R-:W-:Y:S01]  /*28a0*/  FADD R18, R97, R14 ;  /* 0x0000000e61127221 */ /* 0x000fe20000000000 */
[----:B------:R-:W-:Y:S01]  /*28b0*/  FADD R94, R96, R79 ;  /* 0x0000004f605e7221 */ /* 0x000fe20000000000 */
[----:B------:R-:W-:Y:S01]  /*28c0*/  FADD R14, R26, R81 ;  /* 0x000000511a0e7221 */ /* 0x000fe20000000000 */
[----:B------:R-:W-:Y:S01]  /*28d0*/  FADD R83, RZ, R95 ;  /* 0x0000005fff537221 */ /* 0x000fe20000000000 */
[----:B------:R-:W-:Y:S01]  /*28e0*/  FADD R81, RZ, R17 ;  /* 0x00000011ff517221 */ /* 0x000fe20000000000 */
[----:B------:R-:W-:-:S02]  /*28f0*/  FADD R79, RZ, R19 ;  /* 0x00000013ff4f7221 */ /* 0x000fc40000000000 */
.L_x_441:
[----:B------:R-:W-:Y:S05]  /*2900*/  BSYNC B4 ;  /* 0x0000000000047941 */ /* 0x000fea0003800000 */
.L_x_440:
        /* <DEDUP_REMOVED lines=10> */
[----:B------:R-:W4:Y:S01]  /*29b0*/  LDG.E R95, [R26.64+0x8] ;  /* 0x000008201a5f7981 */ /* 0x000f22000c1e1900 */
[----:B--2---:R-:W-:Y:S01]  /*29c0*/  FADD R18, R18, R17 ;  /* 0x0000001112127221 */ /* 0x004fe20000000000 */
[----:B---3--:R-:W-:Y:S01]  /*29d0*/  FADD R94, R94, R19 ;  /* 0x000000135e5e7221 */ /* 0x008fe20000000000 */
[----:B----4-:R-:W-:Y:S01]  /*29e0*/  FADD R14, R14, R95 ;  /* 0x0000005f0e0e7221 */ /* 0x010fe20000000000 */
[----:B------:R-:W-:Y:S05]  /*29f0*/  BRA `(.L_x_445) ;  /* 0x000000e000007947 */ /* 0x000fea0003800000 */
.L_x_444:
        /* <DEDUP_REMOVED lines=13> */
[----:B----4-:R-:W-:-:S03]  /*2ad0*/  FADD R14, R14, R95 ;  /* 0x0000005f0e0e7221 */ /* 0x010fc60000000000 */
.L_x_445:
[C---:B------:R-:W-:Y:S01]  /*2ae0*/  FFMA R19, R11.reuse, R94, RZ ;  /* 0x0000005e0b137223 */ /* 0x040fe200000000ff */
[----:B------:R-:W-:Y:S01]  /*2af0*/  FMUL R98, R90, R90 ;  /* 0x0000005a5a627220 */ /* 0x000fe20000400000 */
[C---:B------:R-:W-:Y:S01]  /*2b00*/  FFMA R17, R11.reuse, R18, RZ ;  /* 0x000000120b117223 */ /* 0x040fe200000000ff */
[----:B------:R-:W-:Y:S01]  /*2b10*/  FFMA R11, R11, R14, RZ ;  /* 0x0000000e0b0b7223 */ /* 0x000fe200000000ff */
[----:B------:R-:W-:Y:S01]  /*2b20*/  FFMA R27, R19, c[0x0][0x668], RZ ;  /* 0x00019a00131b7a23 */ /* 0x000fe200000000ff */
[----:B------:R-:W0:Y:S01]  /*2b30*/  MUFU.RCP R96, R98 ;  /* 0x0000006200607308 */ /* 0x000e220000001000 */
[----:B------:R-:W-:Y:S01]  /*2b40*/  FFMA R97, R17, c[0x0][0x668], RZ ;  /* 0x00019a0011617a23 */ /* 0x000fe200000000ff */
[----:B------:R-:W-:Y:S01]  /*2b50*/  FFMA R95, R11, c[0x0][0x668], RZ ;  /* 0x00019a000b5f7a23 */ /* 0x000fe200000000ff */
[----:B------:R-:W-:Y:S01]  /*2b60*/  FMUL R26, R15, R27 ;  /* 0x0000001b0f1a7220 */ /* 0x000fe20000400000 */
[----:B------:R-:W-:Y:S01]  /*2b70*/  FMUL R92, R92, R94 ;  /* 0x0000005e5c5c7220 */ /* 0x000fe20000400000 */
[----:B------:R-:W-:Y:S02]  /*2b80*/  BSSY B6, `(.L_x_446) ;  /* 0x0000011000067945 */ /* 0x000fe40003800000 */
[----:B------:R-:W-:Y:S01]  /*2b90*/  FFMA R17, R13, R97, R26 ;  /* 0x000000610d117223 */ /* 0x000fe2000000001a */
[----:B------:R-:W-:-:S03]  /*2ba0*/  FFMA R92, R91, R18, R92 ;  /* 0x000000125b5c7223 */ /* 0x000fc6000000005c */
[----:B------:R-:W-:Y:S01]  /*2bb0*/  FFMA R17, R16, R95, R17 ;  /* 0x0000005f10117223 */ /* 0x000fe20000000011 */
[----:B------:R-:W-:Y:S01]  /*2bc0*/  FFMA R93, R93, R14, R92 ;  /* 0x0000000e5d5d7223 */ /* 0x000fe2000000005c */
[----:B------:R-:W-:Y:S02]  /*2bd0*/  MOV R14, RZ ;  /* 0x000000ff000e7202 */ /* 0x000fe40000000f00 */
        /* <DEDUP_REMOVED lines=9> */
[----:B------:R-:W-:Y:S05]  /*2c70*/  CALL.REL.NOINC `($__internal_10_$__cuda_sm3x_div_rn_noftz_f32_slowpath) ;  /* 0x0000450000007944 */ /* 0x000fea0003c00000 */
[----:B0-----:R-:W-:Y:S02]  /*2c80*/  MOV R15, R17 ;  /* 0x00000011000f7202 */ /* 0x001fe40000000f00 */
.L_x_447:
[----:B------:R-:W-:Y:S05]  /*2c90*/  BSYNC B6 ;  /* 0x0000000000067941 */ /* 0x000fea0003800000 */
.L_x_446:
        /* <DEDUP_REMOVED lines=14> */
.L_x_449:
[----:B------:R-:W-:Y:S05]  /*2d80*/  BSYNC B6 ;  /* 0x0000000000067941 */ /* 0x000fea0003800000 */
.L_x_448:
        /* <DEDUP_REMOVED lines=15> */
.L_x_451:
[----:B------:R-:W-:Y:S05]  /*2e80*/  BSYNC B6 ;  /* 0x0000000000067941 */ /* 0x000fea0003800000 */
.L_x_450:
[----:B------:R-:W0:Y:S01]  /*2e90*/  MUFU.RCP R13, R90 ;  /* 0x0000005a000d7308 */ /* 0x000e220000001000 */
[----:B------:R-:W-:Y:S07]  /*2ea0*/  BSSY B6, `(.L_x_452) ;  /* 0x000000e000067945 */ /* 0x000fee0003800000 */
[----:B------:R-:W1:Y:S01]  /*2eb0*/  FCHK P0, R95, R90 ;  /* 0x0000005a5f007302 */ /* 0x000e620000000000 */
[----:B0-----:R-:W-:-:S04]  /*2ec0*/  FFMA R16, -R90, R13, 1 ;  /* 0x3f8000005a107423 */ /* 0x001fc8000000010d */
[----:B------:R-:W-:Y:S01]  /*2ed0*/  FFMA R13, R13, R16, R13 ;  /* 0x000000100d0d7223 */ /* 0x000fe2000000000d */
[----:B------:R-:W-:-:S03]  /*2ee0*/  FADD R16, RZ, R92 ;  /* 0x0000005cff107221 */ /* 0x000fc60000000000 */
        /* <DEDUP_REMOVED lines=9> */
.L_x_453:
[----:B------:R-:W-:Y:S05]  /*2f80*/  BSYNC B6 ;  /* 0x0000000000067941 */ /* 0x000fea0003800000 */
.L_x_452:
[----:B------:R-:W-:Y:S01]  /*2f90*/  FSETP.GT.AND P0, PT, R88, RZ, PT ;  /* 0x000000ff5800720b */ /* 0x000fe20003f04000 */
[----:B------:R-:W-:Y:S01]  /*2fa0*/  FMUL R18, R16, R87 ;  /* 0x0000005710127220 */ /* 0x000fe20000400000 */
[----:B------:R-:W-:Y:S01]  /*2fb0*/  FADD R13, RZ, R27 ;  /* 0x0000001bff0d7221 */ /* 0x000fe20000000000 */
[----:B------:R-:W-:Y:S01]  /*2fc0*/  BSSY B4, `(.L_x_454) ;  /* 0x0000026000047945 */ /* 0x000fe20003800000 */
[C---:B------:R-:W-:Y:S01]  /*2fd0*/  FFMA R94, R12.reuse, R11, RZ ;  /* 0x0000000b0c5e7223 */ /* 0x040fe200000000ff */
[----:B------:R-:W-:Y:S01]  /*2fe0*/  FFMA R26, R11, R85, R18 ;  /* 0x000000550b1a7223 */ /* 0x000fe20000000012 */
[C---:B------:R-:W-:Y:S01]  /*2ff0*/  FFMA R18, R12.reuse, R16, RZ ;  /* 0x000000100c127223 */ /* 0x040fe200000000ff */
[----:B------:R-:W-:Y:S01]  /*3000*/  FFMA R90, R12, R13, RZ ;  /* 0x0000000d0c5a7223 */ /* 0x000fe200000000ff */
[----:B------:R-:W-:Y:S01]  /*3010*/  MOV R16, RZ ;  /* 0x000000ff00107202 */ /* 0x000fe20000000f00 */
[----:B------:R-:W-:Y:S01]  /*3020*/  FFMA R17, R13, R89, R26 ;  /* 0x000000590d117223 */ /* 0x000fe2000000001a */
[----:B------:R-:W-:-:S03]  /*3030*/  MOV R26, RZ ;  /* 0x000000ff001a7202 */ /* 0x000fc60000000f00 */
[----:B------:R-:W-:Y:S05]  /*3040*/  @!P0 BRA `(.L_x_455) ;  /* 0x000001d000008947 */ /* 0x000fea0003800000 */
[----:B------:R-:W-:Y:S01]  /*3050*/  IADD3 R11, R88, 0x1800000, RZ ;  /* 0x01800000580b7810 */ /* 0x000fe20007ffe0ff */
[----:B------:R-:W-:Y:S03]  /*3060*/  BSSY B5, `(.L_x_456) ;  /* 0x000000c000057945 */ /* 0x000fe60003800000 */
[----:B------:R-:W-:-:S04]  /*3070*/  LOP3.LUT R11, R11, 0x7f800000, RZ, 0xc0, !PT ;  /* 0x7f8000000b0b7812 */ /* 0x000fc800078ec0ff */
[----:B------:R-:W-:-:S13]  /*3080*/  ISETP.GT.U32.AND P0, PT, R11, 0x1ffffff, PT ;  /* 0x01ffffff0b00780c */ /* 0x000fda0003f04070 */
[----:B------:R-:W-:Y:S05]  /*3090*/  @P0 BRA `(.L_x_457) ;  /* 0x0000004000000947 */ /* 0x000fea0003800000 */
[----:B------:R-:W-:Y:S02]  /*30a0*/  MOV R12, R88 ;  /* 0x00000058000c7202 */ /* 0x000fe40000000f00 */
[----:B------:R-:W-:Y:S02]  /*30b0*/  MOV R95, 0x30d0 ;  /* 0x000030d0005f7802 */ /* 0x000fe40000000f00 */
[----:B------:R-:W-:Y:S05]  /*30c0*/  CALL.REL.NOINC `($__internal_8_$__cuda_sm20_rcp_rn_f32_slowpath) ;  /* 0x00003be000007944 */ /* 0x000fea0003c00000 */
[----:B------:R-:W-:Y:S05]  /*30d0*/  BRA `(.L_x_458) ;  /* 0x0000004000007947 */ /* 0x000fea0003800000 */
.L_x_457:
[----:B------:R-:W0:Y:S02]  /*30e0*/  MUFU.RCP R12, R88 ;  /* 0x00000058000c7308 */ /* 0x000e240000001000 */
[----:B0-----:R-:W-:-:S04]  /*30f0*/  FFMA R11, R12, R88, -1 ;  /* 0xbf8000000c0b7423 */ /* 0x001fc80000000058 */
[----:B------:R-:W-:-:S04]  /*3100*/  FADD.FTZ R11, -R11, -RZ ;  /* 0x800000ff0b0b7221 */ /* 0x000fc80000010100 */
[----:B------:R-:W-:Y:S02]  /*3110*/  FFMA R11, R12, R11, R12 ;  /* 0x0000000b0c0b7223 */ /* 0x000fe4000000000c */
.L_x_458:
[----:B------:R-:W-:Y:S05]  /*3120*/  BSYNC B5 ;  /* 0x0000000000057941 */ /* 0x000fea0003800000 */
.L_x_456:
        /* <DEDUP_REMOVED lines=15> */
.L_x_455:
[----:B------:R-:W-:Y:S05]  /*3220*/  BSYNC B4 ;  /* 0x0000000000047941 */ /* 0x000fea0003800000 */
.L_x_454:
[----:B------:R-:W-:Y:S01]  /*3230*/  FSETP.GT.AND P0, PT, R88, RZ, PT ;  /* 0x000000ff5800720b */ /* 0x000fe20003f04000 */
[----:B------:R-:W-:Y:S01]  /*3240*/  FADD R17, RZ, R17 ;  /* 0x00000011ff117221 */ /* 0x000fe20000000000 */
[----:B------:R-:W-:Y:S04]  /*3250*/  BSSY B6, `(.L_x_459) ;  /* 0x0000036000067945 */ /* 0x000fe80003800000 */
[C---:B------:R-:W-:Y:S02]  /*3260*/  FSEL R11, R17.reuse, RZ, !P3 ;  /* 0x000000ff110b7208 */ /* 0x040fe40005800000 */
[----:B------:R-:W-:-:S03]  /*3270*/  FSEL R12, R17, RZ, P3 ;  /* 0x000000ff110c7208 */ /* 0x000fc60001800000 */
[----:B------:R-:W-:Y:S02]  /*3280*/  FFMA R11, R11, c[0x0][0x664], RZ ;  /* 0x000199000b0b7a23 */ /* 0x000fe400000000ff */
[----:B------:R-:W-:Y:S05]  /*3290*/  @!P0 BRA `(.L_x_460) ;  /* 0x0000031000008947 */ /* 0x000fea0003800000 */
[----:B------:R-:W0:Y:S01]  /*32a0*/  MUFU.RCP R13, R88 ;  /* 0x00000058000d7308 */ /* 0x000e220000001000 */
[----:B------:R-:W-:Y:S01]  /*32b0*/  FFMA R17, -R3, R57, R58 ;  /* 0x0000003903117223 */ /* 0x000fe2000000013a */
[----:B------:R-:W-:Y:S01]  /*32c0*/  BSSY B7, `(.L_x_461) ;  /* 0x000000d000077945 */ /* 0x000fe20003800000 */
[----:B------:R-:W-:-:S05]  /*32d0*/  FADD R11, RZ, -R11 ;  /* 0x8000000bff0b7221 */ /* 0x000fca0000000000 */
        /* <DEDUP_REMOVED lines=11> */
.L_x_462:
[----:B------:R-:W-:Y:S05]  /*3390*/  BSYNC B7 ;  /* 0x0000000000077941 */ /* 0x000fea0003800000 */
.L_x_461:
[----:B------:R-:W0:Y:S01]  /*33a0*/  MUFU.RCP R19, R88 ;  /* 0x0000005800137308 */ /* 0x000e220000001000 */
[----:B------:R-:W-:Y:S01]  /*33b0*/  FFMA R17, -R2, R57, R61 ;  /* 0x0000003902117223 */ /* 0x000fe2000000013d */
[----:B------:R-:W-:Y:S06]  /*33c0*/  BSSY B7, `(.L_x_463) ;  /* 0x000000c000077945 */ /* 0x000fec0003800000 */
        /* <DEDUP_REMOVED lines=11> */
.L_x_464:
[----:B------:R-:W-:Y:S05]  /*3480*/  BSYNC B7 ;  /* 0x0000000000077941 */ /* 0x000fea0003800000 */
.L_x_463:
        /* <DEDUP_REMOVED lines=14> */
.L_x_466:
[----:B------:R-:W-:Y:S05]  /*3570*/  BSYNC B7 ;  /* 0x0000000000077941 */ /* 0x000fea0003800000 */
.L_x_465:
[C---:B------:R-:W-:Y:S01]  /*3580*/  FFMA R16, R11.reuse, R13, R16 ;  /* 0x0000000d0b107223 */ /* 0x040fe20000000010 */
[C---:B------:R-:W-:Y:S01]  /*3590*/  FFMA R26, R11.reuse, R85, R26 ;  /* 0x000000550b1a7223 */ /* 0x040fe2000000001a */
[----:B------:R-:W-:Y:S02]  /*35a0*/  FFMA R14, R11, R19, R14 ;  /* 0x000000130b0e7223 */ /* 0x000fe4000000000e */
.L_x_460:
[----:B------:R-:W-:Y:S05]  /*35b0*/  BSYNC B6 ;  /* 0x0000000000067941 */ /* 0x000fea0003800000 */
.L_x_459:
[----:B------:R-:W-:Y:S01]  /*35c0*/  FADD R19, RZ, R27 ;  /* 0x0000001bff137221 */ /* 0x000fe20000000000 */
[----:B------:R-:W-:Y:S01]  /*35d0*/  FADD R27, RZ, R92 ;  /* 0x0000005cff1b7221 */ /* 0x000fe20000000000 */
[----:B------:R-:W-:Y:S01]  /*35e0*/  FADD R88, RZ, R91 ;  /* 0x0000005bff587221 */ /* 0x000fe20000000000 */
[----:B------:R-:W-:Y:S01]  /*35f0*/  FADD R93, RZ, R93 ;  /* 0x0000005dff5d7221 */ /* 0x000fe20000000000 */
[----:B------:R-:W-:Y:S01]  /*3600*/  FADD R92, RZ, -R15 ;  /* 0x8000000fff5c7221 */ /* 0x000fe20000000000 */
[-C--:B------:R-:W-:Y:S01]  /*3610*/  FFMA R85, R10, R12.reuse, RZ ;  /* 0x0000000c0a557223 */ /* 0x080fe200000000ff */
[----:B------:R-:W-:Y:S01]  /*3620*/  FFMA R18, R9, R12, RZ ;  /* 0x0000000c09127223 */ /* 0x000fe200000000ff */
[----:B------:R-:W-:Y:S01]  /*3630*/  FADD R88, RZ, -R88 ;  /* 0x80000058ff587221 */ /* 0x000fe20000000000 */
[----:B------:R-:W-:Y:S01]  /*3640*/  FADD R27, RZ, -R27 ;  /* 0x8000001bff1b7221 */ /* 0x000fe20000000000 */
[----:B------:R-:W-:-:S02]  /*3650*/  FADD R19, RZ, -R19 ;  /* 0x80000013ff137221 */ /* 0x000fc40000000000 */
.L_x_423:
[----:B------:R-:W-:Y:S05]  /*3660*/  BSYNC B3 ;  /* 0x0000000000037941 */ /* 0x000fea0003800000 */
.L_x_422:
[----:B------:R-:W-:Y:S01]  /*3670*/  BSSY B3, `(.L_x_467) ;  /* 0x00000d0000037945 */ /* 0x000fe20003800000 */
[----:B------:R-:W-:Y:S01]  /*3680*/  FADD R10, R92, R93 ;  /* 0x0000005d5c0a7221 */ /* 0x000fe20000000000 */
[----:B------:R-:W-:Y:S01]  /*3690*/  FADD R11, RZ, R92 ;  /* 0x0000005cff0b7221 */ /* 0x000fe20000000000 */
[----:B------:R-:W-:Y:S01]  /*36a0*/  MOV R90, RZ ;  /* 0x000000ff005a7202 */ /* 0x000fe20000000f00 */
[----:B------:R-:W-:Y:S01]  /*36b0*/  CS2R R12, SRZ ;  /* 0x00000000000c7805 */ /* 0x000fe2000001ff00 */
[----:B------:R-:W-:-:S02]  /*36c0*/  MOV R92, RZ ;  /* 0x000000ff005c7202 */ /* 0x000fc40000000f00 */
[----:B------:R-:W-:Y:S02]  /*36d0*/  MOV R17, RZ ;  /* 0x000000ff00117202 */ /* 0x000fe40000000f00 */
[----:B------:R-:W-:Y:S01]  /*36e0*/  MOV R15, RZ ;  /* 0x000000ff000f7202 */ /* 0x000fe20000000f00 */
[----:B------:R-:W-:Y:S05]  /*36f0*/  @!P2 BRA `(.L_x_468) ;  /* 0x00000c700000a947 */ /* 0x000fea0003800000 */
[----:B------:R-:W-:Y:S01]  /*3700*/  ISETP.NE.U32.AND P0, PT, RZ, c[0x0][0x8a0], PT ;  /* 0x00022800ff007a0c */ /* 0x000fe20003f05070 */
[C---:B------:R-:W-:Y:S01]  /*3710*/  FFMA R15, R11.reuse, R6, RZ ;  /* 0x000000060b0f7223 */ /* 0x040fe200000000ff */
[C---:B------:R-:W-:Y:S01]  /*3720*/  FFMA R13, R11.reuse, R7, RZ ;  /* 0x000000070b0d7223 */ /* 0x040fe200000000ff */
[----:B------:R-:W-:Y:S01]  /*3730*/  FFMA R17, R11, R8, RZ ;  /* 0x000000080b117223 */ /* 0x000fe200000000ff */
[----:B------:R-:W-:Y:S01]  /*3740*/  ISETP.NE.AND.EX P0, PT, RZ, c[0x0][0x8a4], PT, P0 ;  /* 0x00022900ff007a0c */ /* 0x000fe20003f05300 */
[C---:B------:R-:W-:Y:S01]  /*3750*/  FMUL R84, R15.reuse, R84 ;  /* 0x000000540f547220 */ /* 0x040fe20000400000 */
[C---:B------:R-:W-:Y:S01]  /*3760*/  FMUL R12, R15.reuse, R75 ;  /* 0x0000004b0f0c7220 */ /* 0x040fe20000400000 */
[----:B------:R-:W-:Y:S01]  /*3770*/  FMUL R77, R15, R77 ;  /* 0x0000004d0f4d7220 */ /* 0x000fe20000400000 */
[----:B------:R-:W-:Y:S01]  /*3780*/  FFMA R60, R11, R60, RZ ;  /* 0x0000003c0b3c7223 */ /* 0x000fe200000000ff */
[C---:B------:R-:W-:Y:S01]  /*3790*/  FFMA R84, R13.reuse, R82, R84 ;  /* 0x000000520d547223 */ /* 0x040fe20000000054 */
[C---:B------:R-:W-:Y:S01]  /*37a0*/  FFMA R12, R13.reuse, R69, R12 ;  /* 0x000000450d0c7223 */ /* 0x040fe2000000000c */
[----:B------:R-:W-:Y:S01]  /*37b0*/  FFMA R70, R13, R70, R77 ;  /* 0x000000460d467223 */ /* 0x000fe2000000004d */
[----:B------:R-:W-:Y:S01]  /*37c0*/  FFMA R4, R11, R4, RZ ;  /* 0x000000040b047223 */ /* 0x000fe200000000ff */
[C---:B------:R-:W-:Y:S01]  /*37d0*/  FFMA R69, R17.reuse, R72, R84 ;  /* 0x0000004811457223 */ /* 0x040fe20000000054 */
[C---:B------:R-:W-:Y:S01]  /*37e0*/  FFMA R71, R17.reuse, R71, R12 ;  /* 0x0000004711477223 */ /* 0x040fe2000000000c */
[----:B------:R-:W-:Y:S01]  /*37f0*/  FFMA R70, R17, R73, R70 ;  /* 0x0000004911467223 */ /* 0x000fe20000000046 */
[----:B------:R-:W-:Y:S01]  /*3800*/  FFMA R5, R11, R5, RZ ;  /* 0x000000050b057223 */ /* 0x000fe200000000ff */
[CC--:B------:R-:W-:Y:S01]  /*3810*/  FFMA R77, R15.reuse, R7.reuse, RZ ;  /* 0x000000070f4d7223 */ /* 0x0c0fe200000000ff */
[C---:B------:R-:W-:Y:S01]  /*3820*/  FFMA R87, R15.reuse, R6, RZ ;  /* 0x000000060f577223 */ /* 0x040fe200000000ff */
[----:B------:R-:W-:Y:S01]  /*3830*/  FFMA R89, R15, R8, RZ ;  /* 0x000000080f597223 */ /* 0x000fe200000000ff */
[CC--:B------:R-:W-:Y:S01]  /*3840*/  FFMA R91, R17.reuse, R7.reuse, RZ ;  /* 0x00000007115b7223 */ /* 0x0c0fe200000000ff */
[-C--:B------:R-:W-:Y:S01]  /*3850*/  FFMA R93, R17, R6.reuse, RZ ;  /* 0x00000006115d7223 */ /* 0x080fe200000000ff */
[C---:B------:R-:W-:Y:S01]  /*3860*/  FFMA R15, R13.reuse, R7, RZ ;  /* 0x000000070d0f7223 */ /* 0x040fe200000000ff */
[C---:B------:R-:W-:Y:S01]  /*3870*/  FFMA R73, R13.reuse, R6, RZ ;  /* 0x000000060d497223 */ /* 0x040fe200000000ff */
[-C--:B------:R-:W-:Y:S01]  /*3880*/  FFMA R75, R13, R8.reuse, RZ ;  /* 0x000000080d4b7223 */ /* 0x080fe200000000ff */
[----:B------:R-:W-:Y:S01]  /*3890*/  FFMA R17, R17, R8, RZ ;  /* 0x0000000811117223 */ /* 0x000fe200000000ff */
[----:B------:R-:W-:Y:S01]  /*38a0*/  FADD R6, R4, R69 ;  /* 0x0000004504067221 */ /* 0x000fe20000000000 */
[----:B------:R-:W-:Y:S01]  /*38b0*/  FADD R7, R60, R71 ;  /* 0x000000473c077221 */ /* 0x000fe20000000000 */
[----:B------:R-:W-:Y:S01]  /*38c0*/  FADD R8, R5, R70 ;  /* 0x0000004605087221 */ /* 0x000fe20000000000 */
[----:B------:R-:W-:Y:S05]  /*38d0*/  @!P0 BRA `(.L_x_469) ;  /* 0x0000007000008947 */ /* 0x000fea0003800000 */
[----:B------:R-:W-:Y:S01]  /*38e0*/  IMAD R4, R38, c[0x0][0x8c0], RZ ;  /* 0x0002300026047a24 */ /* 0x000fe200078e02ff */
[----:B------:R-:W-:-:S03]  /*38f0*/  MOV R12, c[0x0][0x8c0] ;  /* 0x00023000000c7a02 */ /* 0x000fc60000000f00 */
[C---:B------:R-:W-:Y:S02]  /*3900*/  IMAD R13, R51.reuse, UR28, R4 ;  /* 0x0000001c330d7c24 */ /* 0x040fe4000f8e0204 */
[----:B------:R-:W-:-:S05]  /*3910*/  IMAD.WIDE.U32 R4, R51, R12, c[0x0][0x8a0] ;  /* 0x0002280033047625 */ /* 0x000fca00078e000c */
[----:B------:R-:W-:-:S05]  /*3920*/  IADD3 R5, R5, R13, RZ ;  /* 0x0000000d05057210 */ /* 0x000fca0007ffe0ff */
[----:B------:R0:W-:Y:S01]  /*3930*/  RED.E.ADD.F32.FTZ.RN.STRONG.GPU [R4.64], R11 ;  /* 0x0000000b0400798e */ /* 0x0001e2000c10e7a0 */
[----:B------:R-:W-:Y:S05]  /*3940*/  BRA `(.L_x_470) ;  /* 0x0000009000007947 */ /* 0x000fea0003800000 */
.L_x_469:
        /* <DEDUP_REMOVED lines=8> */
[----:B------:R0:W-:Y:S02]  /*39d0*/  RED.E.ADD.F32.FTZ.RN.STRONG.GPU [R4.64], R11 ;  /* 0x0000000b0400798e */ /* 0x0001e4000c10e7a0 */
.L_x_470:
        /* <DEDUP_REMOVED lines=14> */
[----:B------:R0:W-:Y:S04]  /*3ac0*/  RED.E.ADD.F32.FTZ.RN.STRONG.GPU [R4.64+0x18], R91 ;  /* 0x0000185b0400798e */ /* 0x0001e8000c10e7a0 */
[----:B------:R0:W-:Y:S04]  /*3ad0*/  RED.E.ADD.F32.FTZ.RN.STRONG.GPU [R4.64+0x1c], R93 ;  /* 0x00001c5d0400798e */ /* 0x0001e8000c10e7a0 */
[----:B------:R0:W-:Y:S01]  /*3ae0*/  RED.E.ADD.F32.FTZ.RN.STRONG.GPU [R4.64+0x20], R17 ;  /* 0x000020110400798e */ /* 0x0001e2000c10e7a0 */
[----:B------:R-:W-:Y:S05]  /*3af0*/  BRA `(.L_x_472) ;  /* 0x0000011000007947 */ /* 0x000fea0003800000 */
.L_x_471:
[----:B------:R-:W-:-:S04]  /*3b00*/  ISETP.NE.U32.AND P0, PT, RZ, c[0x0][0x380], PT ;  /* 0x0000e000ff007a0c */ /* 0x000fc80003f05070 */
[----:B------:R-:W-:-:S13]  /*3b10*/  ISETP.NE.AND.EX P0, PT, RZ, c[0x0][0x384], PT, P0 ;  /* 0x0000e100ff007a0c */ /* 0x000fda0003f05300 */
[----:B------:R-:W-:Y:S05]  /*3b20*/  @!P0 BRA `(.L_x_472) ;  /* 0x000000e000008947 */ /* 0x000fea0003800000 */
[----:B0-----:R-:W-:Y:S01]  /*3b30*/  MOV R4, c[0x0][0x398] ;  /* 0x0000e60000047a02 */ /* 0x001fe20000000f00 */
        /* <DEDUP_REMOVED lines=12> */
[----:B------:R0:W-:Y:S02]  /*3c00*/  RED.E.ADD.F32.FTZ.RN.STRONG.GPU [R4.64+0x20], R17 ;  /* 0x000020110400798e */ /* 0x0001e4000c10e7a0 */
.L_x_472:
[-C--:B0-----:R-:W-:Y:S01]  /*3c10*/  FMUL R5, R62, R68.reuse ;  /* 0x000000443e057220 */ /* 0x081fe20000400000 */
[CC--:B------:R-:W-:Y:S01]  /*3c20*/  FMUL R4, R63.reuse, R68.reuse ;  /* 0x000000443f047220 */ /* 0x0c0fe20000400000 */
[CC--:B------:R-:W-:Y:S01]  /*3c30*/  FMUL R60, R64.reuse, R68.reuse ;  /* 0x00000044403c7220 */ /* 0x0c0fe20000400000 */
[----:B------:R-:W-:Y:S01]  /*3c40*/  FMUL R70, R64, R65 ;  /* 0x0000004140467220 */ /* 0x000fe20000400000 */
[CC--:B------:R-:W-:Y:S01]  /*3c50*/  FFMA R12, R62.reuse, R68.reuse, R5 ;  /* 0x000000443e0c7223 */ /* 0x0c0fe20000000005 */
[-C--:B------:R-:W-:Y:S01]  /*3c60*/  FFMA R17, R63, R68.reuse, R4 ;  /* 0x000000443f117223 */ /* 0x080fe20000000004 */
[C---:B------:R-:W-:Y:S01]  /*3c70*/  FMUL R5, R62.reuse, R67 ;  /* 0x000000433e057220 */ /* 0x040fe20000400000 */
[----:B------:R-:W-:Y:S01]  /*3c80*/  FMUL R68, R65, R68 ;  /* 0x0000004441447220 */ /* 0x000fe20000400000 */
[CC--:B------:R-:W-:Y:S01]  /*3c90*/  FMUL R4, R63.reuse, R66.reuse ;  /* 0x000000423f047220 */ /* 0x0c0fe20000400000 */
[----:B------:R-:W-:Y:S01]  /*3ca0*/  FMUL R75, R62, R63 ;  /* 0x0000003f3e4b7220 */ /* 0x000fe20000400000 */
[CC--:B------:R-:W-:Y:S01]  /*3cb0*/  FMUL R69, R64.reuse, R67.reuse ;  /* 0x0000004340457220 */ /* 0x0c0fe20000400000 */
[----:B------:R-:W-:Y:S01]  /*3cc0*/  FMUL R15, R64, R66 ;  /* 0x00000042400f7220 */ /* 0x000fe20000400000 */
[-C--:B------:R-:W-:Y:S01]  /*3cd0*/  FMUL R71, R62, R64.reuse ;  /* 0x000000403e477220 */ /* 0x080fe20000400000 */
[CC--:B------:R-:W-:Y:S01]  /*3ce0*/  FMUL R72, R63.reuse, R64.reuse ;  /* 0x000000403f487220 */ /* 0x0c0fe20000400000 */
[----:B------:R-:W-:Y:S01]  /*3cf0*/  FMUL R77, R64, R64 ;  /* 0x00000040404d7220 */ /* 0x000fe20000400000 */
[----:B------:R-:W-:Y:S01]  /*3d00*/  FFMA R13, R62, R67, R5 ;  /* 0x000000433e0d7223 */ /* 0x000fe20000000005 */
[CC--:B------:R-:W-:Y:S01]  /*3d10*/  FFMA R4, R63.reuse, R66.reuse, R4 ;  /* 0x000000423f047223 */ /* 0x0c0fe20000000004 */
[----:B------:R-:W-:Y:S01]  /*3d20*/  FADD R5, R68, R68 ;  /* 0x0000004444057221 */ /* 0x000fe20000000000 */
[----:B------:R-:W-:Y:S01]  /*3d30*/  FFMA R70, R64, R65, R70 ;  /* 0x0000004140467223 */ /* 0x000fe20000000046 */
[----:B------:R-:W-:Y:S01]  /*3d40*/  FFMA R75, R62, R63, R75 ;  /* 0x0000003f3e4b7223 */ /* 0x000fe2000000004b */
[C---:B------:R-:W-:Y:S01]  /*3d50*/  FFMA R69, R64.reuse, R67, R69 ;  /* 0x0000004340457223 */ /* 0x040fe20000000045 */
[----:B------:R-:W-:Y:S01]  /*3d60*/  FFMA R15, R64, R66, R15 ;  /* 0x00000042400f7223 */ /* 0x000fe2000000000f */
[-C--:B------:R-:W-:Y:S01]  /*3d70*/  FFMA R73, R62, R64.reuse, R71 ;  /* 0x000000403e497223 */ /* 0x080fe20000000047 */
[-C--:B------:R-:W-:Y:S01]  /*3d80*/  FFMA R86, R63, R64.reuse, R72 ;  /* 0x000000403f567223 */ /* 0x080fe20000000048 */
[----:B------:R-:W-:Y:S01]  /*3d90*/  FFMA R90, R64, R64, R77 ;  /* 0x00000040405a7223 */ /* 0x000fe2000000004d */
[C---:B------:R-:W-:Y:S01]  /*3da0*/  FADD R64, R5.reuse, R4 ;  /* 0x0000000405407221 */ /* 0x040fe20000000000 */
[--C-:B------:R-:W-:Y:S01]  /*3db0*/  FADD R5, R5, -R13.reuse ;  /* 0x8000000d05057221 */ /* 0x100fe20000000000 */
[----:B------:R-:W-:Y:S01]  /*3dc0*/  FADD R87, R4, -R13 ;  /* 0x8000000d04577221 */ /* 0x000fe20000000000 */
[C-C-:B------:R-:W-:Y:S01]  /*3dd0*/  FADD R4, R70.reuse, -R75.reuse ;  /* 0x8000004b46047221 */ /* 0x140fe20000000000 */
[----:B------:R-:W-:Y:S01]  /*3de0*/  FADD R13, R70, R75 ;  /* 0x0000004b460d7221 */ /* 0x000fe20000000000 */
[C---:B------:R-:W-:Y:S01]  /*3df0*/  FMUL R70, R63.reuse, R65 ;  /* 0x000000413f467220 */ /* 0x040fe20000400000 */
[C---:B------:R-:W-:Y:S01]  /*3e00*/  FMUL R82, R63.reuse, R63 ;  /* 0x0000003f3f527220 */ /* 0x040fe20000400000 */
[CC--:B------:R-:W-:Y:S01]  /*3e10*/  FMUL R71, R62.reuse, R65.reuse ;  /* 0x000000413e477220 */ /* 0x0c0fe20000400000 */
[CC--:B------:R-:W-:Y:S01]  /*3e20*/  FMUL R77, R62.reuse, R62.reuse ;  /* 0x0000003e3e4d7220 */ /* 0x0c0fe20000400000 */
[C---:B------:R-:W-:Y:S01]  /*3e30*/  FFMA R72, R63.reuse, R65, R70 ;  /* 0x000000413f487223 */ /* 0x040fe20000000046 */
[C---:B------:R-:W-:Y:S01]  /*3e40*/  FFMA R84, R63.reuse, R63, R82 ;  /* 0x0000003f3f547223 */ /* 0x040fe20000000052 */
[----:B------:R-:W-:Y:S01]  /*3e50*/  FMUL R70, R63, R67 ;  /* 0x000000433f467220 */ /* 0x000fe20000400000 */
[CC--:B------:R-:W-:Y:S01]  /*3e60*/  FFMA R75, R62.reuse, R65.reuse, R71 ;  /* 0x000000413e4b7223 */ /* 0x0c0fe20000000047 */
[C---:B------:R-:W-:Y:S01]  /*3e70*/  FFMA R82, R62.reuse, R62, R77 ;  /* 0x0000003e3e527223 */ /* 0x040fe2000000004d */
[-C--:B------:R-:W-:Y:S01]  /*3e80*/  FMUL R62, R62, R66.reuse ;  /* 0x000000423e3e7220 */ /* 0x080fe20000400000 */
[C---:B------:R-:W-:Y:S01]  /*3e90*/  FMUL R71, R65.reuse, R65 ;  /* 0x0000004141477220 */ /* 0x040fe20000400000 */
[----:B------:R-:W-:Y:S01]  /*3ea0*/  FADD R63, R70, R70 ;  /* 0x00000046463f7221 */ /* 0x000fe20000000000 */
[C---:B------:R-:W-:Y:S01]  /*3eb0*/  FMUL R66, R65.reuse, R66 ;  /* 0x0000004241427220 */ /* 0x040fe20000400000 */
[----:B------:R-:W-:Y:S01]  /*3ec0*/  FMUL R67, R65, R67 ;  /* 0x0000004341437220 */ /* 0x000fe20000400000 */
[----:B------:R-:W-:Y:S01]  /*3ed0*/  FADD R65, R62, R62 ;  /* 0x0000003e3e417221 */ /* 0x000fe20000000000 */
[C---:B------:R-:W-:Y:S01]  /*3ee0*/  FFMA R82, R71.reuse, 2, R82 ;  /* 0x4000000047527823 */ /* 0x040fe20000000052 */
[C---:B------:R-:W-:Y:S01]  /*3ef0*/  FFMA R84, R71.reuse, 2, R84 ;  /* 0x4000000047547823 */ /* 0x040fe20000000054 */
[----:B------:R-:W-:Y:S01]  /*3f00*/  FFMA R90, R71, 2, R90 ;  /* 0x40000000475a7823 */ /* 0x000fe2000000005a */
[----:B------:R-:W-:Y:S01]  /*3f10*/  FFMA R71, R60, 2, R63 ;  /* 0x400000003c477823 */ /* 0x000fe2000000003f */
[C-C-:B------:R-:W-:Y:S01]  /*3f20*/  FADD R89, R72.reuse, R73.reuse ;  /* 0x0000004948597221 */ /* 0x140fe20000000000 */
[----:B------:R-:W-:Y:S01]  /*3f30*/  FADD R91, R72, -R73 ;  /* 0x80000049485b7221 */ /* 0x000fe20000000000 */
[--C-:B------:R-:W-:Y:S01]  /*3f40*/  FFMA R73, R60, 2, R65.reuse ;  /* 0x400000003c497823 */ /* 0x100fe20000000041 */
[----:B------:R-:W-:Y:S01]  /*3f50*/  FFMA R65, R70, 2, R65 ;  /* 0x4000000046417823 */ /* 0x000fe20000000041 */
[----:B------:R-:W-:Y:S01]  /*3f60*/  FFMA R71, R62, 4, R71 ;  /* 0x408000003e477823 */ /* 0x000fe20000000047 */
[C---:B------:R-:W-:Y:S01]  /*3f70*/  FADD R62, R66.reuse, R66 ;  /* 0x00000042423e7221 */ /* 0x040fe20000000000 */
[----:B------:R-:W-:Y:S01]  /*3f80*/  FFMA R66, R66, 4, R69 ;  /* 0x4080000042427823 */ /* 0x000fe20000000045 */
[----:B------:R-:W-:Y:S01]  /*3f90*/  FFMA R65, R60, 4, R65 ;  /* 0x408000003c417823 */ /* 0x000fe20000000041 */
[----:B------:R-:W-:Y:S01]  /*3fa0*/  FADD R60, R67, R67 ;  /* 0x00000043433c7221 */ /* 0x000fe20000000000 */
[C-C-:B------:R-:W-:Y:S01]  /*3fb0*/  FADD R63, R75.reuse, -R86.reuse ;  /* 0x800000564b3f7221 */ /* 0x140fe20000000000 */
[C---:B------:R-:W-:Y:S01]  /*3fc0*/  FADD R69, R62.reuse, R69 ;  /* 0x000000453e457221 */ /* 0x040fe20000000000 */
[----:B------:R-:W-:Y:S01]  /*3fd0*/  FADD R86, R75, R86 ;  /* 0x000000564b567221 */ /* 0x000fe20000000000 */
[----:B------:R-:W-:Y:S01]  /*3fe0*/  FADD R75, R62, -R17 ;  /* 0x800000113e4b7221 */ /* 0x000fe20000000000 */
[----:B------:R-:W-:Y:S01]  /*3ff0*/  FADD R77, -R17, R66 ;  /* 0x00000042114d7221 */ /* 0x000fe20000000100 */
[----:B------:R-:W-:Y:S01]  /*4000*/  FMUL R91, R6, R91 ;  /* 0x0000005b065b7220 */ /* 0x000fe20000400000 */
[----:B------:R-:W-:Y:S01]  /*4010*/  FADD R90, R90, -1 ;  /* 0xbf8000005a5a7421 */ /* 0x000fe20000000000 */
[--C-:B------:R-:W-:Y:S01]  /*4020*/  FFMA R62, R67, 4, R12.reuse ;  /* 0x40800000433e7823 */ /* 0x100fe2000000000c */
[----:B------:R-:W-:Y:S01]  /*4030*/  FADD R17, R60, R12 ;  /* 0x0000000c3c117221 */ /* 0x000fe20000000000 */
[----:B------:R-:W-:Y:S01]  /*4040*/  FADD R84, R84, -1 ;  /* 0xbf80000054547421 */ /* 0x000fe20000000000 */
[----:B------:R-:W-:Y:S01]  /*4050*/  FFMA R73, R70, 4, R73 ;  /* 0x4080000046497823 */ /* 0x000fe20000000049 */
[----:B------:R-:W-:Y:S01]  /*4060*/  FMUL R12, R8, R69 ;  /* 0x00000045080c7220 */ /* 0x000fe20000400000 */
[----:B------:R-:W-:Y:S01]  /*4070*/  FADD R82, R82, -1 ;  /* 0xbf80000052527421 */ /* 0x000fe20000000000 */
[C---:B------:R-:W-:Y:S01]  /*4080*/  FMUL R89, R8.reuse, R89 ;  /* 0x0000005908597220 */ /* 0x040fe20000400000 */
[C---:B------:R-:W-:Y:S01]  /*4090*/  FFMA R90, R8.reuse, R90, -R91 ;  /* 0x0000005a085a7223 */ /* 0x040fe2000000085b */
[C---:B------:R-:W-:Y:S01]  /*40a0*/  FMUL R84, R7.reuse, R84 ;  /* 0x0000005407547220 */ /* 0x040fe20000400000 */
[C---:B------:R-:W-:Y:S01]  /*40b0*/  FFMA R73, R7.reuse, R73, R12 ;  /* 0x0000004907497223 */ /* 0x040fe2000000000c */
[----:B------:R-:W-:Y:S01]  /*40c0*/  FMUL R12, R8, R65 ;  /* 0x00000041080c7220 */ /* 0x000fe20000400000 */
[C---:B------:R-:W-:Y:S01]  /*40d0*/  FFMA R89, R6.reuse, R82, R89 ;  /* 0x0000005206597223 */ /* 0x040fe20000000059 */
[----:B------:R-:W-:Y:S01]  /*40e0*/  FFMA R86, R7, R86, R90 ;  /* 0x0000005607567223 */ /* 0x000fe2000000005a */
[----:B------:R-:W-:Y:S01]  /*40f0*/  FADD R62, -R15, R62 ;  /* 0x0000003e0f3e7221 */ /* 0x000fe20000000100 */
[C---:B------:R-:W-:Y:S01]  /*4100*/  FFMA R13, R6.reuse, R13, R84 ;  /* 0x0000000d060d7223 */ /* 0x040fe20000000054 */
[----:B------:R-:W-:Y:S01]  /*4110*/  FFMA R12, R6, R17, R12 ;  /* 0x00000011060c7223 */ /* 0x000fe2000000000c */
[----:B------:R-:W-:Y:S01]  /*4120*/  FADD R60, R60, -R15 ;  /* 0x8000000f3c3c7221 */ /* 0x000fe20000000000 */
[C---:B------:R-:W-:Y:S01]  /*4130*/  FFMA R4, R7.reuse, -R4, R89 ;  /* 0x8000000407047223 */ /* 0x040fe20000000059 */
[----:B------:R-:W-:Y:S01]  /*4140*/  FADD R86, RZ, R86 ;  /* 0x00000056ff567221 */ /* 0x000fe20000000000 */
[C---:B------:R-:W-:Y:S01]  /*4150*/  FMUL R15, R7.reuse, R64 ;  /* 0x00000040070f7220 */ /* 0x040fe20000400000 */
[C---:B------:R-:W-:Y:S01]  /*4160*/  FMUL R62, R7.reuse, R62 ;  /* 0x0000003e073e7220 */ /* 0x040fe20000400000 */
[----:B------:R-:W-:Y:S01]  /*4170*/  FFMA R13, R8, -R63, R13 ;  /* 0x8000003f080d7223 */ /* 0x000fe2000000000d */
[----:B------:R-:W-:Y:S01]  /*4180*/  FFMA R12, R7, -R75, R12 ;  /* 0x8000004b070c7223 */ /* 0x000fe2000000000c */
[----:B------:R-:W-:Y:S01]  /*4190*/  FADD R7, RZ, R4 ;  /* 0x00000004ff077221 */ /* 0x000fe20000000000 */
[----:B------:R-:W-:Y:S01]  /*41a0*/  FMUL R17, R3, R86 ;  /* 0x0000005603117220 */ /* 0x000fe20000400000 */
[----:B------:R-:W-:Y:S01]  /*41b0*/  FFMA R68, R68, 4, R87 ;  /* 0x4080000044447823 */ /* 0x000fe20000000057 */
[C---:B------:R-:W-:Y:S01]  /*41c0*/  FFMA R15, R6.reuse, R71, R15 ;  /* 0x00000047060f7223 */ /* 0x040fe2000000000f */
[----:B------:R-:W-:Y:S01]  /*41d0*/  FFMA R77, R6, R77, R62 ;  /* 0x0000004d064d7223 */ /* 0x000fe2000000003e */
[----:B------:R-:W-:Y:S01]  /*41e0*/  FADD R13, RZ, R13 ;  /* 0x0000000dff0d7221 */ /* 0x000fe20000000000 */
[-C--:B------:R-:W-:Y:S01]  /*41f0*/  FMUL R65, R32, R7.reuse ;  /* 0x0000000720417220 */ /* 0x080fe20000400000 */
[----:B------:R-:W-:Y:S01]  /*4200*/  FFMA R4, R0, R7, -R17 ;  /* 0x0000000700047223 */ /* 0x000fe20000000811 */
[----:B------:R-:W-:Y:S01]  /*4210*/  FFMA R5, R6, -R5, R73 ;  /* 0x8000000506057223 */ /* 0x000fe20000000049 */
[C---:B------:R-:W-:Y:S01]  /*4220*/  FFMA R15, R8.reuse, -R60, R15 ;  /* 0x8000003c080f7223 */ /* 0x040fe2000000000f */
[----:B------:R-:W-:Y:S01]  /*4230*/  FFMA R68, R8, R68, R77 ;  /* 0x0000004408447223 */ /* 0x000fe2000000004d */
[----:B------:R-:W-:Y:S01]  /*4240*/  FMUL R17, R0, R13 ;  /* 0x0000000d00117220 */ /* 0x000fe20000400000 */
[----:B------:R-:W-:Y:S01]  /*4250*/  FMUL R6, R2, R7 ;  /* 0x0000000702067220 */ /* 0x000fe20000400000 */
[-C--:B------:R-:W-:Y:S01]  /*4260*/  FMUL R63, R33, R86.reuse ;  /* 0x00000056213f7220 */ /* 0x080fe20000400000 */
[CC--:B------:R-:W-:Y:S01]  /*4270*/  FMUL R8, R34.reuse, R13.reuse ;  /* 0x0000000d22087220 */ /* 0x0c0fe20000400000 */
[-C--:B------:R-:W-:Y:S01]  /*4280*/  FFMA R65, R34, R86.reuse, -R65 ;  /* 0x0000005622417223 */ /* 0x080fe20000000841 */
[----:B------:R-:W-:Y:S01]  /*4290*/  FFMA R86, R2, R86, -R17 ;  /* 0x0000005602567223 */ /* 0x000fe20000000811 */
[-C--:B------:R-:W-:Y:S01]  /*42a0*/  FFMA R6, R3, R13.reuse, -R6 ;  /* 0x0000000d03067223 */ /* 0x080fe20000000806 */
[----:B------:R-:W-:Y:S01]  /*42b0*/  FFMA R63, R32, R13, -R63 ;  /* 0x0000000d203f7223 */ /* 0x000fe2000000083f */
[----:B------:R-:W-:Y:S01]  /*42c0*/  FFMA R8, R33, R7, -R8 ;  /* 0x0000000721087223 */ /* 0x000fe20000000808 */
[----:B------:R-:W-:Y:S01]  /*42d0*/  FADD R83, R83, R86 ;  /* 0x0000005653537221 */ /* 0x000fe20000000000 */
[----:B------:R-:W-:Y:S01]  /*42e0*/  FADD R17, RZ, R12 ;  /* 0x0000000cff117221 */ /* 0x000fe20000000000 */
[----:B------:R-:W-:Y:S01]  /*42f0*/  FADD R81, R81, R4 ;  /* 0x0000000451517221 */ /* 0x000fe20000000000 */
[----:B------:R-:W-:Y:S01]  /*4300*/  FADD R79, R79, R6 ;  /* 0x000000064f4f7221 */ /* 0x000fe20000000000 */
[----:B------:R-:W-:Y:S01]  /*4310*/  FADD R13, RZ, R5 ;  /* 0x00000005ff0d7221 */ /* 0x000fe20000000000 */
[----:B------:R-:W-:Y:S01]  /*4320*/  FADD R15, RZ, R15 ;  /* 0x0000000fff0f7221 */ /* 0x000fe20000000000 */
[----:B------:R-:W-:Y:S01]  /*4330*/  FADD R12, RZ, R68 ;  /* 0x00000044ff0c7221 */ /* 0x000fe20000000000 */
[----:B------:R-:W-:Y:S01]  /*4340*/  FADD R90, RZ, R65 ;  /* 0x00000041ff5a7221 */ /* 0x000fe20000000000 */
[----:B------:R-:W-:Y:S01]  /*4350*/  FADD R92, RZ, R63 ;  /* 0x0000003fff5c7221 */ /* 0x000fe20000000000 */
[----:B------:R-:W-:-:S02]  /*4360*/  FADD R86, RZ, R8 ;  /* 0x00000008ff567221 */ /* 0x000fc40000000000 */
.L_x_468:
[----:B------:R-:W-:Y:S05]  /*4370*/  BSYNC B3 ;  /* 0x0000000000037941 */ /* 0x000fea0003800000 */
.L_x_467:
[----:B------:R-:W-:Y:S01]  /*4380*/  ISETP.NE.U32.AND P1, PT, RZ, c[0x0][0x750], PT ;  /* 0x0001d400ff007a0c */ /* 0x000fe20003f25070 */
[----:B------:R-:W-:-:S03]  /*4390*/  FFMA R11, RZ, R11, RZ ;  /* 0x0000000bff0b7223 */ /* 0x000fc600000000ff */
[----:B------:R-:W-:Y:S02]  /*43a0*/  ISETP.NE.AND.EX P1, PT, RZ, c[0x0][0x754], PT, P1 ;  /* 0x0001d500ff007a0c */ /* 0x000fe40003f25310 */
[----:B------:R-:W-:-:S11]  /*43b0*/  FSEL R11, R11, RZ, !P2 ;  /* 0x000000ff0b0b7208 */ /* 0x000fd60005000000 */
        /* <DEDUP_REMOVED lines=8> */
.L_x_473:
[----:B------:R-:W-:-:S04]  /*4440*/  ISETP.NE.U32.AND P0, PT, RZ, c[0x0][0x1f8], PT ;  /* 0x00007e00ff007a0c */ /* 0x000fc80003f05070 */
[----:B------:R-:W-:-:S13]  /*4450*/  ISETP.NE.AND.EX P0, PT, RZ, c[0x0][0x1fc], PT, P0 ;  /* 0x00007f00ff007a0c */ /* 0x000fda0003f05300 */
[----:B------:R-:W-:Y:S05]  /*4460*/  @!P0 BRA `(.L_x_474) ;  /* 0x0000003000008947 */ /* 0x000fea0003800000 */
[----:B------:R-:W-:-:S04]  /*4470*/  IADD3 R4, P0, R24, c[0x0][0x1f8], RZ ;  /* 0x00007e0018047a10 */ /* 0x000fc80007f1e0ff */
[----:B------:R-:W-:-:S05]  /*4480*/  IADD3.X R5, R74, c[0x0][0x1fc], RZ, P0, !PT ;  /* 0x00007f004a057a10 */ /* 0x000fca00007fe4ff */
[----:B------:R0:W-:Y:S04]  /*4490*/  RED.E.ADD.F32.FTZ.RN.STRONG.GPU [R4.64], R11 ;  /* 0x0000000b0400798e */ /* 0x0001e8000c10e7a0 */
.L_x_474:
[----:B------:R-:W-:Y:S01]  /*44a0*/  FADD R7, RZ, R10 ;  /* 0x0000000aff077221 */ /* 0x000fe20000000000 */
[----:B------:R-:W-:Y:S05]  /*44b0*/  @!P1 BRA `(.L_x_475) ;  /* 0x0000007000009947 */ /* 0x000fea0003800000 */
[----:B0-----:R-:W-:Y:S01]  /*44c0*/  MOV R5, c[0x0][0x770] ;  /* 0x0001dc0000057a02 */ /* 0x001fe20000000f00 */
[----:B------:R-:W-:-:S04]  /*44d0*/  IMAD R11, R53, c[0x0][0x770], RZ ;  /* 0x0001dc00350b7a24 */ /* 0x000fc800078e02ff */
[C---:B------:R-:W-:Y:S02]  /*44e0*/  IMAD R11, R54.reuse, UR19, R11 ;  /* 0x00000013360b7c24 */ /* 0x040fe4000f8e020b */
[----:B------:R-:W-:-:S05]  /*44f0*/  IMAD.WIDE.U32 R4, R54, R5, c[0x0][0x750] ;  /* 0x0001d40036047625 */ /* 0x000fca00078e0005 */
[----:B------:R-:W-:-:S05]  /*4500*/  IADD3 R5, R5, R11, RZ ;  /* 0x0000000b05057210 */ /* 0x000fca0007ffe0ff */
[----:B------:R0:W-:Y:S01]  /*4510*/  RED.E.ADD.F32.FTZ.RN.STRONG.GPU [R4.64], R7 ;  /* 0x000000070400798e */ /* 0x0001e2000c10e7a0 */
[----:B------:R-:W-:Y:S05]  /*4520*/  BRA `(.L_x_476) ;  /* 0x0000006000007947 */ /* 0x000fea0003800000 */
.L_x_475:
[----:B------:R-:W-:-:S04]  /*4530*/  ISETP.NE.U32.AND P0, PT, RZ, c[0x0][0x1f8], PT ;  /* 0x00007e00ff007a0c */ /* 0x000fc80003f05070 */
[----:B------:R-:W-:-:S13]  /*4540*/  ISETP.NE.AND.EX P0, PT, RZ, c[0x0][0x1fc], PT, P0 ;  /* 0x00007f00ff007a0c */ /* 0x000fda0003f05300 */
[----:B------:R-:W-:Y:S05]  /*4550*/  @!P0 BRA `(.L_x_476) ;  /* 0x0000003000008947 */ /* 0x000fea0003800000 */
[----:B------:R-:W-:-:S04]  /*4560*/  IADD3 R24, P0, R24, c[0x0][0x1f8], RZ ;  /* 0x00007e0018187a10 */ /* 0x000fc80007f1e0ff */
[----:B------:R-:W-:-:S05]  /*4570*/  IADD3.X R25, R74, c[0x0][0x1fc], RZ, P0, !PT ;  /* 0x00007f004a197a10 */ /* 0x000fca00007fe4ff */
[----:B------:R1:W-:Y:S04]  /*4580*/  RED.E.ADD.F32.FTZ.RN.STRONG.GPU [R24.64], R7 ;  /* 0x000000071800798e */ /* 0x0003e8000c10e7a0 */
.L_x_476:
[----:B01----:R-:W-:Y:S01]  /*4590*/  FADD R7, RZ, -R26 ;  /* 0x8000001aff077221 */ /* 0x003fe20000000000 */
[----:B------:R-:W-:Y:S01]  /*45a0*/  FADD R5, RZ, -R16 ;  /* 0x80000010ff057221 */ /* 0x000fe20000000000 */
[-C--:B------:R-:W-:Y:S01]  /*45b0*/  FMUL R65, R76, R46.reuse ;  /* 0x0000002e4c417220 */ /* 0x080fe20000400000 */
[----:B------:R-:W-:Y:S01]  /*45c0*/  FMUL R6, R39, R46 ;  /* 0x0000002e27067220 */ /* 0x000fe20000400000 */
[----:B------:R-:W-:Y:S01]  /*45d0*/  FMUL R4, R2, R7 ;  /* 0x0000000702047220 */ /* 0x000fe20000400000 */
[C---:B------:R-:W-:Y:S01]  /*45e0*/  FFMA R25, R57.reuse, R5, R92 ;  /* 0x0000000539197223 */ /* 0x040fe2000000005c */
[----:B------:R-:W-:Y:S01]  /*45f0*/  FFMA R66, R57, R7, R90 ;  /* 0x0000000739427223 */ /* 0x000fe2000000005a */
[----:B------:R-:W-:Y:S01]  /*4600*/  FMUL R7, R40, R41 ;  /* 0x0000002928077220 */ /* 0x000fe20000400000 */
[----:B------:R-:W-:Y:S01]  /*4610*/  FFMA R71, R3, R5, R4 ;  /* 0x0000000503477223 */ /* 0x000fe20000000004 */
[----:B------:R-:W-:Y:S01]  /*4620*/  FMUL R5, R78, R40 ;  /* 0x000000284e057220 */ /* 0x000fe20000400000 */
[-C--:B------:R-:W-:Y:S01]  /*4630*/  FMUL R4, R80, R41.reuse ;  /* 0x0000002950047220 */ /* 0x080fe20000400000 */
[----:B------:R-:W-:Y:S01]  /*4640*/  FMUL R10, R41, R46 ;  /* 0x0000002e290a7220 */ /* 0x000fe20000400000 */
[----:B------:R-:W-:Y:S01]  /*4650*/  FMUL R24, R39, R40 ;  /* 0x0000002827187220 */ /* 0x000fe20000400000 */
[----:B------:R-:W-:Y:S01]  /*4660*/  FADD R5, R5, R5 ;  /* 0x0000000505057221 */ /* 0x000fe20000000000 */
[----:B------:R-:W-:Y:S01]  /*4670*/  FADD R8, R65, R65 ;  /* 0x0000004141087221 */ /* 0x000fe20000000000 */
[----:B------:R-:W-:Y:S01]  /*4680*/  FADD R68, R4, R4 ;  /* 0x0000000404447221 */ /* 0x000fe20000000000 */
[-C--:B------:R-:W-:Y:S01]  /*4690*/  FFMA R6, R39, R46.reuse, R6 ;  /* 0x0000002e27067223 */ /* 0x080fe20000000006 */
[-C--:B------:R-:W-:Y:S01]  /*46a0*/  FFMA R7, R40, R41.reuse, R7 ;  /* 0x0000002928077223 */ /* 0x080fe20000000007 */
[----:B------:R-:W-:Y:S01]  /*46b0*/  FFMA R60, R41, R46, R10 ;  /* 0x0000002e293c7223 */ /* 0x000fe2000000000a */
[----:B------:R-:W-:Y:S01]  /*46c0*/  FFMA R63, R39, R40, R24 ;  /* 0x00000028273f7223 */ /* 0x000fe20000000018 */
[C---:B------:R-:W-:Y:S01]  /*46d0*/  FADD R4, -R8.reuse, R5 ;  /* 0x0000000508047221 */ /* 0x040fe20000000100 */
[--C-:B------:R-:W-:Y:S01]  /*46e0*/  FADD R8, R8, R68.reuse ;  /* 0x0000004408087221 */ /* 0x100fe20000000000 */
[C-C-:B------:R-:W-:Y:S01]  /*46f0*/  FADD R10, R6.reuse, R7.reuse ;  /* 0x00000007060a7221 */ /* 0x140fe20000000000 */
[----:B------:R-:W-:Y:S01]  /*4700*/  FADD R24, R6, -R7 ;  /* 0x8000000706187221 */ /* 0x000fe20000000000 */
[----:B------:R-:W-:Y:S01]  /*4710*/  FADD R68, -R5, R68 ;  /* 0x0000004405447221 */ /* 0x000fe20000000100 */
[----:B------:R-:W-:Y:S01]  /*4720*/  FMUL R6, R41, R41 ;  /* 0x0000002929067220 */ /* 0x000fe20000400000 */
[C---:B------:R-:W-:Y:S01]  /*4730*/  FMUL R64, R39.reuse, R39 ;  /* 0x0000002727407220 */ /* 0x040fe20000400000 */
[-C--:B------:R-:W-:Y:S01]  /*4740*/  FMUL R5, R40, R46.reuse ;  /* 0x0000002e28057220 */ /* 0x080fe20000400000 */
[-C--:B------:R-:W-:Y:S01]  /*4750*/  FMUL R62, R39, R41.reuse ;  /* 0x00000029273e7220 */ /* 0x080fe20000400000 */
[C-C-:B------:R-:W-:Y:S01]  /*4760*/  FADD R11, R60.reuse, R63.reuse ;  /* 0x0000003f3c0b7221 */ /* 0x140fe20000000000 */
[----:B------:R-:W-:Y:S01]  /*4770*/  FADD R60, R60, -R63 ;  /* 0x8000003f3c3c7221 */ /* 0x000fe20000000000 */
[----:B------:R-:W-:Y:S01]  /*4780*/  FMUL R63, R46, R46 ;  /* 0x0000002e2e3f7220 */ /* 0x000fe20000400000 */
[C---:B------:R-:W-:Y:S01]  /*4790*/  FMUL R7, R40.reuse, R40 ;  /* 0x0000002828077220 */ /* 0x040fe20000400000 */
[----:B------:R-:W-:Y:S01]  /*47a0*/  FFMA R6, R41, R41, R6 ;  /* 0x0000002929067223 */ /* 0x000fe20000000006 */
[C---:B------:R-:W-:Y:S01]  /*47b0*/  FFMA R72, R39.reuse, R39, R64 ;  /* 0x0000002727487223 */ /* 0x040fe20000000040 */
[----:B------:R-:W-:Y:S01]  /*47c0*/  FFMA R5, R40, R46, R5 ;  /* 0x0000002e28057223 */ /* 0x000fe20000000005 */
[----:B------:R-:W-:Y:S01]  /*47d0*/  FFMA R64, R39, R41, R62 ;  /* 0x0000002927407223 */ /* 0x000fe2000000003e */
[-C--:B------:R-:W-:Y:S01]  /*47e0*/  FMUL R77, R80, R40.reuse ;  /* 0x00000028504d7220 */ /* 0x080fe20000400000 */
[----:B------:R-:W-:Y:S01]  /*47f0*/  FMUL R67, R76, R39 ;  /* 0x000000274c437220 */ /* 0x000fe20000400000 */
[-C--:B------:R-:W-:Y:S01]  /*4800*/  FFMA R70, R40, R40.reuse, R7 ;  /* 0x0000002828467223 */ /* 0x080fe20000000007 */
[----:B------:R-:W-:Y:S01]  /*4810*/  FFMA R62, R63, 2, R6 ;  /* 0x400000003f3e7823 */ /* 0x000fe20000000006 */
[C---:B------:R-:W-:Y:S01]  /*4820*/  FADD R6, R5.reuse, -R64 ;  /* 0x8000004005067221 */ /* 0x040fe20000000000 */
[----:B------:R-:W-:Y:S01]  /*4830*/  FADD R69, RZ, -R14 ;  /* 0x8000000eff457221 */ /* 0x000fe20000000000 */
[----:B------:R-:W-:Y:S01]  /*4840*/  FADD R5, R5, R64 ;  /* 0x0000004005057221 */ /* 0x000fe20000000000 */
[----:B------:R-:W-:Y:S01]  /*4850*/  FADD R73, R77, R77 ;  /* 0x0000004d4d497221 */ /* 0x000fe20000000000 */
[----:B------:R-:W-:Y:S01]  /*4860*/  FADD R75, R67, R67 ;  /* 0x00000043434b7221 */ /* 0x000fe20000000000 */
[----:B------:R-:W-:Y:S01]  /*4870*/  FMUL R64, R78, R41 ;  /* 0x000000294e407220 */ /* 0x000fe20000400000 */
[----:B------:R-:W-:Y:S01]  /*4880*/  FFMA R7, R63, 2, R70 ;  /* 0x400000003f077823 */ /* 0x000fe20000000046 */
[----:B------:R-:W-:Y:S01]  /*4890*/  FMUL R70, R2, R27 ;  /* 0x0000001b02467220 */ /* 0x000fe20000400000 */
[-C--:B------:R-:W-:Y:S01]  /*48a0*/  FFMA R86, R57, R69.reuse, R86 ;  /* 0x0000004539567223 */ /* 0x080fe20000000056 */
[----:B------:R-:W-:Y:S01]  /*48b0*/  FFMA R71, R0, R69, R71 ;  /* 0x0000004500477223 */ /* 0x000fe20000000047 */
[----:B------:R-:W-:Y:S01]  /*48c0*/  FFMA R63, R63, 2, R72 ;  /* 0x400000003f3f7823 */ /* 0x000fe20000000048 */
[--C-:B------:R-:W-:Y:S01]  /*48d0*/  FADD R69, R73, R75.reuse ;  /* 0x0000004b49457221 */ /* 0x100fe20000000000 */
[----:B------:R-:W-:Y:S01]  /*48e0*/  FFMA R72, R64, 2, R75 ;  /* 0x4000000040487823 */ /* 0x000fe2000000004b */
[C---:B------:R-:W-:Y:S01]  /*48f0*/  FMUL R89, R76.reuse, R41 ;  /* 0x000000294c597220 */ /* 0x040fe20000400000 */
[----:B------:R-:W-:Y:S01]  /*4900*/  FMUL R76, R76, R40 ;  /* 0x000000284c4c7220 */ /* 0x000fe20000400000 */
[----:B------:R-:W-:Y:S01]  /*4910*/  FFMA R70, R3, R88, R70 ;  /* 0x0000005803467223 */ /* 0x000fe20000000046 */
[C---:B------:R-:W-:Y:S01]  /*4920*/  FFMA R74, R64.reuse, 2, R73 ;  /* 0x40000000404a7823 */ /* 0x040fe20000000049 */
[----:B------:R-:W-:Y:S01]  /*4930*/  FFMA R75, R64, 4, R69 ;  /* 0x40800000404b7823 */ /* 0x000fe20000000045 */
[----:B------:R-:W-:Y:S01]  /*4940*/  FADD R71, RZ, R71 ;  /* 0x00000047ff477221 */ /* 0x000fe20000000000 */
[----:B------:R-:W-:Y:S01]  /*4950*/  FFMA R64, R77, 4, R72 ;  /* 0x408000004d407823 */ /* 0x000fe20000000048 */
[----:B------:R-:W-:Y:S01]  /*4960*/  FADD R16, RZ, R16 ;  /* 0x00000010ff107221 */ /* 0x000fe20000000000 */
[----:B------:R-:W-:Y:S01]  /*4970*/  FADD R77, R76, R76 ;  /* 0x0000004c4c4d7221 */ /* 0x000fe20000000000 */
[----:B------:R-:W-:Y:S01]  /*4980*/  FFMA R70, R0, R19, R70 ;  /* 0x0000001300467223 */ /* 0x000fe20000000046 */
[C---:B------:R-:W-:Y:S01]  /*4990*/  FMUL R72, R80.reuse, R39 ;  /* 0x0000002750487220 */ /* 0x040fe20000400000 */
[----:B------:R-:W-:Y:S01]  /*49a0*/  FFMA R76, R65, 4, R68 ;  /* 0x40800000414c7823 */ /* 0x000fe20000000044 */
[-C--:B------:R-:W-:Y:S01]  /*49b0*/  FMUL R80, R80, R46.reuse ;  /* 0x0000002e50507220 */ /* 0x080fe20000400000 */
[----:B------:R-:W-:Y:S01]  /*49c0*/  FADD R65, RZ, R14 ;  /* 0x0000000eff417221 */ /* 0x000fe20000000000 */
[-C--:B------:R-:W-:Y:S01]  /*49d0*/  FFMA R66, R61, R71.reuse, R66 ;  /* 0x000000473d427223 */ /* 0x080fe20000000042 */
[-C--:B------:R-:W-:Y:S01]  /*49e0*/  FFMA R58, R58, R71.reuse, R25 ;  /* 0x000000473a3a7223 */ /* 0x080fe20000000019 */
[----:B------:R-:W-:Y:S01]  /*49f0*/  FFMA R61, R3, R71, R16 ;  /* 0x00000047033d7223 */ /* 0x000fe20000000010 */
[----:B------:R-:W-:Y:S01]  /*4a00*/  FADD R25, RZ, R26 ;  /* 0x0000001aff197221 */ /* 0x000fe20000000000 */
[----:B------:R-:W-:Y:S01]  /*4a10*/  FADD R85, R70, R85 ;  /* 0x0000005546557221 */ /* 0x000fe20000000000 */
[----:B------:R-:W-:Y:S01]  /*4a20*/  FFMA R87, R67, 4, R74 ;  /* 0x4080000043577823 */ /* 0x000fe2000000004a */
[----:B------:R-:W-:Y:S01]  /*4a30*/  FMUL R67, R78, R39 ;  /* 0x000000274e437220 */ /* 0x000fe20000400000 */
[----:B------:R-:W-:Y:S01]  /*4a40*/  FMUL R70, R80, 4 ;  /* 0x4080000050467820 */ /* 0x000fe20000400000 */
[-C--:B------:R-:W-:Y:S01]  /*4a50*/  FFMA R68, R0, R71.reuse, R65 ;  /* 0x0000004700447223 */ /* 0x080fe20000000041 */
[----:B------:R-:W-:Y:S01]  /*4a60*/  FADD R26, RZ, -R61 ;  /* 0x8000003dff1a7221 */ /* 0x000fe20000000000 */
[-C--:B------:R-:W-:Y:S01]  /*4a70*/  FFMA R65, R2, R71.reuse, R25 ;  /* 0x0000004702417223 */ /* 0x080fe20000000019 */
[----:B------:R-:W-:Y:S01]  /*4a80*/  FADD R80, R80, R80 ;  /* 0x0000005050507221 */ /* 0x000fe20000000000 */
[----:B------:R-:W-:Y:S01]  /*4a90*/  FMUL R78, R78, R46 ;  /* 0x0000002e4e4e7220 */ /* 0x000fe20000400000 */
[----:B------:R-:W-:Y:S01]  /*4aa0*/  FADD R89, R89, R89 ;  /* 0x0000005959597221 */ /* 0x000fe20000000000 */
[----:B------:R-:W-:Y:S01]  /*4ab0*/  FFMA R70, R67, 2, R70 ;  /* 0x4000000043467823 */ /* 0x000fe20000000046 */
[----:B------:R-:W-:Y:S01]  /*4ac0*/  FADD R14, RZ, -R68 ;  /* 0x80000044ff0e7221 */ /* 0x000fe20000000000 */
[----:B------:R-:W-:Y:S01]  /*4ad0*/  FFMA R86, R59, R71, R86 ;  /* 0x000000473b567223 */ /* 0x000fe20000000056 */
[----:B------:R-:W-:Y:S01]  /*4ae0*/  FADD R26, RZ, R26 ;  /* 0x0000001aff1a7221 */ /* 0x000fe20000000000 */
[----:B------:R-:W-:Y:S01]  /*4af0*/  FADD R59, RZ, -R65 ;  /* 0x80000041ff3b7221 */ /* 0x000fe20000000000 */
[----:B------:R-:W-:Y:S01]  /*4b00*/  FFMA R73, R67, 2, R80 ;  /* 0x4000000043497823 */ /* 0x000fe20000000050 */
[----:B------:R-:W-:Y:S01]  /*4b10*/  FFMA R25, R9, R88, R58 ;  /* 0x0000005809197223 */ /* 0x000fe2000000003a */
[----:B------:R-:W-:Y:S01]  /*4b20*/  ISETP.NE.U32.AND P0, PT, RZ, c[0x0][0xb50], PT ;  /* 0x0002d400ff007a0c */ /* 0x000fe20003f05070 */
[----:B------:R-:W-:Y:S01]  /*4b30*/  FADD R69, R78, R78 ;  /* 0x0000004e4e457221 */ /* 0x000fe20000000000 */
[----:B------:R-:W-:Y:S01]  /*4b40*/  FADD R67, R80, -R89 ;  /* 0x8000005950437221 */ /* 0x000fe20000000000 */
[----:B------:R-:W-:Y:S01]  /*4b50*/  FADD R74, -R89, R70 ;  /* 0x00000046594a7221 */ /* 0x000fe20000000100 */
[----:B------:R-:W-:Y:S01]  /*4b60*/  FADD R58, RZ, R14 ;  /* 0x0000000eff3a7221 */ /* 0x000fe20000000000 */
[----:B------:R-:W-:Y:S01]  /*4b70*/  FADD R70, R72, R72 ;  /* 0x0000004848467221 */ /* 0x000fe20000000000 */
[----:B------:R-:W-:Y:S01]  /*4b80*/  FFMA R89, R78, 4, R77 ;  /* 0x408000004e597823 */ /* 0x000fe2000000004d */
[C---:B------:R-:W-:Y:S01]  /*4b90*/  FFMA R14, R9.reuse, R27, R66 ;  /* 0x0000001b090e7223 */ /* 0x040fe20000000042 */
[----:B------:R-:W-:Y:S01]  /*4ba0*/  FMUL R75, R26, R75 ;  /* 0x0000004b1a4b7220 */ /* 0x000fe20000400000 */
[----:B------:R-:W-:Y:S01]  /*4bb0*/  FFMA R16, R9, R19, R86 ;  /* 0x0000001309107223 */ /* 0x000fe20000000056 */
[----:B------:R-:W-:Y:S01]  /*4bc0*/  FADD R59, RZ, R59 ;  /* 0x0000003bff3b7221 */ /* 0x000fe20000000000 */
[----:B------:R-:W-:Y:S01]  /*4bd0*/  FADD R9, R62, -1 ;  /* 0xbf8000003e097421 */ /* 0x000fe20000000000 */
[----:B------:R-:W-:Y:S01]  /*4be0*/  ISETP.NE.AND.EX P0, PT, RZ, c[0x0][0xb54], PT, P0 ;  /* 0x0002d500ff007a0c */ /* 0x000fe20003f05300 */
[C---:B------:R-:W-:Y:S01]  /*4bf0*/  FADD R72, R69.reuse, R77 ;  /* 0x0000004d45487221 */ /* 0x040fe20000000000 */
[----:B------:R-:W-:Y:S01]  /*4c00*/  FADD R69, R69, -R70 ;  /* 0x8000004645457221 */ /* 0x000fe20000000000 */
[----:B------:R-:W-:Y:S01]  /*4c10*/  FADD R89, -R70, R89 ;  /* 0x0000005946597221 */ /* 0x000fe20000000100 */
[----:B------:R-:W-:Y:S01]  /*4c20*/  FFMA R66, R58, R73, R75 ;  /* 0x000000493a427223 */ /* 0x000fe2000000004b */
[----:B------:R-:W-:Y:S01]  /*4c30*/  FADD R62, R63, -1 ;  /* 0xbf8000003f3e7421 */ /* 0x000fe20000000000 */
[----:B------:R-:W-:Y:S01]  /*4c40*/  FMUL R8, R26, R8 ;  /* 0x000000081a087220 */ /* 0x000fe20000400000 */
[----:B------:R-:W-:Y:S01]  /*4c50*/  FMUL R70, R58, R87 ;  /* 0x000000573a467220 */ /* 0x000fe20000400000 */
[C---:B------:R-:W-:Y:S01]  /*4c60*/  FMUL R27, R59.reuse, R74 ;  /* 0x0000004a3b1b7220 */ /* 0x040fe20000400000 */
[C---:B------:R-:W-:Y:S01]  /*4c70*/  FMUL R71, R26.reuse, R24 ;  /* 0x000000181a477220 */ /* 0x040fe20000400000 */
[C---:B------:R-:W-:Y:S01]  /*4c80*/  FMUL R63, R26.reuse, R9 ;  /* 0x000000091a3f7220 */ /* 0x040fe20000400000 */
[C---:B------:R-:W-:Y:S01]  /*4c90*/  FMUL R73, R59.reuse, R60 ;  /* 0x0000003c3b497220 */ /* 0x040fe20000400000 */
[C---:B------:R-:W-:Y:S01]  /*4ca0*/  FFMA R9, R59.reuse, R64, R8 ;  /* 0x000000403b097223 */ /* 0x040fe20000000008 */
[C---:B------:R-:W-:Y:S01]  /*4cb0*/  FFMA R19, R59.reuse, R72, R70 ;  /* 0x000000483b137223 */ /* 0x040fe20000000046 */
[----:B------:R-:W-:Y:S01]  /*4cc0*/  FFMA R27, R26, R89, R27 ;  /* 0x000000591a1b7223 */ /* 0x000fe2000000001b */
[C---:B------:R-:W-:Y:S01]  /*4cd0*/  FFMA R24, R58.reuse, R11, -R71 ;  /* 0x0000000b3a187223 */ /* 0x040fe20000000847 */
[----:B------:R-:W-:Y:S01]  /*4ce0*/  FFMA R63, R59, R10, R63 ;  /* 0x0000000a3b3f7223 */ /* 0x000fe2000000003f */
[C---:B------:R-:W-:Y:S01]  /*4cf0*/  FFMA R73, R58.reuse, R62, -R73 ;  /* 0x0000003e3a497223 */ /* 0x040fe20000000849 */
[----:B------:R-:W-:Y:S01]  /*4d00*/  FADD R7, R7, -1 ;  /* 0xbf80000007077421 */ /* 0x000fe20000000000 */
[C---:B------:R-:W-:Y:S01]  /*4d10*/  FFMA R4, R59.reuse, R4, R66 ;  /* 0x000000043b047223 */ /* 0x040fe20000000042 */
[----:B------:R-:W-:Y:S01]  /*4d20*/  FFMA R10, R58, -R69, R9 ;  /* 0x800000453a0a7223 */ /* 0x000fe20000000009 */
[----:B------:R-:W-:Y:S01]  /*4d30*/  FFMA R8, R26, -R67, R19 ;  /* 0x800000431a087223 */ /* 0x000fe20000000013 */
[C---:B------:R-:W-:Y:S01]  /*4d40*/  FFMA R27, R58.reuse, R76, R27 ;  /* 0x0000004c3a1b7223 */ /* 0x040fe2000000001b */
[----:B------:R-:W-:Y:S01]  /*4d50*/  FFMA R24, R59, R7, R24 ;  /* 0x000000073b187223 */ /* 0x000fe20000000018 */
[----:B------:R-:W-:Y:S01]  /*4d60*/  FFMA R63, R58, -R6, R63 ;  /* 0x800000063a3f7223 */ /* 0x000fe2000000003f */
[----:B------:R-:W-:Y:S01]  /*4d70*/  FFMA R73, R26, R5, R73 ;  /* 0x000000051a497223 */ /* 0x000fe20000000049 */
        /* <DEDUP_REMOVED lines=21> */
[----:B------:R0:W-:Y:S01]  /*4ed0*/  RED.E.ADD.F32.FTZ.RN.STRONG.GPU [R18.64+0x8], R73 ;  /* 0x000008491200798e */ /* 0x0001e2000c10e7a0 */
[----:B------:R-:W-:Y:S05]  /*4ee0*/  BRA `(.L_x_478) ;  /* 0x000000c000007947 */ /* 0x000fea0003800000 */
.L_x_477:
[----:B------:R-:W-:-:S04]  /*4ef0*/  ISETP.NE.U32.AND P0, PT, RZ, c[0x0][0x5f8], PT ;  /* 0x00017e00ff007a0c */ /* 0x000fc80003f05070 */
[----:B------:R-:W-:-:S13]  /*4f00*/  ISETP.NE.AND.EX P0, PT, RZ, c[0x0][0x5fc], PT, P0 ;  /* 0x00017f00ff007a0c */ /* 0x000fda0003f05300 */
[----:B------:R-:W-:Y:S05]  /*4f10*/  @!P0 BRA `(.L_x_478) ;  /* 0x0000009000008947 */ /* 0x000fea0003800000 */
[----:B------:R-:W-:Y:S01]  /*4f20*/  MOV R19, c[0x0][0x610] ;  /* 0x0001840000137a02 */ /* 0x000fe20000000f00 */
[----:B------:R-:W-:-:S03]  /*4f30*/  IMAD R15, R55, c[0x0][0x610], RZ ;  /* 0x00018400370f7a24 */ /* 0x000fc600078e02ff */
[----:B------:R-:W-:Y:S01]  /*4f40*/  SHF.R.S32.HI R9, RZ, 0x1f, R19 ;  /* 0x0000001fff097819 */ /* 0x000fe20000011413 */
[----:B------:R-:W-:-:S04]  /*4f50*/  IMAD.WIDE.U32 R18, R20, R19, c[0x0][0x5f8] ;  /* 0x00017e0014127625 */ /* 0x000fc800078e0013 */
[----:B------:R-:W-:-:S05]  /*4f60*/  IMAD R9, R20, R9, R15 ;  /* 0x0000000914097224 */ /* 0x000fca00078e020f */
[----:B------:R-:W-:-:S05]  /*4f70*/  IADD3 R19, R9, R19, RZ ;  /* 0x0000001309137210 */ /* 0x000fca0007ffe0ff */
[----:B------:R0:W-:Y:S04]  /*4f80*/  RED.E.ADD.F32.FTZ.RN.STRONG.GPU [R18.64], R63 ;  /* 0x0000003f1200798e */ /* 0x0001e8000c10e7a0 */
[----:B------:R0:W-:Y:S04]  /*4f90*/  RED.E.ADD.F32.FTZ.RN.STRONG.GPU [R18.64+0x4], R13 ;  /* 0x0000040d1200798e */ /* 0x0001e8000c10e7a0 */
[----:B------:R0:W-:Y:S02]  /*4fa0*/  RED.E.ADD.F32.FTZ.RN.STRONG.GPU [R18.64+0x8], R73 ;  /* 0x000008491200798e */ /* 0x0001e4000c10e7a0 */
.L_x_478:
[----:B------:R-:W-:Y:S01]  /*4fb0*/  FMUL R9, R34, R58 ;  /* 0x0000003a22097220 */ /* 0x000fe20000400000 */
[C---:B0-----:R-:W-:Y:S01]  /*4fc0*/  FMUL R18, R32.reuse, R59 ;  /* 0x0000003b20127220 */ /* 0x041fe20000400000 */
[----:B------:R-:W-:Y:S01]  /*4fd0*/  FMUL R13, R59, R31 ;  /* 0x0000001f3b0d7220 */ /* 0x000fe20000400000 */
[----:B------:R-:W-:Y:S01]  /*4fe0*/  BSSY B3, `(.L_x_479) ;  /* 0x000003c000037945 */ /* 0x000fe20003800000 */
[----:B------:R-:W-:Y:S01]  /*4ff0*/  FFMA R60, R32, R26, -R9 ;  /* 0x0000001a203c7223 */ /* 0x000fe20000000809 */
[-C--:B------:R-:W-:Y:S01]  /*5000*/  FMUL R32, R26, R29.reuse ;  /* 0x0000001d1a207220 */ /* 0x080fe20000400000 */
[C---:B------:R-:W-:Y:S01]  /*5010*/  FMUL R9, R58.reuse, R30 ;  /* 0x0000001e3a097220 */ /* 0x040fe20000400000 */
[C---:B------:R-:W-:Y:S01]  /*5020*/  FFMA R27, R33.reuse, R58, -R18 ;  /* 0x0000003a211b7223 */ /* 0x040fe20000000812 */
[----:B------:R-:W-:Y:S01]  /*5030*/  FMUL R33, R33, R26 ;  /* 0x0000001a21217220 */ /* 0x000fe20000400000 */
[----:B------:R-:W-:Y:S01]  /*5040*/  FFMA R18, R58, R29, -R13 ;  /* 0x0000001d3a127223 */ /* 0x000fe2000000080d */
[----:B------:R-:W-:Y:S01]  /*5050*/  FFMA R24, R26, R31, -R9 ;  /* 0x0000001f1a187223 */ /* 0x000fe20000000809 */
[----:B------:R-:W-:Y:S01]  /*5060*/  FFMA R32, R59, R30, -R32 ;  /* 0x0000001e3b207223 */ /* 0x000fe20000000820 */
[----:B------:R-:W-:Y:S01]  /*5070*/  FFMA R33, R34, R59, -R33 ;  /* 0x0000003b22217223 */ /* 0x000fe20000000821 */
[----:B------:R-:W-:Y:S01]  /*5080*/  FADD R83, -R18, R83 ;  /* 0x0000005312537221 */ /* 0x000fe20000000100 */
[----:B------:R-:W-:Y:S01]  /*5090*/  FADD R81, -R24, R81 ;  /* 0x0000005118517221 */ /* 0x000fe20000000100 */
[----:B------:R-:W-:Y:S01]  /*50a0*/  FADD R79, -R32, R79 ;  /* 0x0000004f204f7221 */ /* 0x000fe20000000100 */
[----:B------:R-:W-:Y:S05]  /*50b0*/  @!P2 BRA `(.L_x_480) ;  /* 0x000002e00000a947 */ /* 0x000fea0003800000 */
[----:B------:R-:W-:Y:S01]  /*50c0*/  ISETP.NE.U32.AND P0, PT, RZ, c[0x0][0x830], PT ;  /* 0x00020c00ff007a0c */ /* 0x000fe20003f05070 */
[----:B------:R-:W-:Y:S01]  /*50d0*/  CS2R R18, SRZ ;  /* 0x0000000000127805 */ /* 0x000fe2000001ff00 */
[----:B------:R-:W-:Y:S01]  /*50e0*/  MOV R13, RZ ;  /* 0x000000ff000d7202 */ /* 0x000fe20000000f00 */
[----:B------:R-:W-:Y:S01]  /*50f0*/  @P2 FADD R18, RZ, R60 ;  /* 0x0000003cff122221 */ /* 0x000fe20000000000 */
[----:B------:R-:W-:Y:S01]  /*5100*/  ISETP.NE.AND.EX P0, PT, RZ, c[0x0][0x834], PT, P0 ;  /* 0x00020d00ff007a0c */ /* 0x000fe20003f05300 */
[----:B------:R-:W-:Y:S01]  /*5110*/  @P2 FADD R19, RZ, R27 ;  /* 0x0000001bff132221 */ /* 0x000fe20000000000 */
[----:B------:R-:W-:-:S02]  /*5120*/  MOV R15, RZ ;  /* 0x000000ff000f7202 */ /* 0x000fc40000000f00 */
[----:B------:R-:W-:Y:S02]  /*5130*/  MOV R9, RZ ;  /* 0x000000ff00097202 */ /* 0x000fe40000000f00 */
[----:B------:R-:W-:Y:S02]  /*5140*/  @P2 MOV R13, R59 ;  /* 0x0000003b000d2202 */ /* 0x000fe40000000f00 */
[----:B------:R-:W-:Y:S02]  /*5150*/  @P2 MOV R15, R26 ;  /* 0x0000001a000f2202 */ /* 0x000fe40000000f00 */
[----:B------:R-:W-:Y:S01]  /*5160*/  @P2 MOV R9, R58 ;  /* 0x0000003a00092202 */ /* 0x000fe20000000f00 */
[----:B------:R-:W-:Y:S01]  /*5170*/  FADD R29, RZ, R13 ;  /* 0x0000000dff1d7221 */ /* 0x000fe20000000000 */
[----:B------:R-:W-:Y:S01]  /*5180*/  MOV R17, RZ ;  /* 0x000000ff00117202 */ /* 0x000fe20000000f00 */
[----:B------:R-:W-:Y:S01]  /*5190*/  @P2 FADD R17, RZ, R33 ;  /* 0x00000021ff112221 */ /* 0x000fe20000000000 */
[----:B------:R-:W-:Y:S01]  /*51a0*/  FADD R27, RZ, R15 ;  /* 0x0000000fff1b7221 */ /* 0x000fe20000000000 */
[----:B------:R-:W-:Y:S01]  /*51b0*/  FADD R31, RZ, R9 ;  /* 0x00000009ff1f7221 */ /* 0x000fe20000000000 */
[----:B------:R-:W-:Y:S01]  /*51c0*/  FADD R15, RZ, R18 ;  /* 0x00000012ff0f7221 */ /* 0x000fe20000000000 */
[----:B------:R-:W-:Y:S01]  /*51d0*/  FADD R17, RZ, R17 ;  /* 0x00000011ff117221 */ /* 0x000fe20000000000 */
[----:B------:R-:W-:Y:S01]  /*51e0*/  FADD R13, RZ, R19 ;  /* 0x00000013ff0d7221 */ /* 0x000fe20000000000 */
[----:B------:R-:W-:Y:S05]  /*51f0*/  @!P0 BRA `(.L_x_481) ;  /* 0x000000c000008947 */ /* 0x000fea0003800000 */
[----:B------:R-:W-:Y:S01]  /*5200*/  IMAD R18, R38, c[0x0][0x850], RZ ;  /* 0x0002140026127a24 */ /* 0x000fe200078e02ff */
        /* <DEDUP_REMOVED lines=9> */
[----:B------:R0:W-:Y:S01]  /*52a0*/  RED.E.ADD.F32.FTZ.RN.STRONG.GPU [R18.64+0x14], R31 ;  /* 0x0000141f1200798e */ /* 0x0001e2000c10e7a0 */
[----:B------:R-:W-:Y:S05]  /*52b0*/  BRA `(.L_x_480) ;  /* 0x000000e000007947 */ /* 0x000fea0003800000 */
.L_x_481:
        /* <DEDUP_REMOVED lines=13> */
[----:B------:R0:W-:Y:S02]  /*5390*/  RED.E.ADD.F32.FTZ.RN.STRONG.GPU [R18.64+0x14], R31 ;  /* 0x0000141f1200798e */ /* 0x0001e4000c10e7a0 */
.L_x_480:
[----:B------:R-:W-:Y:S05]  /*53a0*/  BSYNC B3 ;  /* 0x0000000000037941 */ /* 0x000fea0003800000 */
.L_x_479:
[----:B------:R-:W-:Y:S01]  /*53b0*/  ISETP.NE.U32.AND P0, PT, RZ, c[0x0][0x498], PT ;  /* 0x00012600ff007a0c */ /* 0x000fe20003f05070 */
[----:B------:R-:W-:Y:S01]  /*53c0*/  FFMA R4, R4, 0.5, RZ ;  /* 0x3f00000004047823 */ /* 0x000fe200000000ff */
[----:B------:R-:W-:-:S02]  /*53d0*/  FSETP.GEU.AND P1, PT, |R57|, c[0x0][0x508], PT ;  /* 0x0001420039007a0b */ /* 0x000fc40003f2e200 */
[----:B------:R-:W-:Y:S02]  /*53e0*/  ISETP.NE.AND.EX P0, PT, RZ, c[0x0][0x49c], PT, P0 ;  /* 0x00012700ff007a0c */ /* 0x000fe40003f05300 */
[----:B------:R-:W-:-:S11]  /*53f0*/  FSEL R9, R4, RZ, P1 ;  /* 0x000000ff04097208 */ /* 0x000fd60000800000 */
[----:B------:R-:W-:Y:S05]  /*5400*/  @!P0 BRA `(.L_x_419) ;  /* 0x0000003000008947 */ /* 0x000fea0003800000 */
[----:B------:R-:W-:-:S04]  /*5410*/  IADD3 R22, P0, R22, c[0x0][0x498], RZ ;  /* 0x0001260016167a10 */ /* 0x000fc80007f1e0ff */
[----:B------:R-:W-:-:S05]  /*5420*/  IADD3.X R23, R28, c[0x0][0x49c], RZ, P0, !PT ;  /* 0x000127001c177a10 */ /* 0x000fca00007fe4ff */
[----:B------:R1:W-:Y:S04]  /*5430*/  RED.E.ADD.F32.FTZ.RN.STRONG.GPU [R22.64], R9 ;  /* 0x000000091600798e */ /* 0x0003e8000c10e7a0 */
.L_x_419:
[----:B------:R-:W-:Y:S05]  /*5440*/  BSYNC B2 ;  /* 0x0000000000027941 */ /* 0x000fea0003800000 */
.L_x_418:
[----:B------:R-:W-:Y:S01]  /*5450*/  ISETP.NE.U32.AND P0, PT, RZ, c[0x0][0x788], PT ;  /* 0x0001e200ff007a0c */ /* 0x000fe20003f05070 */
[----:B0-----:R-:W-:-:S03]  /*5460*/  FADD R13, RZ, -R85 ;  /* 0x80000055ff0d7221 */ /* 0x001fc60000000000 */
[----:B------:R-:W-:-:S13]  /*5470*/  ISETP.NE.AND.EX P0, PT, RZ, c[0x0][0x78c], PT, P0 ;  /* 0x0001e300ff007a0c */ /* 0x000fda0003f05300 */
[----:B------:R-:W-:Y:S05]  /*5480*/  @!P0 BRA `(.L_x_482) ;  /* 0x0000007000008947 */ /* 0x000fea0003800000 */
[----:B------:R-:W-:Y:S01]  /*5490*/  MOV R19, c[0x0][0x7a8] ;  /* 0x0001ea0000137a02 */ /* 0x000fe20000000f00 */
[----:B-1----:R-:W-:-:S04]  /*54a0*/  IMAD R9, R53, c[0x0][0x7a8], RZ ;  /* 0x0001ea0035097a24 */ /* 0x002fc800078e02ff */
[C---:B------:R-:W-:Y:S02]  /*54b0*/  IMAD R9, R54.reuse, UR10, R9 ;  /* 0x0000000a36097c24 */ /* 0x040fe4000f8e0209 */
[----:B------:R-:W-:-:S05]  /*54c0*/  IMAD.WIDE.U32 R18, R54, R19, c[0x0][0x788] ;  /* 0x0001e20036127625 */ /* 0x000fca00078e0013 */
[----:B------:R-:W-:-:S05]  /*54d0*/  IADD3 R19, R19, R9, RZ ;  /* 0x0000000913137210 */ /* 0x000fca0007ffe0ff */
[----:B------:R0:W-:Y:S01]  /*54e0*/  RED.E.ADD.F32.FTZ.RN.STRONG.GPU [R18.64], R13 ;  /* 0x0000000d1200798e */ /* 0x0001e2000c10e7a0 */
[----:B------:R-:W-:Y:S05]  /*54f0*/  BRA `(.L_x_483) ;  /* 0x0000009000007947 */ /* 0x000fea0003800000 */
.L_x_482:
[----:B------:R-:W-:-:S04]  /*5500*/  ISETP.NE.U32.AND P0, PT, RZ, c[0x0][0x230], PT ;  /* 0x00008c00ff007a0c */ /* 0x000fc80003f05070 */
[----:B------:R-:W-:-:S13]  /*5510*/  ISETP.NE.AND.EX P0, PT, RZ, c[0x0][0x234], PT, P0 ;  /* 0x00008d00ff007a0c */ /* 0x000fda0003f05300 */
[----:B------:R-:W-:Y:S05]  /*5520*/  @!P0 BRA `(.L_x_483) ;  /* 0x0000006000008947 */ /* 0x000fea0003800000 */
[----:B------:R-:W-:Y:S01]  /*5530*/  MOV R19, c[0x0][0x248] ;  /* 0x0000920000137a02 */ /* 0x000fe20000000f00 */
[----:B------:R-:W-:-:S04]  /*5540*/  IMAD R4, R53, c[0x0][0x248], RZ ;  /* 0x0000920035047a24 */ /* 0x000fc800078e02ff */
[C---:B------:R-:W-:Y:S02]  /*5550*/  IMAD R45, R54.reuse, R45, R4 ;  /* 0x0000002d362d7224 */ /* 0x040fe400078e0204 */
[----:B------:R-:W-:-:S05]  /*5560*/  IMAD.WIDE.U32 R18, R54, R19, c[0x0][0x230] ;  /* 0x00008c0036127625 */ /* 0x000fca00078e0013 */
[----:B------:R-:W-:-:S05]  /*5570*/  IADD3 R19, R45, R19, RZ ;  /* 0x000000132d137210 */ /* 0x000fca0007ffe0ff */
[----:B------:R0:W-:Y:S02]  /*5580*/  RED.E.ADD.F32.FTZ.RN.STRONG.GPU [R18.64], R13 ;  /* 0x0000000d1200798e */ /* 0x0001e4000c10e7a0 */
.L_x_483:
[----:B------:R-:W-:Y:S01]  /*5590*/  ISETP.NE.U32.AND P0, PT, RZ, c[0x0][0xb88], PT ;  /* 0x0002e200ff007a0c */ /* 0x000fe20003f05070 */
[----:B------:R-:W-:-:S03]  /*55a0*/  FADD R85, RZ, R85 ;  /* 0x00000055ff557221 */ /* 0x000fc60000000000 */
[----:B------:R-:W-:Y:S01]  /*55b0*/  ISETP.NE.AND.EX P0, PT, RZ, c[0x0][0xb8c], PT, P0 ;  /* 0x0002e300ff007a0c */ /* 0x000fe20003f05300 */
[-C--:B------:R-:W-:Y:S01]  /*55c0*/  FFMA R25, R36, R85.reuse, R25 ;  /* 0x0000005524197223 */ /* 0x080fe20000000019 */
[-C--:B------:R-:W-:Y:S01]  /*55d0*/  FFMA R14, R37, R85.reuse, R14 ;  /* 0x00000055250e7223 */ /* 0x080fe2000000000e */
[-C--:B------:R-:W-:Y:S01]  /*55e0*/  FFMA R16, R35, R85.reuse, R16 ;  /* 0x0000005523107223 */ /* 0x080fe20000000010 */
[-C--:B------:R-:W-:Y:S01]  /*55f0*/  FFMA R3, R3, R85.reuse, RZ ;  /* 0x0000005503037223 */ /* 0x080fe200000000ff */
[-C--:B------:R-:W-:Y:S01]  /*5600*/  FFMA R2, R2, R85.reuse, RZ ;  /* 0x0000005502027223 */ /* 0x080fe200000000ff */
[----:B------:R-:W-:Y:S01]  /*5610*/  FFMA R0, R0, R85, RZ ;  /* 0x0000005500007223 */ /* 0x000fe200000000ff */
[----:B------:R-:W-:Y:S01]  /*5620*/  FADD R25, RZ, R25 ;  /* 0x00000019ff197221 */ /* 0x000fe20000000000 */
[----:B0-----:R-:W-:Y:S01]  /*5630*/  FADD R13, RZ, R14 ;  /* 0x0000000eff0d7221 */ /* 0x001fe20000000000 */
[----:B------:R-:W-:-:S04]  /*5640*/  FADD R17, RZ, R16 ;  /* 0x00000010ff117221 */ /* 0x000fc80000000000 */
[----:B------:R-:W-:Y:S05]  /*5650*/  @!P0 BRA `(.L_x_484) ;  /* 0x000000a000008947 */ /* 0x000fea0003800000 */
[----:B-1----:R-:W-:Y:S02]  /*5660*/  SHF.R.S32.HI R9, RZ, 0x1f, R20 ;  /* 0x0000001fff097819 */ /* 0x002fe40000011414 */
        /* <DEDUP_REMOVED lines=9> */
.L_x_484:
[----:B------:R-:W-:-:S04]  /*5700*/  ISETP.NE.U32.AND P0, PT, RZ, c[0x0][0x630], PT ;  /* 0x00018c00ff007a0c */ /* 0x000fc80003f05070 */
[----:B------:R-:W-:-:S13]  /*5710*/  ISETP.NE.AND.EX P0, PT, RZ, c[0x0][0x634], PT, P0 ;  /* 0x00018d00ff007a0c */ /* 0x000fda0003f05300 */
[----:B------:R-:W-:Y:S05]  /*5720*/  @!P0 BRA `(.L_x_485) ;  /* 0x0000009000008947 */ /* 0x000fea0003800000 */
[----:B------:R-:W-:Y:S01]  /*5730*/  MOV R15, c[0x0][0x648] ;  /* 0x00019200000f7a02 */ /* 0x000fe20000000f00 */
[----:B------:R-:W-:-:S03]  /*5740*/  IMAD R4, R55, c[0x0][0x648], RZ ;  /* 0x0001920037047a24 */ /* 0x000fc600078e02ff */
[----:B-1----:R-:W-:Y:S01]  /*5750*/  SHF.R.S32.HI R9, RZ, 0x1f, R15 ;  /* 0x0000001fff097819 */ /* 0x002fe2000001140f */
[----:B------:R-:W-:-:S04]  /*5760*/  IMAD.WIDE.U32 R14, R20, R15, c[0x0][0x630] ;  /* 0x00018c00140e7625 */ /* 0x000fc800078e000f */
[----:B------:R-:W-:-:S05]  /*5770*/  IMAD R9, R20, R9, R4 ;  /* 0x0000000914097224 */ /* 0x000fca00078e0204 */
[----:B------:R-:W-:-:S05]  /*5780*/  IADD3 R15, R9, R15, RZ ;  /* 0x0000000f090f7210 */ /* 0x000fca0007ffe0ff */
[----:B------:R0:W-:Y:S04]  /*5790*/  RED.E.ADD.F32.FTZ.RN.STRONG.GPU [R14.64], R25 ;  /* 0x000000190e00798e */ /* 0x0001e8000c10e7a0 */
[----:B------:R0:W-:Y:S04]  /*57a0*/  RED.E.ADD.F32.FTZ.RN.STRONG.GPU [R14.64+0x4], R13 ;  /* 0x0000040d0e00798e */ /* 0x0001e8000c10e7a0 */
[----:B------:R0:W-:Y:S02]  /*57b0*/  RED.E.ADD.F32.FTZ.RN.STRONG.GPU [R14.64+0x8], R17 ;  /* 0x000008110e00798e */ /* 0x0001e4000c10e7a0 */
.L_x_485:
[----:B------:R-:W-:Y:S01]  /*57c0*/  ISETP.GE.AND P0, PT, R51, RZ, PT ;  /* 0x000000ff3300720c */ /* 0x000fe20003f06270 */
[----:B------:R-:W-:Y:S01]  /*57d0*/  FMUL R26, R41, R41 ;  /* 0x00000029291a7220 */ /* 0x000fe20000400000 */
[C---:B------:R-:W-:Y:S01]  /*57e0*/  FMUL R30, R39.reuse, R39 ;  /* 0x00000027271e7220 */ /* 0x040fe20000400000 */
[-C--:B------:R-:W-:Y:S01]  /*57f0*/  FMUL R28, R39, R41.reuse ;  /* 0x00000029271c7220 */ /* 0x080fe20000400000 */
[----:B------:R-:W-:Y:S01]  /*5800*/  FSEL R31, R42, RZ, P0 ;  /* 0x000000ff2a1f7208 */ /* 0x000fe20000000000 */
[CC--:B0-----:R-:W-:Y:S01]  /*5810*/  FMUL R25, R40.reuse, R40.reuse ;  /* 0x0000002828197220 */ /* 0x0c1fe20000400000 */
[----:B------:R-:W-:Y:S01]  /*5820*/  FSEL R27, R43, RZ, P0 ;  /* 0x000000ff2b1b7208 */ /* 0x000fe20000000000 */
[-C--:B------:R-:W-:Y:S01]  /*5830*/  FMUL R14, R40, R41.reuse ;  /* 0x00000029280e7220 */ /* 0x080fe20000400000 */
[----:B------:R-:W-:Y:S01]  /*5840*/  FSEL R16, R44, RZ, P0 ;  /* 0x000000ff2c107208 */ /* 0x000fe20000000000 */
[C---:B------:R-:W-:Y:S01]  /*5850*/  FMUL R17, R39.reuse, R40 ;  /* 0x0000002827117220 */ /* 0x040fe20000400000 */
[-C--:B-1----:R-:W-:Y:S01]  /*5860*/  FMUL R9, R39, R46.reuse ;  /* 0x0000002e27097220 */ /* 0x082fe20000400000 */
[CC--:B------:R-:W-:Y:S01]  /*5870*/  FMUL R24, R41.reuse, R46.reuse ;  /* 0x0000002e29187220 */ /* 0x0c0fe20000400000 */
[----:B------:R-:W-:Y:S01]  /*5880*/  FMUL R15, R40, R46 ;  /* 0x0000002e280f7220 */ /* 0x000fe20000400000 */
[----:B------:R-:W-:Y:S01]  /*5890*/  FMUL R4, R50, R41 ;  /* 0x0000002932047220 */ /* 0x000fe20000400000 */
[CC--:B------:R-:W-:Y:S01]  /*58a0*/  FMUL R18, R48.reuse, R40.reuse ;  /* 0x0000002830127220 */ /* 0x0c0fe20000400000 */
[C---:B------:R-:W-:Y:S01]  /*58b0*/  FMUL R22, R48.reuse, R39 ;  /* 0x0000002730167220 */ /* 0x040fe20000400000 */
[-C--:B------:R-:W-:Y:S01]  /*58c0*/  FMUL R35, R48, R41.reuse ;  /* 0x0000002930237220 */ /* 0x080fe20000400000 */
[----:B------:R-:W-:Y:S01]  /*58d0*/  FFMA R37, R41, R41, R26 ;  /* 0x0000002929257223 */ /* 0x000fe2000000001a */
[C---:B------:R-:W-:Y:S01]  /*58e0*/  FFMA R63, R39.reuse, R39, R30 ;  /* 0x00000027273f7223 */ /* 0x040fe2000000001e */
[C---:B------:R-:W-:Y:S01]  /*58f0*/  FFMA R58, R39.reuse, R41, R28 ;  /* 0x00000029273a7223 */ /* 0x040fe2000000001c */
[----:B------:R-:W-:Y:S01]  /*5900*/  FMUL R57, R50, R39 ;  /* 0x0000002732397220 */ /* 0x000fe20000400000 */
[C---:B------:R-:W-:Y:S01]  /*5910*/  FMUL R13, R52.reuse, R40 ;  /* 0x00000028340d7220 */ /* 0x040fe20000400000 */
[C---:B------:R-:W-:Y:S01]  /*5920*/  FMUL R19, R52.reuse, R41 ;  /* 0x0000002934137220 */ /* 0x040fe20000400000 */
[----:B------:R-:W-:Y:S01]  /*5930*/  FMUL R23, R52, R39 ;  /* 0x0000002734177220 */ /* 0x000fe20000400000 */
[----:B------:R-:W-:Y:S01]  /*5940*/  FMUL R48, R48, R46 ;  /* 0x0000002e30307220 */ /* 0x000fe20000400000 */
[CC--:B------:R-:W-:Y:S01]  /*5950*/  FFMA R61, R40.reuse, R40.reuse, R25 ;  /* 0x00000028283d7223 */ /* 0x0c0fe20000000019 */
[----:B------:R-:W-:Y:S01]  /*5960*/  FFMA R36, R40, R41, R14 ;  /* 0x0000002928247223 */ /* 0x000fe2000000000e */
[C---:B------:R-:W-:Y:S01]  /*5970*/  FFMA R59, R39.reuse, R40, R17 ;  /* 0x00000028273b7223 */ /* 0x040fe20000000011 */
[-C--:B------:R-:W-:Y:S01]  /*5980*/  FFMA R33, R39, R46.reuse, R9 ;  /* 0x0000002e27217223 */ /* 0x080fe20000000009 */
[----:B------:R-:W-:Y:S01]  /*5990*/  FFMA R44, R41, R46, R24 ;  /* 0x0000002e292c7223 */ /* 0x000fe20000000018 */
[C---:B------:R-:W-:Y:S01]  /*59a0*/  FMUL R28, R16.reuse, R39 ;  /* 0x00000027101c7220 */ /* 0x040fe20000400000 */
[-C--:B------:R-:W-:Y:S01]  /*59b0*/  FMUL R26, R16, R41.reuse ;  /* 0x00000029101a7220 */ /* 0x080fe20000400000 */
[----:B------:R-:W-:Y:S01]  /*59c0*/  FMUL R29, R31, R41 ;  /* 0x000000291f1d7220 */ /* 0x000fe20000400000 */
[C---:B------:R-:W-:Y:S01]  /*59d0*/  FMUL R30, R27.reuse, R39 ;  /* 0x000000271b1e7220 */ /* 0x040fe20000400000 */
[-C--:B------:R-:W-:Y:S01]  /*59e0*/  FMUL R45, R50, R40.reuse ;  /* 0x00000028322d7220 */ /* 0x080fe20000400000 */
[-C--:B------:R-:W-:Y:S01]  /*59f0*/  FMUL R25, R16, R40.reuse ;  /* 0x0000002810197220 */ /* 0x080fe20000400000 */
[C---:B------:R-:W-:Y:S01]  /*5a00*/  FMUL R41, R27.reuse, R41 ;  /* 0x000000291b297220 */ /* 0x040fe20000400000 */
[-C--:B------:R-:W-:Y:S01]  /*5a10*/  FMUL R32, R27, R40.reuse ;  /* 0x000000281b207220 */ /* 0x080fe20000400000 */
[C---:B------:R-:W-:Y:S01]  /*5a20*/  FMUL R42, R31.reuse, R40 ;  /* 0x000000281f2a7220 */ /* 0x040fe20000400000 */
[----:B------:R-:W-:Y:S01]  /*5a30*/  FMUL R39, R31, R39 ;  /* 0x000000271f277220 */ /* 0x000fe20000400000 */
[-C--:B------:R-:W-:Y:S01]  /*5a40*/  FMUL R50, R50, R46.reuse ;  /* 0x0000002e32327220 */ /* 0x080fe20000400000 */
[-C--:B------:R-:W-:Y:S01]  /*5a50*/  FMUL R52, R52, R46.reuse ;  /* 0x0000002e34347220 */ /* 0x080fe20000400000 */
[-C--:B------:R-:W-:Y:S01]  /*5a60*/  FFMA R43, R40, R46.reuse, R15 ;  /* 0x0000002e282b7223 */ /* 0x080fe2000000000f */
[-C--:B------:R-:W-:Y:S01]  /*5a70*/  FMUL R16, R16, R46.reuse ;  /* 0x0000002e10107220 */ /* 0x080fe20000400000 */
[-C--:B------:R-:W-:Y:S01]  /*5a80*/  FMUL R27, R27, R46.reuse ;  /* 0x0000002e1b1b7220 */ /* 0x080fe20000400000 */
[-C--:B------:R-:W-:Y:S01]  /*5a90*/  FMUL R31, R31, R46.reuse ;  /* 0x0000002e1f1f7220 */ /* 0x080fe20000400000 */
[----:B------:R-:W-:Y:S01]  /*5aa0*/  FMUL R46, R46, R46 ;  /* 0x0000002e2e2e7220 */ /* 0x000fe20000400000 */
[----:B------:R-:W-:Y:S01]  /*5ab0*/  FADD R15, R4, R4 ;  /* 0x00000004040f7221 */ /* 0x000fe20000000000 */
[----:B------:R-:W-:Y:S01]  /*5ac0*/  FADD R13, R13, R13 ;  /* 0x0000000d0d0d7221 */ /* 0x000fe20000000000 */
[----:B------:R-:W-:Y:S01]  /*5ad0*/  FADD R4, R48, R48 ;  /* 0x0000003030047221 */ /* 0x000fe20000000000 */
[----:B------:R-:W-:Y:S01]  /*5ae0*/  FADD R24, R45, R45 ;  /* 0x0000002d2d187221 */ /* 0x000fe20000000000 */
[----:B------:R-:W-:Y:S01]  /*5af0*/  FFMA R17, R46, 2, R37 ;  /* 0x400000002e117823 */ /* 0x000fe20000000025 */
[--C-:B------:R-:W-:Y:S01]  /*5b00*/  FADD R37, -R13, R15.reuse ;  /* 0x0000000f0d257221 */ /* 0x100fe20000000100 */
[----:B------:R-:W-:Y:S01]  /*5b10*/  FADD R40, R4, R15 ;  /* 0x0000000f04287221 */ /* 0x000fe20000000000 */
[C-C-:B------:R-:W-:Y:S01]  /*5b20*/  FADD R15, R33.reuse, R36.reuse ;  /* 0x00000024210f7221 */ /* 0x140fe20000000000 */
[----:B------:R-:W-:Y:S01]  /*5b30*/  FADD R62, R33, -R36 ;  /* 0x80000024213e7221 */ /* 0x000fe20000000000 */
[----:B------:R-:W-:Y:S01]  /*5b40*/  FADD R34, R22, R22 ;  /* 0x0000001616227221 */ /* 0x000fe20000000000 */
[----:B------:R-:W-:Y:S01]  /*5b50*/  FFMA R33, R19, 2, R24 ;  /* 0x4000000013217823 */ /* 0x000fe20000000018 */
[----:B------:R-:W-:Y:S01]  /*5b60*/  FADD R9, -R4, R13 ;  /* 0x0000000d04097221 */ /* 0x000fe20000000100 */
[C-C-:B------:R-:W-:Y:S01]  /*5b70*/  FADD R4, R43.reuse, -R58.reuse ;  /* 0x8000003a2b047221 */ /* 0x140fe20000000000 */
[----:B------:R-:W-:Y:S01]  /*5b80*/  FADD R13, R43, R58 ;  /* 0x0000003a2b0d7221 */ /* 0x000fe20000000000 */
[--C-:B------:R-:W-:Y:S01]  /*5b90*/  FADD R36, R24, R34.reuse ;  /* 0x0000002218247221 */ /* 0x100fe20000000000 */
[----:B------:R-:W-:Y:S01]  /*5ba0*/  FFMA R58, R22, 4, R33 ;  /* 0x40800000163a7823 */ /* 0x000fe20000000021 */
[----:B------:R-:W-:Y:S01]  /*5bb0*/  FFMA R34, R19, 2, R34 ;  /* 0x4000000013227823 */ /* 0x000fe20000000022 */
[C---:B------:R-:W-:Y:S01]  /*5bc0*/  FADD R22, R50.reuse, R50 ;  /* 0x0000003232167221 */ /* 0x040fe20000000000 */
[----:B------:R-:W-:Y:S01]  /*5bd0*/  FMUL R50, R50, 4 ;  /* 0x4080000032327820 */ /* 0x000fe20000400000 */
[C---:B------:R-:W-:Y:S01]  /*5be0*/  FFMA R14, R46.reuse, 2, R61 ;  /* 0x400000002e0e7823 */ /* 0x040fe2000000003d */
[----:B------:R-:W-:Y:S01]  /*5bf0*/  FFMA R64, R46, 2, R63 ;  /* 0x400000002e407823 */ /* 0x000fe2000000003f */
[----:B------:R-:W-:Y:S01]  /*5c00*/  FFMA R45, R45, 4, R34 ;  /* 0x408000002d2d7823 */ /* 0x000fe20000000022 */
[----:B------:R-:W-:Y:S01]  /*5c10*/  FFMA R46, R19, 4, R36 ;  /* 0x40800000132e7823 */ /* 0x000fe20000000024 */
[----:B------:R-:W-:Y:S01]  /*5c20*/  FADD R33, R18, R18 ;  /* 0x0000001212217221 */ /* 0x000fe20000000000 */
[----:B------:R-:W-:Y:S01]  /*5c30*/  FADD R35, R35, R35 ;  /* 0x0000002323237221 */ /* 0x000fe20000000000 */
[----:B------:R-:W-:Y:S01]  /*5c40*/  FFMA R50, R23, 2, R50 ;  /* 0x4000000017327823 */ /* 0x000fe20000000032 */
[----:B------:R-:W-:Y:S01]  /*5c50*/  FADD R34, RZ, -R0 ;  /* 0x80000000ff227221 */ /* 0x000fe20000000000 */
[----:B------:R-:W-:Y:S01]  /*5c60*/  FADD R19, R57, R57 ;  /* 0x0000003939137221 */ /* 0x000fe20000000000 */
[----:B------:R-:W-:Y:S01]  /*5c70*/  FADD R18, R52, R52 ;  /* 0x0000003434127221 */ /* 0x000fe20000000000 */
[C-C-:B------:R-:W-:Y:S01]  /*5c80*/  FADD R63, R44.reuse, R59.reuse ;  /* 0x0000003b2c3f7221 */ /* 0x140fe20000000000 */
[----:B------:R-:W-:Y:S01]  /*5c90*/  FADD R65, R44, -R59 ;  /* 0x8000003b2c417221 */ /* 0x000fe20000000000 */
[----:B------:R-:W-:Y:S01]  /*5ca0*/  FFMA R44, R23, 2, R22 ;  /* 0x40000000172c7823 */ /* 0x000fe20000000016 */
[----:B------:R-:W-:Y:S01]  /*5cb0*/  FFMA R24, R52, 4, R33 ;  /* 0x4080000034187823 */ /* 0x000fe20000000021 */
[----:B------:R-:W-:Y:S01]  /*5cc0*/  FADD R22, R22, -R35 ;  /* 0x8000002316167221 */ /* 0x000fe20000000000 */
[----:B------:R-:W-:Y:S01]  /*5cd0*/  FADD R61, -R35, R50 ;  /* 0x00000032233d7221 */ /* 0x000fe20000000100 */
[----:B------:R-:W-:Y:S01]  /*5ce0*/  FADD R23, R34, R79 ;  /* 0x0000004f22177221 */ /* 0x000fe20000000000 */
[C---:B------:R-:W-:Y:S01]  /*5cf0*/  FADD R59, R18.reuse, R33 ;  /* 0x00000021123b7221 */ /* 0x040fe20000000000 */
[----:B------:R-:W-:Y:S01]  /*5d00*/  FADD R52, R18, -R19 ;  /* 0x8000001312347221 */ /* 0x000fe20000000000 */
[----:B------:R-:W-:Y:S01]  /*5d10*/  FADD R41, R41, R41 ;  /* 0x0000002929297221 */ /* 0x000fe20000000000 */
[----:B------:R-:W-:Y:S01]  /*5d20*/  FADD R35, R42, R42 ;  /* 0x0000002a2a237221 */ /* 0x000fe20000000000 */
[----:B------:R-:W-:Y:S01]  /*5d30*/  FADD R34, R16, R16 ;  /* 0x0000001010227221 */ /* 0x000fe20000000000 */
[----:B------:R-:W-:Y:S01]  /*5d40*/  FADD R18, RZ, -R3 ;  /* 0x80000003ff127221 */ /* 0x000fe20000000000 */
[----:B------:R-:W-:Y:S01]  /*5d50*/  FADD R60, -R19, R24 ;  /* 0x00000018133c7221 */ /* 0x000fe20000000100 */
[----:B------:R-:W-:Y:S01]  /*5d60*/  FFMA R24, R48, 4, R37 ;  /* 0x4080000030187823 */ /* 0x000fe20000000025 */
[----:B------:R-:W-:Y:S01]  /*5d70*/  FADD R19, -R34, R35 ;  /* 0x0000002322137221 */ /* 0x000fe20000000100 */
[----:B------:R-:W-:Y:S01]  /*5d80*/  FADD R43, -R35, R41 ;  /* 0x00000029232b7221 */ /* 0x000fe20000000100 */
[----:B------:R-:W-:Y:S01]  /*5d90*/  FADD R36, RZ, -R2 ;  /* 0x80000002ff247221 */ /* 0x000fe20000000000 */
[----:B------:R-:W-:Y:S01]  /*5da0*/  FADD R33, R18, R83 ;  /* 0x0000005312217221 */ /* 0x000fe20000000000 */
[----:B------:R-:W-:Y:S01]  /*5db0*/  FADD R37, R34, R41 ;  /* 0x0000002922257221 */ /* 0x000fe20000000000 */
[----:B------:R-:W-:Y:S01]  /*5dc0*/  FADD R35, R29, R29 ;  /* 0x0000001d1d237221 */ /* 0x000fe20000000000 */
[----:B------:R-:W-:Y:S01]  /*5dd0*/  FADD R18, RZ, -R83 ;  /* 0x80000053ff127221 */ /* 0x000fe20000000000 */
[----:B------:R-:W-:Y:S01]  /*5de0*/  FADD R34, R32, R32 ;  /* 0x0000002020227221 */ /* 0x000fe20000000000 */
[----:B------:R-:W-:Y:S01]  /*5df0*/  FADD R48, R36, R81 ;  /* 0x0000005124307221 */ /* 0x000fe20000000000 */
[----:B------:R-:W-:Y:S01]  /*5e00*/  FMUL R57, R33, R40 ;  /* 0x0000002821397220 */ /* 0x000fe20000400000 */
[----:B------:R-:W-:Y:S01]  /*5e10*/  FFMA R35, R28, 2, R35 ;  /* 0x400000001c237823 */ /* 0x000fe20000000023 */
[----:B------:R-:W-:Y:S01]  /*5e20*/  FADD R79, RZ, -R79 ;  /* 0x8000004fff4f7221 */ /* 0x000fe20000000000 */
[-C--:B------:R-:W-:Y:S01]  /*5e30*/  FMUL R36, R62, R18.reuse ;  /* 0x000000123e247220 */ /* 0x080fe20000400000 */
[----:B------:R-:W-:Y:S01]  /*5e40*/  FFMA R41, R29, 2, R34 ;  /* 0x400000001d297823 */ /* 0x000fe20000000022 */
[----:B------:R-:W-:Y:S01]  /*5e50*/  FFMA R50, R48, R45, R57 ;  /* 0x0000002d30327223 */ /* 0x000fe20000000039 */
[----:B------:R-:W-:Y:S01]  /*5e60*/  FFMA R35, R32, 4, R35 ;  /* 0x4080000020237823 */ /* 0x000fe20000000023 */
[----:B------:R-:W-:Y:S01]  /*5e70*/  FFMA R45, R63, R79, -R36 ;  /* 0x0000004f3f2d7223 */ /* 0x000fe20000000824 */
[C---:B------:R-:W-:Y:S01]  /*5e80*/  FFMA R32, R28.reuse, 4, R41 ;  /* 0x408000001c207823 */ /* 0x040fe20000000029 */
[----:B------:R-:W-:Y:S01]  /*5e90*/  FFMA R36, R28, 2, R34 ;  /* 0x400000001c247823 */ /* 0x000fe20000000022 */
[----:B------:R-:W-:Y:S01]  /*5ea0*/  FADD R41, R30, R30 ;  /* 0x0000001e1e297221 */ /* 0x000fe20000000000 */
[C---:B------:R-:W-:Y:S01]  /*5eb0*/  FMUL R30, R31.reuse, 4 ;  /* 0x408000001f1e7820 */ /* 0x040fe20000400000 */
[----:B------:R-:W-:Y:S01]  /*5ec0*/  FADD R28, R31, R31 ;  /* 0x0000001f1f1c7221 */ /* 0x000fe20000000000 */
[----:B------:R-:W-:Y:S01]  /*5ed0*/  FADD R31, R26, R26 ;  /* 0x0000001a1a1f7221 */ /* 0x000fe20000000000 */
[C---:B------:R-:W-:Y:S01]  /*5ee0*/  FADD R26, R27.reuse, R27 ;  /* 0x0000001b1b1a7221 */ /* 0x040fe20000000000 */
[----:B------:R-:W-:Y:S01]  /*5ef0*/  FMUL R34, R27, 4 ;  /* 0x408000001b227820 */ /* 0x000fe20000400000 */
[C---:B------:R-:W-:Y:S01]  /*5f00*/  FFMA R30, R25.reuse, 2, R30 ;  /* 0x40000000191e7823 */ /* 0x040fe2000000001e */
[----:B------:R-:W-:Y:S01]  /*5f10*/  FFMA R27, R25, 2, R28 ;  /* 0x40000000191b7823 */ /* 0x000fe2000000001c */
[----:B------:R-:W-:Y:S01]  /*5f20*/  FADD R25, R28, -R41 ;  /* 0x800000291c197221 */ /* 0x000fe20000000000 */
[C---:B------:R-:W-:Y:S01]  /*5f30*/  FFMA R34, R39.reuse, 2, R34 ;  /* 0x4000000027227823 */ /* 0x040fe20000000022 */
[----:B------:R-:W-:Y:S01]  /*5f40*/  FFMA R28, R39, 2, R26 ;  /* 0x40000000271c7823 */ /* 0x000fe2000000001a */
[-C--:B------:R-:W-:Y:S01]  /*5f50*/  FMUL R39, R46, R33.reuse ;  /* 0x000000212e277220 */ /* 0x080fe20000400000 */
[----:B------:R-:W-:Y:S01]  /*5f60*/  FMUL R40, R62, R33 ;  /* 0x000000213e287220 */ /* 0x000fe20000400000 */
[----:B------:R-:W-:Y:S01]  /*5f70*/  FADD R41, -R41, R30 ;  /* 0x0000001e29297221 */ /* 0x000fe20000000100 */
[----:B------:R-:W-:Y:S01]  /*5f80*/  FADD R14, R14, -1 ;  /* 0xbf8000000e0e7421 */ /* 0x000fe20000000000 */
[-C--:B------:R-:W-:Y:S01]  /*5f90*/  FFMA R44, R44, R23.reuse, R39 ;  /* 0x000000172c2c7223 */ /* 0x080fe20000000027 */
[----:B------:R-:W-:Y:S01]  /*5fa0*/  FADD R39, R17, -1 ;  /* 0xbf80000011277421 */ /* 0x000fe20000000000 */
[----:B------:R-:W-:Y:S01]  /*5fb0*/  FFMA R57, R63, R23, -R40 ;  /* 0x000000173f397223 */ /* 0x000fe20000000828 */
[----:B------:R-:W-:Y:S01]  /*5fc0*/  FADD R40, RZ, -R81 ;  /* 0x80000051ff287221 */ /* 0x000fe20000000000 */
[----:B------:R-:W-:Y:S01]  /*5fd0*/  FFMA R43, R16, 4, R43 ;  /* 0x40800000102b7823 */ /* 0x000fe2000000002b */
[----:B------:R-:W-:Y:S01]  /*5fe0*/  FMUL R30, R48, R61 ;  /* 0x0000003d301e7220 */ /* 0x000fe20000400000 */
[----:B------:R-:W-:Y:S01]  /*5ff0*/  FADD R26, R26, -R31 ;  /* 0x8000001f1a1a7221 */ /* 0x000fe20000000000 */
[----:B------:R-:W-:Y:S01]  /*6000*/  FADD R34, -R31, R34 ;  /* 0x000000221f227221 */ /* 0x000fe20000000100 */
[----:B------:R-:W-:Y:S01]  /*6010*/  FMUL R16, R39, R18 ;  /* 0x0000001227107220 */ /* 0x000fe20000400000 */
[----:B------:R-:W-:Y:S01]  /*6020*/  FFMA R29, R29, 4, R36 ;  /* 0x408000001d1d7823 */ /* 0x000fe20000000024 */
[----:B------:R-:W-:Y:S01]  /*6030*/  FMUL R31, R23, R58 ;  /* 0x0000003a171f7220 */ /* 0x000fe20000400000 */
[C---:B------:R-:W-:Y:S01]  /*6040*/  FFMA R45, R14.reuse, R40, R45 ;  /* 0x000000280e2d7223 */ /* 0x040fe2000000002d */
[----:B------:R-:W-:Y:S01]  /*6050*/  FFMA R57, R14, R48, R57 ;  /* 0x000000300e397223 */ /* 0x000fe20000000039 */
[----:B------:R-:W-:Y:S01]  /*6060*/  ISETP.NE.U32.AND P0, PT, RZ, c[0x0][0xb18], PT ;  /* 0x0002c600ff007a0c */ /* 0x000fe20003f05070 */
[----:B------:R-:W-:Y:S01]  /*6070*/  FFMA R60, R33, R60, R30 ;  /* 0x0000003c213c7223 */ /* 0x000fe2000000001e */
[----:B------:R-:W-:Y:S01]  /*6080*/  FADD R14, RZ, R18 ;  /* 0x00000012ff0e7221 */ /* 0x000fe20000000000 */
[----:B------:R-:W-:Y:S01]  /*6090*/  FFMA R30, R15, R40, R16 ;  /* 0x000000280f1e7223 */ /* 0x000fe20000000010 */
[C---:B------:R-:W-:Y:S01]  /*60a0*/  FMUL R37, R18.reuse, R37 ;  /* 0x0000002512257220 */ /* 0x040fe20000400000 */
[----:B------:R-:W-:Y:S01]  /*60b0*/  FMUL R41, R18, R41 ;  /* 0x0000002912297220 */ /* 0x000fe20000400000 */
[----:B------:R-:W-:Y:S01]  /*60c0*/  FFMA R36, R48, R59, R31 ;  /* 0x0000003b30247223 */ /* 0x000fe2000000001f */
[----:B------:R-:W-:Y:S01]  /*60d0*/  FMUL R16, R40, R27 ;  /* 0x0000001b28107220 */ /* 0x000fe20000400000 */
[----:B------:R-:W-:Y:S01]  /*60e0*/  FMUL R29, R29, R18 ;  /* 0x000000121d1d7220 */ /* 0x000fe20000400000 */
[----:B------:R-:W-:Y:S01]  /*60f0*/  FMUL R31, R39, R33 ;  /* 0x00000021271f7220 */ /* 0x000fe20000400000 */
[----:B------:R-:W-:Y:S01]  /*6100*/  ISETP.NE.AND.EX P0, PT, RZ, c[0x0][0xb1c], PT, P0 ;  /* 0x0002c700ff007a0c */ /* 0x000fe20003f05300 */
[----:B------:R-:W-:Y:S01]  /*6110*/  FADD R63, R64, -1 ;  /* 0xbf800000403f7421 */ /* 0x000fe20000000000 */
[C---:B------:R-:W-:Y:S01]  /*6120*/  FMUL R42, R65.reuse, R40 ;  /* 0x00000028412a7220 */ /* 0x040fe20000400000 */
[-C--:B------:R-:W-:Y:S01]  /*6130*/  FMUL R62, R65, R48.reuse ;  /* 0x00000030413e7220 */ /* 0x080fe20000400000 */
[----:B------:R-:W-:Y:S01]  /*6140*/  FADD R39, R14, R33 ;  /* 0x000000210e277221 */ /* 0x000fe20000000000 */
[----:B------:R-:W-:Y:S01]  /*6150*/  FFMA R44, R9, R48, R44 ;  /* 0x00000030092c7223 */ /* 0x000fe2000000002c */
[C---:B------:R-:W-:Y:S01]  /*6160*/  FFMA R14, R40.reuse, R35, R37 ;  /* 0x00000023280e7223 */ /* 0x040fe20000000025 */
[----:B------:R-:W-:Y:S01]  /*6170*/  FFMA R34, R40, R34, R41 ;  /* 0x0000002228227223 */ /* 0x000fe20000000029 */
[----:B------:R-:W-:Y:S01]  /*6180*/  FFMA R9, R79, R32, R16 ;  /* 0x000000204f097223 */ /* 0x000fe20000000010 */
[-C--:B------:R-:W-:Y:S01]  /*6190*/  FFMA R28, R28, R79.reuse, R29 ;  /* 0x0000004f1c1c7223 */ /* 0x080fe2000000001d */
[C---:B------:R-:W-:Y:S01]  /*61a0*/  FFMA R42, R63.reuse, R79, -R42 ;  /* 0x0000004f3f2a7223 */ /* 0x040fe2000000082a */
[----:B------:R-:W-:Y:S01]  /*61b0*/  FFMA R62, R63, R23, -R62 ;  /* 0x000000173f3e7223 */ /* 0x000fe2000000083e */
[C---:B------:R-:W-:Y:S01]  /*61c0*/  FFMA R25, R79.reuse, -R25, R14 ;  /* 0x800000194f197223 */ /* 0x040fe2000000000e */
[----:B------:R-:W-:Y:S01]  /*61d0*/  FFMA R43, R79, R43, R34 ;  /* 0x0000002b4f2b7223 */ /* 0x000fe20000000022 */
[----:B------:R-:W-:Y:S01]  /*61e0*/  FFMA R31, R15, R48, R31 ;  /* 0x000000300f1f7223 */ /* 0x000fe2000000001f */
[----:B------:R-:W-:Y:S01]  /*61f0*/  FFMA R9, R18, -R26, R9 ;  /* 0x8000001a12097223 */ /* 0x000fe20000000009 */
[----:B------:R-:W-:Y:S01]  /*6200*/  FFMA R28, R19, R40, R28 ;  /* 0x00000028131c7223 */ /* 0x000fe2000000001c */
[C---:B------:R-:W-:Y:S01]  /*6210*/  FFMA R42, R13.reuse, R18, R42 ;  /* 0x000000120d2a7223 */ /* 0x040fe2000000002a */
[----:B------:R-:W-:Y:S01]  /*6220*/  FFMA R62, R13, R33, R62 ;  /* 0x000000210d3e7223 */ /* 0x000fe2000000003e */
[----:B------:R-:W-:Y:S01]  /*6230*/  FFMA R17, R23, -R52, R50 ;  /* 0x8000003417117223 */ /* 0x000fe20000000032 */
[----:B------:R-:W-:Y:S01]  /*6240*/  FADD R15, RZ, R40 ;  /* 0x00000028ff0f7221 */ /* 0x000fe20000000000 */
[----:B------:R-:W-:Y:S01]  /*6250*/  FFMA R33, R33, -R22, R36 ;  /* 0x8000001621217223 */ /* 0x000fe20000000024 */
[----:B------:R-:W-:Y:S01]  /*6260*/  FFMA R13, R23, R24, R60 ;  /* 0x00000018170d7223 */ /* 0x000fe2000000003c */
[----:B------:R-:W-:Y:S01]  /*6270*/  FADD R10, R25, R10 ;  /* 0x0000000a190a7221 */ /* 0x000fe20000000000 */
[----:B------:R-:W-:Y:S01]  /*6280*/  FADD R12, R43, R12 ;  /* 0x0000000c2b0c7221 */ /* 0x000fe20000000000 */
[----:B------:R-:W-:Y:S01]  /*6290*/  FADD R22, RZ, R79 ;  /* 0x0000004fff167221 */ /* 0x000fe20000000000 */
[C---:B------:R-:W-:Y:S01]  /*62a0*/  FFMA R31, -R4.reuse, R23, R31 ;  /* 0x00000017041f7223 */ /* 0x040fe2000000011f */
[----:B------:R-:W-:Y:S01]  /*62b0*/  FFMA R30, -R4, R79, R30 ;  /* 0x0000004f041e7223 */ /* 0x000fe2000000011e */
[----:B------:R-:W-:Y:S01]  /*62c0*/  FADD R8, R9, R8 ;  /* 0x0000000809087221 */ /* 0x000fe20000000000 */
        /* <DEDUP_REMOVED lines=24> */
.L_x_486:
        /* <DEDUP_REMOVED lines=12> */
.L_x_487:
[----:B------:R-:W-:Y:S01]  /*6510*/  BSSY B2, `(.L_x_488) ;  /* 0x000003f000027945 */ /* 0x000fe20003800000 */
[----:B------:R-:W-:Y:S05]  /*6520*/  @!P2 BRA `(.L_x_489) ;  /* 0x000003d00000a947 */ /* 0x000fea0003800000 */
[----:B------:R-:W-:Y:S01]  /*6530*/  ISETP.NE.U32.AND P0, PT, RZ, c[0x0][0x868], PT ;  /* 0x00021a00ff007a0c */ /* 0x000fe20003f05070 */
[----:B------:R-:W-:Y:S01]  /*6540*/  FADD R39, RZ, R39 ;  /* 0x00000027ff277221 */ /* 0x000fe20000000000 */
[----:B0-----:R-:W-:Y:S01]  /*6550*/  FADD R17, RZ, R46 ;  /* 0x0000002eff117221 */ /* 0x001fe20000000000 */
[----:B------:R-:W-:Y:S01]  /*6560*/  FADD R19, RZ, R22 ;  /* 0x00000016ff137221 */ /* 0x000fe20000000000 */
[----:B------:R-:W-:Y:S01]  /*6570*/  ISETP.NE.AND.EX P0, PT, RZ, c[0x0][0x86c], PT, P0 ;  /* 0x00021b00ff007a0c */ /* 0x000fe20003f05300 */
[----:B------:R-:W-:Y:S01]  /*6580*/  FADD R23, RZ, R44 ;  /* 0x0000002cff177221 */ /* 0x000fe20000000000 */
[----:B------:R-:W-:Y:S01]  /*6590*/  FADD R25, RZ, R10 ;  /* 0x0000000aff197221 */ /* 0x000fe20000000000 */
[----:B------:R-:W-:Y:S01]  /*65a0*/  FADD R33, RZ, R33 ;  /* 0x00000021ff217221 */ /* 0x000fe20000000000 */
[----:B------:R-:W-:-:S09]  /*65b0*/  FADD R27, RZ, R12 ;  /* 0x0000000cff1b7221 */ /* 0x000fd20000000000 */
        /* <DEDUP_REMOVED lines=8> */
[----:B------:R0:W-:Y:S01]  /*6640*/  RED.E.ADD.F32.FTZ.RN.STRONG.GPU [R8.64+0x8], R15 ;  /* 0x0000080f0800798e */ /* 0x0001e2000c10e7a0 */
[----:B------:R-:W-:Y:S05]  /*6650*/  BRA `(.L_x_491) ;  /* 0x000000b000007947 */ /* 0x000fea0003800000 */
.L_x_490:
        /* <DEDUP_REMOVED lines=10> */
[----:B------:R0:W-:Y:S02]  /*6700*/  RED.E.ADD.F32.FTZ.RN.STRONG.GPU [R8.64+0x8], R15 ;  /* 0x0000080f0800798e */ /* 0x0001e4000c10e7a0 */
.L_x_491:
        /* <DEDUP_REMOVED lines=16> */
.L_x_492:
        /* <DEDUP_REMOVED lines=15> */
.L_x_489:
[----:B------:R-:W-:Y:S05]  /*6900*/  BSYNC B2 ;  /* 0x0000000000027941 */ /* 0x000fea0003800000 */
.L_x_488:
[----:B------:R-:W-:Y:S01]  /*6910*/  ISETP.NE.U32.AND P0, PT, RZ, c[0x0][0x718], PT ;  /* 0x0001c600ff007a0c */ /* 0x000fe20003f05070 */
[----:B0-----:R-:W-:Y:S01]  /*6920*/  FADD R9, RZ, R7 ;  /* 0x00000007ff097221 */ /* 0x001fe20000000000 */
[----:B------:R-:W-:Y:S01]  /*6930*/  FADD R11, RZ, R6 ;  /* 0x00000006ff0b7221 */ /* 0x000fe20000000000 */
[----:B------:R-:W-:Y:S01]  /*6940*/  FADD R13, RZ, R5 ;  /* 0x00000005ff0d7221 */ /* 0x000fe20000000000 */
[----:B------:R-:W-:-:S13]  /*6950*/  ISETP.NE.AND.EX P0, PT, RZ, c[0x0][0x71c], PT, P0 ;  /* 0x0001c700ff007a0c */ /* 0x000fda0003f05300 */
        /* <DEDUP_REMOVED lines=10> */
.L_x_493:
[----:B------:R-:W-:-:S04]  /*6a00*/  ISETP.NE.U32.AND P0, PT, RZ, c[0x0][0x1c0], PT ;  /* 0x00007000ff007a0c */ /* 0x000fc80003f05070 */
[----:B------:R-:W-:-:S13]  /*6a10*/  ISETP.NE.AND.EX P0, PT, RZ, c[0x0][0x1c4], PT, P0 ;  /* 0x00007100ff007a0c */ /* 0x000fda0003f05300 */
[----:B------:R-:W-:Y:S05]  /*6a20*/  @!P0 BRA `(.L_x_494) ;  /* 0x0000008000008947 */ /* 0x000fea0003800000 */
[----:B------:R-:W-:Y:S01]  /*6a30*/  IMAD R4, R53, c[0x0][0x1d8], RZ ;  /* 0x0000760035047a24 */ /* 0x000fe200078e02ff */
[----:B------:R-:W-:-:S03]  /*6a40*/  MOV R5, c[0x0][0x1d8] ;  /* 0x0000760000057a02 */ /* 0x000fc60000000f00 */
[C---:B------:R-:W-:Y:S02]  /*6a50*/  IMAD R47, R54.reuse, R47, R4 ;  /* 0x0000002f362f7224 */ /* 0x040fe400078e0204 */
[----:B------:R-:W-:-:S05]  /*6a60*/  IMAD.WIDE.U32 R4, R54, R5, c[0x0][0x1c0] ;  /* 0x0000700036047625 */ /* 0x000fca00078e0005 */
[----:B------:R-:W-:-:S05]  /*6a70*/  IADD3 R5, R47, R5, RZ ;  /* 0x000000052f057210 */ /* 0x000fca0007ffe0ff */
[----:B------:R0:W-:Y:S04]  /*6a80*/  RED.E.ADD.F32.FTZ.RN.STRONG.GPU [R4.64], R9 ;  /* 0x000000090400798e */ /* 0x0001e8000c10e7a0 */
[----:B------:R0:W-:Y:S04]  /*6a90*/  RED.E.ADD.F32.FTZ.RN.STRONG.GPU [R4.64+0x4], R11 ;  /* 0x0000040b0400798e */ /* 0x0001e8000c10e7a0 */
[----:B------:R0:W-:Y:S02]  /*6aa0*/  RED.E.ADD.F32.FTZ.RN.STRONG.GPU [R4.64+0x8], R13 ;  /* 0x0000080d0400798e */ /* 0x0001e4000c10e7a0 */
.L_x_494:
        /* <DEDUP_REMOVED lines=12> */
.L_x_495:
[----:B------:R-:W-:-:S04]  /*6b70*/  ISETP.NE.U32.AND P0, PT, RZ, c[0x0][0x188], PT ;  /* 0x00006200ff007a0c */ /* 0x000fc80003f05070 */
[----:B------:R-:W-:-:S13]  /*6b80*/  ISETP.NE.AND.EX P0, PT, RZ, c[0x0][0x18c], PT, P0 ;  /* 0x00006300ff007a0c */ /* 0x000fda0003f05300 */
[----:B------:R-:W-:Y:S05]  /*6b90*/  @!P0 BRA `(.L_x_415) ;  /* 0x0000008000008947 */ /* 0x000fea0003800000 */
[----:B0-----:R-:W-:Y:S01]  /*6ba0*/  MOV R5, c[0x0][0x1a0] ;  /* 0x0000680000057a02 */ /* 0x001fe20000000f00 */
[----:B------:R-:W-:-:S04]  /*6bb0*/  IMAD R53, R53, c[0x0][0x1a0], RZ ;  /* 0x0000680035357a24 */ /* 0x000fc800078e02ff */
[C---:B------:R-:W-:Y:S02]  /*6bc0*/  IMAD R53, R54.reuse, R49, R53 ;  /* 0x0000003136357224 */ /* 0x040fe400078e0235 */
[----:B------:R-:W-:-:S05]  /*6bd0*/  IMAD.WIDE.U32 R4, R54, R5, c[0x0][0x188] ;  /* 0x0000620036047625 */ /* 0x000fca00078e0005 */
[----:B------:R-:W-:-:S05]  /*6be0*/  IADD3 R5, R53, R5, RZ ;  /* 0x0000000535057210 */ /* 0x000fca0007ffe0ff */
[----:B------:R0:W-:Y:S04]  /*6bf0*/  RED.E.ADD.F32.FTZ.RN.STRONG.GPU [R4.64], R3 ;  /* 0x000000030400798e */ /* 0x0001e8000c10e7a0 */
[----:B------:R0:W-:Y:S04]  /*6c00*/  RED.E.ADD.F32.FTZ.RN.STRONG.GPU [R4.64+0x4], R2 ;  /* 0x000004020400798e */ /* 0x0001e8000c10e7a0 */
[----:B------:R0:W-:Y:S02]  /*6c10*/  RED.E.ADD.F32.FTZ.RN.STRONG.GPU [R4.64+0x8], R0 ;  /* 0x000008000400798e */ /* 0x0001e4000c10e7a0 */
.L_x_415:
[----:B------:R-:W-:Y:S05]  /*6c20*/  BSYNC B0 ;  /* 0x0000000000007941 */ /* 0x000fea0003800000 */
.L_x_414:
[----:B0-----:R-:W-:-:S05]  /*6c30*/  MOV R3, c[0x0][0x0] ;  /* 0x0000000000037a02 */ /* 0x001fca0000000f00 */
[----:B------:R-:W-:-:S05]  /*6c40*/  IMAD.WIDE.U32 R20, R3, c[0x0][0xc], R20 ;  /* 0x0000030003147a25 */ /* 0x000fca00078e0014 */
[----:B------:R-:W-:-:S04]  /*6c50*/  ISETP.GE.U32.AND P0, PT, R20, c[0x0][0x178], PT ;  /* 0x00005e0014007a0c */ /* 0x000fc80003f06070 */
[----:B------:R-:W-:-:S13]  /*6c60*/  ISETP.GE.U32.AND.EX P0, PT, R21, c[0x0][0x17c], PT, P0 ;  /* 0x00005f0015007a0c */ /* 0x000fda0003f06100 */
[----:B------:R-:W-:Y:S01]  /*6c70*/  @P0 CALL.REL.NOINC `(.L_x_496) ;  /* 0x0000001000000944 */ /* 0x000fe20003c00000 */
[----:B------:R-:W-:Y:S05]  /*6c80*/  BRA `(.L_x_497) ;  /* 0xffff977000007947 */ /* 0x000fea000383ffff */
.L_x_496:
[----:B------:R-:W-:Y:S05]  /*6c90*/  BSYNC B1 ;  /* 0x0000000000017941 */ /* 0x000fea0003800000 */
.L_x_413:
[----:B------:R-:W-:Y:S05]  /*6ca0*/  EXIT ;  /* 0x000000000000794d */ /* 0x000fea0003800000 */
        .weak           $__internal_8_$__cuda_sm20_rcp_rn_f32_slowpath
        .type           $__internal_8_$__cuda_sm20_rcp_rn_f32_slowpath,@function
        .size           $__internal_8_$__cuda_sm20_rcp_rn_f32_slowpath,($__internal_9_$__cuda_sm20_sqrt_rn_f32_slowpath - $__internal_8_$__cuda_sm20_rcp_rn_f32_slowpath)
$__internal_8_$__cuda_sm20_rcp_rn_f32_slowpath:
        /* <DEDUP_REMOVED lines=15> */
.L_x_499:
        /* <DEDUP_REMOVED lines=33> */
.L_x_501:
[----:B------:R0:W1:Y:S02]  /*6fb0*/  MUFU.RCP R13, R12 ;  /* 0x0000000c000d7308 */ /* 0x0000640000001000 */
.L_x_500:
[----:B------:R-:W-:Y:S05]  /*6fc0*/  BSYNC B6 ;  /* 0x0000000000067941 */ /* 0x000fea0003800000 */
.L_x_498:
[----:B-1----:R-:W-:Y:S02]  /*6fd0*/  MOV R11, R13 ;  /* 0x0000000d000b7202 */ /* 0x002fe40000000f00 */
[----:B0-----:R-:W-:Y:S02]  /*6fe0*/  MOV R12, R95 ;  /* 0x0000005f000c7202 */ /* 0x001fe40000000f00 */
[----:B------:R-:W-:-:S04]  /*6ff0*/  MOV R13, 0x0 ;  /* 0x00000000000d7802 */ /* 0x000fc80000000f00 */
[----:B------:R-:W-:Y:S05]  /*7000*/  RET.REL.NODEC R12 `(my_solve_particle_shape_contacts_cuda_kernel_backward) ;  /* 0xffff8ff00c007950 */ /* 0x000fea0003c3ffff */
        .weak           $__internal_9_$__cuda_sm20_sqrt_rn_f32_slowpath
        .type           $__internal_9_$__cuda_sm20_sqrt_rn_f32_slowpath,@function
        .size           $__internal_9_$__cuda_sm20_sqrt_rn_f32_slowpath,($__internal_10_$__cuda_sm3x_div_rn_noftz_f32_slowpath - $__internal_9_$__cuda_sm20_sqrt_rn_f32_slowpath)
$__internal_9_$__cuda_sm20_sqrt_rn_f32_slowpath:
[----:B------:R-:W-:-:S13]  /*7010*/  LOP3.LUT P0, RZ, R15, 0x7fffffff, RZ, 0xc0, !PT ;  /* 0x7fffffff0fff7812 */ /* 0x000fda000780c0ff */
[----:B------:R-:W-:Y:S05]  /*7020*/  @!P0 BRA `(.L_x_502) ;  /* 0x0000011000008947 */ /* 0x000fea0003800000 */
[----:B------:R-:W-:Y:S02]  /*7030*/  FSETP.GEU.FTZ.AND P0, PT, R15, RZ, PT ;  /* 0x000000ff0f00720b */ /* 0x000fe40003f1e000 */
[----:B------:R-:W-:-:S11]  /*7040*/  MOV R14, R15 ;  /* 0x0000000f000e7202 */ /* 0x000fd60000000f00 */
        /* <DEDUP_REMOVED lines=15> */
.L_x_502:
[----:B------:R-:W-:Y:S02]  /*7140*/  MOV R88, R15 ;  /* 0x0000000f00587202 */ /* 0x000fe40000000f00 */
[----:B------:R-:W-:Y:S02]  /*7150*/  MOV R14, R79 ;  /* 0x0000004f000e7202 */ /* 0x000fe40000000f00 */
[----:B------:R-:W-:-:S04]  /*7160*/  MOV R15, 0x0 ;  /* 0x00000000000f7802 */ /* 0x000fc80000000f00 */
[----:B------:R-:W-:Y:S05]  /*7170*/  RET.REL.NODEC R14 `(my_solve_particle_shape_contacts_cuda_kernel_backward) ;  /* 0xffff8e800e007950 */ /* 0x000fea0003c3ffff */
        .weak           $__internal_10_$__cuda_sm3x_div_rn_noftz_f32_slowpath
        .type           $__internal_10_$__cuda_sm3x_div_rn_noftz_f32_slowpath,@function
        .size           $__internal_10_$__cuda_sm3x_div_rn_noftz_f32_slowpath,(.L_x_1265 - $__internal_10_$__cuda_sm3x_div_rn_noftz_f32_slowpath)
$__internal_10_$__cuda_sm3x_div_rn_noftz_f32_slowpath:
        /* <DEDUP_REMOVED lines=34> */
.L_x_504:
[----:B------:R-:W-:Y:S01]  /*73a0*/  LEA R99, R19, 0xc0800000, 0x17 ;  /* 0xc080000013637811 */ /* 0x000fe200078eb8ff */
[----:B------:R-:W-:Y:S01]  /*73b0*/  BSSY B5, `(.L_x_509) ;  /* 0x0000036000057945 */ /* 0x000fe20003800000 */
[----:B------:R-:W-:Y:S02]  /*73c0*/  IADD3 R98, R98, -0x7f, RZ ;  /* 0xffffff8162627810 */ /* 0x000fe40007ffe0ff */
[----:B------:R-:W-:-:S03]  /*73d0*/  IADD3 R100, -R99, R18, RZ ;  /* 0x0000001263647210 */ /* 0x000fc60007ffe1ff */
[----:B------:R-:W-:Y:S01]  /*73e0*/  IMAD R17, R98, -0x800000, R17 ;  /* 0xff80000062117824 */ /* 0x000fe200078e0211 */
[----:B------:R-:W0:Y:S01]  /*73f0*/  MUFU.RCP R18, R100 ;  /* 0x0000006400127308 */ /* 0x000e220000001000 */
[----:B------:R-:W-:-:S04]  /*7400*/  FADD.FTZ R102, -R100, -RZ ;  /* 0x800000ff64667221 */ /* 0x000fc80000010100 */
        /* <DEDUP_REMOVED lines=23> */
[C---:B------:R-:W-:Y:S02]  /*7580*/  ISETP.NE.AND P4, PT, R98.reuse, RZ, PT ;  /* 0x000000ff6200720c */ /* 0x040fe40003f85270 */
[----:B------:R-:W-:Y:S02]  /*7590*/  ISETP.NE.AND P1, PT, R98, RZ, PT ;  /* 0x000000ff6200720c */ /* 0x000fe40003f25270 */
[----:B------:R-:W-:Y:S01]  /*75a0*/  LOP3.LUT R96, R19, 0x7fffff, RZ, 0xc0, !PT ;  /* 0x007fffff13607812 */ /* 0x000fe200078ec0ff */
[CCC-:B------:R-:W-:Y:S01]  /*75b0*/  FFMA.RP R19, R18.reuse, R102.reuse, R99.reuse ;  /* 0x0000006612137223 */ /* 0x1c0fe20000008063 */
[----:B------:R-:W-:Y:S01]  /*75c0*/  FFMA.RM R18, R18, R102, R99 ;  /* 0x0000006612127223 */ /* 0x000fe20000004063 */
[----:B------:R-:W-:Y:S02]  /*75d0*/  IADD3 R99, R98, 0x20, RZ ;  /* 0x0000002062637810 */ /* 0x000fe40007ffe0ff */
[----:B------:R-:W-:-:S02]  /*75e0*/  LOP3.LUT R96, R96, 0x800000, RZ, 0xfc, !PT ;  /* 0x0080000060607812 */ /* 0x000fc400078efcff */
[----:B------:R-:W-:Y:S02]  /*75f0*/  IADD3 R98, -R98, RZ, RZ ;  /* 0x000000ff62627210 */ /* 0x000fe40007ffe1ff */
[----:B------:R-:W-:Y:S02]  /*7600*/  SHF.L.U32 R99, R96, R99, RZ ;  /* 0x0000006360637219 */ /* 0x000fe400000006ff */
[----:B------:R-:W-:Y:S02]  /*7610*/  FSETP.NEU.FTZ.AND P0, PT, R19, R18, PT ;  /* 0x000000121300720b */ /* 0x000fe40003f1d000 */
[----:B------:R-:W-:Y:S02]  /*7620*/  SEL R19, R98, RZ, P4 ;  /* 0x000000ff62137207 */ /* 0x000fe40002000000 */
[----:B------:R-:W-:Y:S02]  /*7630*/  ISETP.NE.AND P1, PT, R99, RZ, P1 ;  /* 0x000000ff6300720c */ /* 0x000fe40000f25270 */
[----:B------:R-:W-:-:S02]  /*7640*/  SHF.R.U32.HI R19, RZ, R19, R96 ;  /* 0x00000013ff137219 */ /* 0x000fc40000011660 */
[----:B------:R-:W-:Y:S02]  /*7650*/  PLOP3.LUT P0, PT, P0, P1, PT, 0xa8, 0x0 ;  /* 0x000000000000781c */ /* 0x000fe40000703570 */
[----:B------:R-:W-:Y:S02]  /*7660*/  SHF.R.U32.HI R99, RZ, 0x1, R19 ;  /* 0x00000001ff637819 */ /* 0x000fe40000011613 */
[----:B------:R-:W-:-:S04]  /*7670*/  SEL R18, RZ, 0x1, !P0 ;  /* 0x00000001ff127807 */ /* 0x000fc80004000000 */
[----:B------:R-:W-:-:S04]  /*7680*/  LOP3.LUT R18, R18, 0x1, R99, 0xf8, !PT ;  /* 0x0000000112127812 */ /* 0x000fc800078ef863 */
[----:B------:R-:W-:-:S04]  /*7690*/  LOP3.LUT R18, R18, R19, RZ, 0xc0, !PT ;  /* 0x0000001312127212 */ /* 0x000fc800078ec0ff */
[----:B------:R-:W-:-:S04]  /*76a0*/  IADD3 R18, R99, R18, RZ ;  /* 0x0000001263127210 */ /* 0x000fc80007ffe0ff */
[----:B------:R-:W-:Y:S01]  /*76b0*/  LOP3.LUT R17, R18, R17, RZ, 0xfc, !PT ;  /* 0x0000001112117212 */ /* 0x000fe200078efcff */
[----:B------:R-:W-:Y:S05]  /*76c0*/  BRA `(.L_x_512) ;  /* 0x0000004000007947 */ /* 0x000fea0003800000 */
.L_x_511:
[----:B------:R-:W-:-:S04]  /*76d0*/  LOP3.LUT R17, R17, 0x80000000, RZ, 0xc0, !PT ;  /* 0x8000000011117812 */ /* 0x000fc800078ec0ff */
[----:B------:R-:W-:Y:S01]  /*76e0*/  LOP3.LUT R17, R17, 0x7f800000, RZ, 0xfc, !PT ;  /* 0x7f80000011117812 */ /* 0x000fe200078efcff */
[----:B------:R-:W-:Y:S05]  /*76f0*/  BRA `(.L_x_512) ;  /* 0x0000001000007947 */ /* 0x000fea0003800000 */
.L_x_510:
[----:B------:R-:W-:Y:S02]  /*7700*/  LEA R17, R96, R17, 0x17 ;  /* 0x0000001160117211 */ /* 0x000fe400078eb8ff */
.L_x_512:
[----:B------:R-:W-:Y:S05]  /*7710*/  BSYNC B5 ;  /* 0x0000000000057941 */ /* 0x000fea0003800000 */
.L_x_509:
[----:B------:R-:W-:Y:S05]  /*7720*/  BRA `(.L_x_513) ;  /* 0x0000008000007947 */ /* 0x000fea0003800000 */
.L_x_508:
[----:B------:R-:W-:-:S04]  /*7730*/  LOP3.LUT R17, R18, 0x80000000, R17, 0x48, !PT ;  /* 0x8000000012117812 */ /* 0x000fc800078e4811 */
[----:B------:R-:W-:Y:S01]  /*7740*/  LOP3.LUT R17, R17, 0x7f800000, RZ, 0xfc, !PT ;  /* 0x7f80000011117812 */ /* 0x000fe200078efcff */
[----:B------:R-:W-:Y:S05]  /*7750*/  BRA `(.L_x_513) ;  /* 0x0000005000007947 */ /* 0x000fea0003800000 */
.L_x_507:
[----:B------:R-:W-:Y:S01]  /*7760*/  LOP3.LUT R17, R18, 0x80000000, R17, 0x48, !PT ;  /* 0x8000000012117812 */ /* 0x000fe200078e4811 */
[----:B------:R-:W-:Y:S05]  /*7770*/  BRA `(.L_x_513) ;  /* 0x0000003000007947 */ /* 0x000fea0003800000 */
.L_x_506:
[----:B------:R-:W0:Y:S01]  /*7780*/  MUFU.RSQ R17, -QNAN ;  /* 0xffc0000000117908 */ /* 0x000e220000001400 */
[----:B------:R-:W-:Y:S05]  /*7790*/  BRA `(.L_x_513) ;  /* 0x0000001000007947 */ /* 0x000fea0003800000 */
.L_x_505:
[----:B------:R-:W-:Y:S02]  /*77a0*/  FADD.FTZ R17, R17, R18 ;  /* 0x0000001211117221 */ /* 0x000fe40000010000 */
.L_x_513:
[----:B------:R-:W-:Y:S05]  /*77b0*/  BSYNC B4 ;  /* 0x0000000000047941 */ /* 0x000fea0003800000 */
.L_x_503:
[----:B------:R-:W-:Y:S02]  /*77c0*/  MOV R18, R94 ;  /* 0x0000005e00127202 */ /* 0x000fe40000000f00 */
[----:B------:R-:W-:-:S04]  /*77d0*/  MOV R19, 0x0 ;  /* 0x0000000000137802 */ /* 0x000fc80000000f00 */
[----:B------:R-:W-:Y:S05]  /*77e0*/  RET.REL.NODEC R18 `(my_solve_particle_shape_contacts_cuda_kernel_backward) ;  /* 0xffff881012007950 */ /* 0x000fea0003c3ffff */
.L_x_514:
        /* <DEDUP_REMOVED lines=9> */
.L_x_1265:


//--------------------- .text.my_solve_particle_shape_contacts_cuda_kernel_forward --------------------------
	.section	.text.my_solve_particle_shape_contacts_cuda_kernel_forward,"ax",@progbits
	.sectioninfo	@"SHI_REGISTERS=40"
	.align	128
        .global         my_solve_particle_shape_contacts_cuda_kernel_forward
        .type           my_solve_particle_shape_contacts_cuda_kernel_forward,@function
        .size           my_solve_particle_shape_contacts_cuda_kernel_forward,(.L_x_1267 - my_solve_particle_shape_contacts_cuda_kernel_forward)
        .other          my_solve_particle_shape_contacts_cuda_kernel_forward,@"STO_CUDA_ENTRY STV_DEFAULT"
my_solve_particle_shape_contacts_cuda_kernel_forward:
.text.my_solve_particle_shape_contacts_cuda_kernel_forward:
        /* <DEDUP_REMOVED lines=8> */
[----:B------:R-:W-:Y:S01]  /*0080*/  MOV R0, R2 ;  /* 0x0000000200007202 */ /* 0x000fe20000000f00 */
        /* <DEDUP_REMOVED lines=17> */
.L_x_538:
[----:B------:R-:W-:Y:S02]  /*01a0*/  MOV R4, c[0x0][0x510] ;  /* 0x0001440000047a02 */ /* 0x000fe40000000f00 */
[----:B0-----:R-:W-:-:S05]  /*01b0*/  MOV R5, c[0x0][0x514] ;  /* 0x0001450000057a02 */ /* 0x001fca0000000f00 */
[----:B------:R-:W2:Y:S01]  /*01c0*/  LDG.E R4, [R4.64] ;  /* 0x0000001004047981 */ /* 0x000ea2000c1e1900 */
[----:B------:R-:W-:Y:S01]  /*01d0*/  YIELD ;  /* 0x0000000000007946 */ /* 0x000fe20003800000 */
[----:B--2---:R-:W-:-:S04]  /*01e0*/  IMNMX R7, R4, c[0x0][0x660], PT ;  /* 0x0001980004077a17 */ /* 0x004fc80003800200 */
[----:B------:R-:W-:-:S13]  /*01f0*/  ISETP.GT.AND P0, PT, R7, R0, PT ;  /* 0x000000000700720c */ /* 0x000fda0003f04270 */
[----:B------:R-:W-:Y:S05]  /*0200*/  @!P0 EXIT ;  /* 0x000000000000894d */ /* 0x000fea0003800000 */
[----:B------:R-:W-:Y:S01]  /*0210*/  SHF.R.S32.HI R19, RZ, 0x1f, R0 ;  /* 0x0000001fff137819 */ /* 0x000fe20000011400 */
[----:B------:R-:W-:Y:S01]  /*0220*/  ULDC UR4, c[0x0][0x568] ;  /* 0x00015a0000047ab9 */ /* 0x000fe20000000800 */
[----:B------:R-:W-:Y:S01]  /*0230*/  MOV R5, c[0x0][0x568] ;  /* 0x00015a0000057a02 */ /* 0x000fe20000000f00 */
[----:B------:R-:W-:Y:S02]  /*0240*/  USHF.R.S32.HI UR4, URZ, 0x1f, UR4 ;  /* 0x0000001f3f047899 */ /* 0x000fe40008011404 */
[----:B------:R-:W-:Y:S02]  /*0250*/  IMAD R7, R19, c[0x0][0x568], RZ ;  /* 0x00015a0013077a24 */ /* 0x000fe400078e02ff */
[----:B------:R-:W-:-:S04]  /*0260*/  IMAD.WIDE.U32 R4, R0, R5, c[0x0][0x548] ;  /* 0x0001520000047625 */ /* 0x000fc800078e0005 */
[----:B------:R-:W-:Y:S01]  /*0270*/  IMAD R7, R0, UR4, R7 ;  /* 0x0000000400077c24 */ /* 0x000fe2000f8e0207 */
[----:B------:R-:W-:-:S04]  /*0280*/  MOV R8, R4 ;  /* 0x0000000400087202 */ /* 0x000fc80000000f00 */
[----:B------:R-:W-:-:S05]  /*0290*/  IADD3 R9, R5, R7, RZ ;  /* 0x0000000705097210 */ /* 0x000fca0007ffe0ff */
[----:B------:R0:W2:Y:S01]  /*02a0*/  LDG.E R2, [R8.64] ;  /* 0x0000001008027981 */ /* 0x0000a2000c1e1900 */
[----:B------:R-:W-:Y:S01]  /*02b0*/  ULDC UR4, c[0x0][0x5a0] ;  /* 0x0001680000047ab9 */ /* 0x000fe20000000800 */
[----:B------:R-:W-:Y:S01]  /*02c0*/  MOV R7, c[0x0][0x5a0] ;  /* 0x0001680000077a02 */ /* 0x000fe20000000f00 */
[----:B------:R-:W-:Y:S01]  /*02d0*/  USHF.R.S32.HI UR4, URZ, 0x1f, UR4 ;  /* 0x0000001f3f047899 */ /* 0x000fe20008011404 */
[----:B------:R-:W-:-:S03]  /*02e0*/  IMAD R5, R19, c[0x0][0x5a0], RZ ;  /* 0x0001680013057a24 */ /* 0x000fc600078e02ff */
[----:B------:R-:W-:Y:S01]  /*02f0*/  IMAD.WIDE.U32 R6, R0, R7, c[0x0][0x580] ;  /* 0x0001600000067625 */ /* 0x000fe200078e0007 */
[----:B0-----:R-:W-:-:S03]  /*0300*/  MOV R9, c[0x0][0x280] ;  /* 0x0000a00000097a02 */ /* 0x001fc60000000f00 */
[----:B------:R-:W-:Y:S01]  /*0310*/  IMAD R5, R0, UR4, R5 ;  /* 0x0000000400057c24 */ /* 0x000fe2000f8e0205 */
[----:B------:R-:W-:Y:S02]  /*0320*/  ULDC UR4, c[0x0][0x280] ;  /* 0x0000a00000047ab9 */ /* 0x000fe40000000800 */
[----:B------:R-:W-:Y:S02]  /*0330*/  USHF.R.S32.HI UR4, URZ, 0x1f, UR4 ;  /* 0x0000001f3f047899 */ /* 0x000fe40008011404 */
        /* <DEDUP_REMOVED lines=9> */
[----:B------:R-:W-:Y:S01]  /*03d0*/  ULDC UR4, c[0x0][0x3d0] ;  /* 0x0000f40000047ab9 */ /* 0x000fe20000000800 */
[----:B---3--:R-:W-:Y:S01]  /*03e0*/  SHF.R.S32.HI R37, RZ, 0x1f, R18 ;  /* 0x0000001fff257819 */ /* 0x008fe20000011412 */
[----:B------:R-:W-:Y:S01]  /*03f0*/  USHF.R.S32.HI UR4, URZ, 0x1f, UR4 ;  /* 0x0000001f3f047899 */ /* 0x000fe20008011404 */
[----:B------:R-:W-:-:S03]  /*0400*/  MOV R9, c[0x0][0x3d0] ;  /* 0x0000f40000097a02 */ /* 0x000fc60000000f00 */
[----:B------:R-:W-:Y:S02]  /*0410*/  IMAD R5, R37, c[0x0][0x3d0], RZ ;  /* 0x0000f40025057a24 */ /* 0x000fe400078e02ff */
[----:B------:R-:W-:-:S04]  /*0420*/  IMAD.WIDE.U32 R6, R18, R9, c[0x0][0x3b0] ;  /* 0x0000ec0012067625 */ /* 0x000fc800078e0009 */
[----:B------:R-:W-:-:S05]  /*0430*/  IMAD R5, R18, UR4, R5 ;  /* 0x0000000412057c24 */ /* 0x000fca000f8e0205 */
[----:B------:R-:W-:Y:S02]  /*0440*/  IADD3 R9, R7, R5, RZ ;  /* 0x0000000507097210 */ /* 0x000fe40007ffe0ff */
[----:B------:R-:W-:Y:S02]  /*0450*/  MOV R8, R6 ;  /* 0x0000000600087202 */ /* 0x000fe40000000f00 */
[----:B--2---:R-:W-:-:S04]  /*0460*/  LOP3.LUT R5, R10, 0x1, RZ, 0xc0, !PT ;  /* 0x000000010a057812 */ /* 0x004fc800078ec0ff */
[----:B------:R-:W-:-:S13]  /*0470*/  ISETP.NE.U32.AND P0, PT, R5, 0x1, PT ;  /* 0x000000010500780c */ /* 0x000fda0003f05070 */
[----:B------:R-:W-:Y:S05]  /*0480*/  @P0 EXIT ;  /* 0x000000000000094d */ /* 0x000fea0003800000 */
[----:B------:R0:W2:Y:S01]  /*0490*/  LDG.E R5, [R8.64] ;  /* 0x0000001008057981 */ /* 0x0000a2000c1e1900 */
[----:B------:R-:W-:Y:S01]  /*04a0*/  ULDC UR4, c[0x0][0x1a0] ;  /* 0x0000680000047ab9 */ /* 0x000fe20000000800 */
[C---:B------:R-:W-:Y:S01]  /*04b0*/  IMAD R25, R4.reuse, c[0x0][0x1a0], RZ ;  /* 0x0000680004197a24 */ /* 0x040fe200078e02ff */
[----:B------:R-:W-:Y:S01]  /*04c0*/  ULDC UR6, c[0x0][0x1d8] ;  /* 0x0000760000067ab9 */ /* 0x000fe20000000800 */
[----:B------:R-:W-:Y:S01]  /*04d0*/  IMAD R13, R4, c[0x0][0x1d8], RZ ;  /* 0x00007600040d7a24 */ /* 0x000fe200078e02ff */
[----:B------:R-:W-:Y:S01]  /*04e0*/  USHF.R.S32.HI UR4, URZ, 0x1f, UR4 ;  /* 0x0000001f3f047899 */ /* 0x000fe20008011404 */
[----:B------:R-:W-:Y:S01]  /*04f0*/  MOV R33, c[0x0][0x1a0] ;  /* 0x0000680000217a02 */ /* 0x000fe20000000f00 */
[----:B------:R-:W-:Y:S01]  /*0500*/  USHF.R.S32.HI UR6, URZ, 0x1f, UR6 ;  /* 0x0000001f3f067899 */ /* 0x000fe20008011406 */
[----:B------:R-:W-:Y:S01]  /*0510*/  MOV R15, c[0x0][0x5d8] ;  /* 0x00017600000f7a02 */ /* 0x000fe20000000f00 */
[----:B------:R-:W-:Y:S01]  /*0520*/  IMAD R29, R19, c[0x0][0x5d8], RZ ;  /* 0x00017600131d7a24 */ /* 0x000fe200078e02ff */
[----:B------:R-:W-:Y:S01]  /*0530*/  BSSY B0, `(.L_x_515) ;  /* 0x000002a000007945 */ /* 0x000fe20003800000 */
[C---:B------:R-:W-:Y:S01]  /*0540*/  IMAD R25, R2.reuse, UR4, R25 ;  /* 0x0000000402197c24 */ /* 0x040fe2000f8e0219 */
[----:B------:R-:W-:Y:S01]  /*0550*/  MOV R31, c[0x0][0x1d8] ;  /* 0x00007600001f7a02 */ /* 0x000fe20000000f00 */
[----:B------:R-:W-:Y:S01]  /*0560*/  IMAD R13, R2, UR6, R13 ;  /* 0x00000006020d7c24 */ /* 0x000fe2000f8e020d */
[----:B------:R-:W-:Y:S01]  /*0570*/  MOV R6, 0x3f800000 ;  /* 0x3f80000000067802 */ /* 0x000fe20000000f00 */
[----:B------:R-:W-:Y:S01]  /*0580*/  CS2R R20, SRZ ;  /* 0x0000000000147805 */ /* 0x000fe2000001ff00 */
[----:B------:R-:W-:Y:S01]  /*0590*/  MOV R34, RZ ;  /* 0x000000ff00227202 */ /* 0x000fe20000000f00 */
[----:B0-----:R-:W-:Y:S01]  /*05a0*/  CS2R R8, SRZ ;  /* 0x0000000000087805 */ /* 0x001fe2000001ff00 */
[----:B------:R-:W-:Y:S01]  /*05b0*/  MOV R22, RZ ;  /* 0x000000ff00167202 */ /* 0x000fe20000000f00 */
[----:B------:R-:W-:Y:S01]  /*05c0*/  IMAD R29, R0, UR5, R29 ;  /* 0x00000005001d7c24 */ /* 0x000fe2000f8e021d */
[----:B------:R-:W-:Y:S01]  /*05d0*/  MOV R11, RZ ;  /* 0x000000ff000b7202 */ /* 0x000fe20000000f00 */
[----:B------:R-:W-:Y:S01]  /*05e0*/  IMAD.WIDE.U32 R32, R2, R33, c[0x0][0x180] ;  /* 0x0000600002207625 */ /* 0x000fe200078e0021 */
[----:B------:R-:W-:-:S02]  /*05f0*/  MOV R12, RZ ;  /* 0x000000ff000c7202 */ /* 0x000fc40000000f00 */
[----:B------:R-:W-:Y:S01]  /*0600*/  MOV R7, RZ ;  /* 0x000000ff00077202 */ /* 0x000fe20000000f00 */
[----:B------:R-:W-:Y:S01]  /*0610*/  IMAD.WIDE.U32 R14, R0, R15, c[0x0][0x5b8] ;  /* 0x00016e00000e7625 */ /* 0x000fe200078e000f */
[----:B--2---:R-:W-:Y:S02]  /*0620*/  ISETP.GE.AND P2, PT, R5, RZ, PT ;  /* 0x000000ff0500720c */ /* 0x004fe40003f46270 */
[----:B------:R-:W-:-:S11]  /*0630*/  SHF.R.S32.HI R10, RZ, 0x1f, R5 ;  /* 0x0000001fff0a7819 */ /* 0x000fd60000011405 */
[----:B------:R-:W-:Y:S05]  /*0640*/  @!P2 BRA `(.L_x_516) ;  /* 0x000001800000a947 */ /* 0x000fea0003800000 */
[----:B------:R-:W-:Y:S01]  /*0650*/  ULDC UR4, c[0x0][0x328] ;  /* 0x0000ca0000047ab9 */ /* 0x000fe20000000800 */
[----:B------:R-:W-:Y:S01]  /*0660*/  MOV R16, c[0x0][0x2b8] ;  /* 0x0000ae0000107a02 */ /* 0x000fe20000000f00 */
[----:B------:R-:W-:Y:S01]  /*0670*/  ULDC UR6, c[0x0][0x2b8] ;  /* 0x0000ae0000067ab9 */ /* 0x000fe20000000800 */
[----:B------:R-:W-:Y:S01]  /*0680*/  MOV R26, c[0x0][0x328] ;  /* 0x0000ca00001a7a02 */ /* 0x000fe20000000f00 */
[----:B------:R-:W-:Y:S01]  /*0690*/  USHF.R.S32.HI UR6, URZ, 0x1f, UR6 ;  /* 0x0000001f3f067899 */ /* 0x000fe20008011406 */
[C---:B------:R-:W-:Y:S01]  /*06a0*/  IMAD R6, R10.reuse, c[0x0][0x2b8], RZ ;  /* 0x0000ae000a067a24 */ /* 0x040fe200078e02ff */
[----:B------:R-:W-:Y:S01]  /*06b0*/  USHF.R.S32.HI UR4, URZ, 0x1f, UR4 ;  /* 0x0000001f3f047899 */ /* 0x000fe20008011404 */
[----:B------:R-:W-:Y:S02]  /*06c0*/  IMAD R8, R10, c[0x0][0x328], RZ ;  /* 0x0000ca000a087a24 */ /* 0x000fe400078e02ff */
[----:B------:R-:W-:-:S04]  /*06d0*/  IMAD.WIDE.U32 R16, R5, R16, c[0x0][0x298] ;  /* 0x0000a60005107625 */ /* 0x000fc800078e0010 */
[----:B------:R-:W-:-:S04]  /*06e0*/  IMAD.WIDE.U32 R26, R5, R26, c[0x0][0x308] ;  /* 0x0000c200051a7625 */ /* 0x000fc800078e001a */
[C---:B------:R-:W-:Y:S02]  /*06f0*/  IMAD R7, R5.reuse, UR6, R6 ;  /* 0x0000000605077c24 */ /* 0x040fe4000f8e0206 */
[----:B------:R-:W-:-:S03]  /*0700*/  IMAD R9, R5, UR4, R8 ;  /* 0x0000000405097c24 */ /* 0x000fc6000f8e0208 */
[----:B------:R-:W-:Y:S02]  /*0710*/  IADD3 R17, R17, R7, RZ ;  /* 0x0000000711117210 */ /* 0x000fe40007ffe0ff */
[----:B------:R-:W-:-:S03]  /*0720*/  IADD3 R27, R27, R9, RZ ;  /* 0x000000091b1b7210 */ /* 0x000fc60007ffe0ff */
        /* <DEDUP_REMOVED lines=10> */
.L_x_516:
[----:B------:R-:W-:Y:S05]  /*07d0*/  BSYNC B0 ;  /* 0x0000000000007941 */ /* 0x000fea0003800000 */
.L_x_515:
[----:B0-----:R-:W-:Y:S01]  /*07e0*/  IMAD.WIDE.U32 R16, R2, R31, c[0x0][0x1b8] ;  /* 0x00006e0002107625 */ /* 0x001fe200078e001f */
[----:B-----5:R-:W-:-:S02]  /*07f0*/  FSEL R22, R22, RZ, P2 ;  /* 0x000000ff16167208 */ /* 0x020fc40001000000 */
[----:B------:R-:W-:Y:S02]  /*0800*/  FSEL R34, R34, RZ, P2 ;  /* 0x000000ff22227208 */ /* 0x000fe40001000000 */
[----:B------:R-:W-:Y:S01]  /*0810*/  IADD3 R17, R17, R13, RZ ;  /* 0x0000000d11117210 */ /* 0x000fe20007ffe0ff */
[-C--:B------:R-:W-:Y:S01]  /*0820*/  FMUL R13, R22, R8.reuse ;  /* 0x00000008160d7220 */ /* 0x080fe20000400000 */
[----:B------:R-:W-:Y:S02]  /*0830*/  FSEL R36, R11, RZ, P2 ;  /* 0x000000ff0b247208 */ /* 0x000fe40001000000 */
[----:B------:R-:W-:Y:S01]  /*0840*/  IADD3 R33, R33, R25, RZ ;  /* 0x0000001921217210 */ /* 0x000fe20007ffe0ff */
[----:B------:R-:W-:Y:S01]  /*0850*/  FFMA R13, R34, R7, R13 ;  /* 0x00000007220d7223 */ /* 0x000fe2000000000d */
[----:B------:R-:W-:Y:S01]  /*0860*/  FADD R11, R6, R6 ;  /* 0x00000006060b7221 */ /* 0x000fe20000000000 */
[----:B------:R-:W-:Y:S01]  /*0870*/  IADD3 R15, R15, R29, RZ ;  /* 0x0000001d0f0f7210 */ /* 0x000fe20007ffe0ff */
[----:B------:R-:W-:Y:S01]  /*0880*/  FMUL R31, R34, R8 ;  /* 0x00000008221f7220 */ /* 0x000fe20000400000 */
[----:B------:R-:W-:Y:S01]  /*0890*/  FFMA R13, R36, R9, R13 ;  /* 0x00000009240d7223 */ /* 0x000fe2000000000d */
[----:B------:R0:W2:Y:S03]  /*08a0*/  LDG.E R29, [R32.64] ;  /* 0x00000010201d7981 */ /* 0x0000a6000c1e1900 */
[----:B------:R-:W-:Y:S01]  /*08b0*/  FADD R35, R13, R13 ;  /* 0x0000000d0d237221 */ /* 0x000fe20000000000 */
[----:B------:R0:W3:Y:S01]  /*08c0*/  LDG.E R30, [R32.64+0x4] ;  /* 0x00000410201e7981 */ /* 0x0000e2000c1e1900 */
[----:B------:R-:W-:-:S02]  /*08d0*/  FFMA R11, R11, R6, -1 ;  /* 0xbf8000000b0b7423 */ /* 0x000fc40000000006 */
[-C--:B------:R-:W-:Y:S01]  /*08e0*/  FMUL R27, R35, R7.reuse ;  /* 0x00000007231b7220 */ /* 0x080fe20000400000 */
[----:B------:R0:W4:Y:S01]  /*08f0*/  LDG.E R28, [R32.64+0x8] ;  /* 0x00000810201c7981 */ /* 0x000122000c1e1900 */
[----:B------:R-:W-:-:S03]  /*0900*/  FFMA R31, R22, R7, -R31 ;  /* 0x00000007161f7223 */ /* 0x000fc6000000081f */
[----:B------:R1:W5:Y:S04]  /*0910*/  LDG.E R26, [R16.64] ;  /* 0x00000010101a7981 */ /* 0x000368000c1e1900 */
[----:B------:R1:W5:Y:S01]  /*0920*/  LDG.E R25, [R16.64+0x4] ;  /* 0x0000041010197981 */ /* 0x000362000c1e1900 */
[----:B0-----:R-:W-:Y:S01]  /*0930*/  FMUL R32, R35, R8 ;  /* 0x0000000823207220 */ /* 0x001fe20000400000 */
[C---:B------:R-:W-:Y:S02]  /*0940*/  FFMA R33, R11.reuse, R34, R27 ;  /* 0x000000220b217223 */ /* 0x040fe4000000001b */
[----:B------:R1:W5:Y:S01]  /*0950*/  LDG.E R24, [R16.64+0x8] ;  /* 0x0000081010187981 */ /* 0x000362000c1e1900 */
[----:B------:R-:W-:Y:S01]  /*0960*/  FMUL R13, R36, R7 ;  /* 0x00000007240d7220 */ /* 0x000fe20000400000 */
[----:B------:R-:W-:Y:S01]  /*0970*/  FFMA R27, R11, R22, R32 ;  /* 0x000000160b1b7223 */ /* 0x000fe20000000020 */
[-C--:B------:R-:W-:Y:S01]  /*0980*/  FMUL R22, R22, R9.reuse ;  /* 0x0000000916167220 */ /* 0x080fe20000400000 */
[----:B------:R-:W2:Y:S01]  /*0990*/  LDG.E R32, [R14.64] ;  /* 0x000000100e207981 */ /* 0x000ea2000c1e1900 */
[----:B------:R-:W-:-:S03]  /*09a0*/  FFMA R13, R34, R9, -R13 ;  /* 0x00000009220d7223 */ /* 0x000fc6000000080d */
[----:B------:R-:W2:Y:S01]  /*09b0*/  LDG.E R34, [R14.64+0x8] ;  /* 0x000008100e227981 */ /* 0x000ea2000c1e1900 */
[----:B-1----:R-:W-:Y:S01]  /*09c0*/  FMUL R16, R35, R9 ;  /* 0x0000000923107220 */ /* 0x002fe20000400000 */
[----:B------:R-:W-:-:S03]  /*09d0*/  FFMA R17, R36, R8, -R22 ;  /* 0x0000000824117223 */ /* 0x000fc60000000816 */
[----:B------:R-:W-:Y:S02]  /*09e0*/  FFMA R22, R11, R36, R16 ;  /* 0x000000240b167223 */ /* 0x000fe40000000010 */
[----:B------:R-:W2:Y:S01]  /*09f0*/  LDG.E R16, [R14.64+0x4] ;  /* 0x000004100e107981 */ /* 0x000ea2000c1e1900 */
[----:B------:R-:W-:-:S04]  /*0a00*/  FMUL R36, R17, R6 ;  /* 0x0000000611247220 */ /* 0x000fc80000400000 */
[----:B------:R-:W-:Y:S01]  /*0a10*/  FFMA R33, R36, 2, R33 ;  /* 0x4000000024217823 */ /* 0x000fe20000000021 */
[----:B------:R-:W-:-:S04]  /*0a20*/  FMUL R36, R13, R6 ;  /* 0x000000060d247220 */ /* 0x000fc80000400000 */
[----:B------:R-:W-:Y:S01]  /*0a30*/  FFMA R27, R36, 2, R27 ;  /* 0x40000000241b7823 */ /* 0x000fe2000000001b */
[----:B------:R-:W-:-:S04]  /*0a40*/  FMUL R31, R31, R6 ;  /* 0x000000061f1f7220 */ /* 0x000fc80000400000 */
[----:B------:R-:W-:Y:S01]  /*0a50*/  FFMA R22, R31, 2, R22 ;  /* 0x400000001f167823 */ /* 0x000fe20000000016 */
[----:B--2---:R-:W-:-:S04]  /*0a60*/  FMUL R17, R16, R8 ;  /* 0x0000000810117220 */ /* 0x004fc80000400000 */
[----:B------:R-:W-:Y:S01]  /*0a70*/  FFMA R17, R32, R7, R17 ;  /* 0x0000000720117223 */ /* 0x000fe20000000011 */
[----:B------:R-:W-:-:S03]  /*0a80*/  FMUL R13, R16, R9 ;  /* 0x00000009100d7220 */ /* 0x000fc60000400000 */
[C---:B------:R-:W-:Y:S01]  /*0a90*/  FFMA R17, R34.reuse, R9, R17 ;  /* 0x0000000922117223 */ /* 0x040fe20000000011 */
[----:B------:R-:W-:-:S03]  /*0aa0*/  FFMA R13, R34, R8, -R13 ;  /* 0x00000008220d7223 */ /* 0x000fc6000000080d */
[----:B------:R-:W-:Y:S01]  /*0ab0*/  FADD R36, R17, R17 ;  /* 0x0000001111247221 */ /* 0x000fe20000000000 */
[----:B------:R-:W-:-:S03]  /*0ac0*/  FMUL R15, R13, R6 ;  /* 0x000000060d0f7220 */ /* 0x000fc60000400000 */
[----:B------:R-:W-:-:S04]  /*0ad0*/  FMUL R14, R36, R7 ;  /* 0x00000007240e7220 */ /* 0x000fc80000400000 */
[----:B------:R-:W-:-:S04]  /*0ae0*/  FFMA R13, R11, R32, R14 ;  /* 0x000000200b0d7223 */ /* 0x000fc8000000000e */
[----:B------:R-:W-:Y:S01]  /*0af0*/  FFMA R13, R15, 2, R13 ;  /* 0x400000000f0d7823 */ /* 0x000fe2000000000d */
[----:B------:R-:W-:Y:S01]  /*0b00*/  FMUL R15, R34, R7 ;  /* 0x00000007220f7220 */ /* 0x000fe20000400000 */
[----:B------:R-:W-:-:S03]  /*0b10*/  FMUL R14, R36, R8 ;  /* 0x00000008240e7220 */ /* 0x000fc60000400000 */
[CC--:B------:R-:W-:Y:S01]  /*0b20*/  FFMA R15, R32.reuse, R9.reuse, -R15 ;  /* 0x00000009200f7223 */ /* 0x0c0fe2000000080f */
[----:B------:R-:W-:Y:S01]  /*0b30*/  FMUL R17, R32, R8 ;  /* 0x0000000820117220 */ /* 0x000fe20000400000 */
[----:B------:R-:W-:Y:S01]  /*0b40*/  FMUL R31, R36, R9 ;  /* 0x00000009241f7220 */ /* 0x000fe20000400000 */
[----:B------:R-:W-:Y:S01]  /*0b50*/  FFMA R14, R11, R16, R14 ;  /* 0x000000100b0e7223 */ /* 0x000fe2000000000e */
[----:B------:R-:W-:Y:S01]  /*0b60*/  FMUL R15, R15, R6 ;  /* 0x000000060f0f7220 */ /* 0x000fe20000400000 */
[----:B------:R-:W-:Y:S01]  /*0b70*/  FFMA R17, R16, R7, -R17 ;  /* 0x0000000710117223 */ /* 0x000fe20000000811 */
[----:B------:R-:W-:Y:S02]  /*0b80*/  FFMA R34, R11, R34, R31 ;  /* 0x000000220b227223 */ /* 0x000fe4000000001f */
[----:B------:R-:W-:Y:S01]  /*0b90*/  FFMA R31, R15, 2, R14 ;  /* 0x400000000f1f7823 */ /* 0x000fe2000000000e */
[----:B------:R-:W-:Y:S01]  /*0ba0*/  IMAD R15, R4, c[0x0][0x248], RZ ;  /* 0x00009200040f7a24 */ /* 0x000fe200078e02ff */
[----:B------:R-:W-:Y:S01]  /*0bb0*/  MOV R14, c[0x0][0x248] ;  /* 0x00009200000e7a02 */ /* 0x000fe20000000f00 */
[----:B------:R-:W-:-:S02]  /*0bc0*/  FMUL R17, R17, R6 ;  /* 0x0000000611117220 */ /* 0x000fc40000400000 */
[C---:B------:R-:W-:Y:S02]  /*0bd0*/  IMAD R35, R2.reuse, UR9, R15 ;  /* 0x0000000902237c24 */ /* 0x040fe4000f8e020f */
[----:B------:R-:W-:Y:S01]  /*0be0*/  IMAD.WIDE.U32 R14, R2, R14, c[0x0][0x228] ;  /* 0x00008a00020e7625 */ /* 0x000fe200078e000e */
[----:B------:R-:W-:Y:S01]  /*0bf0*/  FFMA R34, R17, 2, R34 ;  /* 0x4000000011227823 */ /* 0x000fe20000000022 */
[----:B------:R-:W-:Y:S02]  /*0c00*/  MOV R16, c[0x0][0x648] ;  /* 0x0001920000107a02 */ /* 0x000fe40000000f00 */
[----:B------:R-:W-:Y:S01]  /*0c10*/  IMAD R17, R19, c[0x0][0x648], RZ ;  /* 0x0001920013117a24 */ /* 0x000fe200078e02ff */
[----:B------:R-:W-:-:S03]  /*0c20*/  IADD3 R15, R15, R35, RZ ;  /* 0x000000230f0f7210 */ /* 0x000fc60007ffe0ff */
[C---:B------:R-:W-:Y:S02]  /*0c30*/  IMAD R35, R0.reuse, UR8, R17 ;  /* 0x0000000800237c24 */ /* 0x040fe4000f8e0211 */
[----:B------:R-:W-:Y:S01]  /*0c40*/  IMAD.WIDE.U32 R16, R0, R16, c[0x0][0x628] ;  /* 0x00018a0000107625 */ /* 0x000fe200078e0010 */
[--C-:B------:R-:W-:Y:S01]  /*0c50*/  FADD R32, R33, R12.reuse ;  /* 0x0000000c21207221 */ /* 0x100fe20000000000 */
[----:B------:R0:W2:Y:S03]  /*0c60*/  LDG.E R15, [R14.64] ;  /* 0x000000100e0f7981 */ /* 0x0000a6000c1e1900 */
[----:B------:R-:W-:Y:S01]  /*0c70*/  IADD3 R17, R17, R35, RZ ;  /* 0x0000002311117210 */ /* 0x000fe20007ffe0ff */
[----:B------:R-:W-:-:S04]  /*0c80*/  FADD R33, R13, R12 ;  /* 0x0000000c0d217221 */ /* 0x000fc80000000000 */
[----:B------:R-:W2:Y:S04]  /*0c90*/  LDG.E R12, [R16.64+0x4] ;  /* 0x00000410100c7981 */ /* 0x000ea8000c1e1900 */
[----:B------:R-:W4:Y:S04]  /*0ca0*/  LDG.E R13, [R16.64] ;  /* 0x00000010100d7981 */ /* 0x000f28000c1e1900 */
[----:B0-----:R-:W4:Y:S01]  /*0cb0*/  LDG.E R14, [R16.64+0x8] ;  /* 0x00000810100e7981 */ /* 0x001f22000c1e1900 */
[----:B------:R-:W-:-:S04]  /*0cc0*/  FADD R31, R31, R20 ;  /* 0x000000141f1f7221 */ /* 0x000fc80000000000 */
[----:B---3--:R-:W-:Y:S01]  /*0cd0*/  FADD R35, R30, -R31 ;  /* 0x8000001f1e237221 */ /* 0x008fe20000000000 */
[----:B------:R-:W-:Y:S01]  /*0ce0*/  FADD R30, R29, -R33 ;  /* 0x800000211d1e7221 */ /* 0x000fe20000000000 */
[--C-:B------:R-:W-:Y:S01]  /*0cf0*/  FADD R29, R34, R21.reuse ;  /* 0x00000015221d7221 */ /* 0x100fe20000000000 */
[----:B------:R-:W-:Y:S01]  /*0d00*/  FADD R20, R27, R20 ;  /* 0x000000141b147221 */ /* 0x000fe20000000000 */
[----:B------:R-:W-:Y:S01]  /*0d10*/  FADD R22, R22, R21 ;  /* 0x0000001516167221 */ /* 0x000fe20000000000 */
[----:B--2---:R-:W-:-:S04]  /*0d20*/  FMUL R35, R35, R12 ;  /* 0x0000000c23237220 */ /* 0x004fc80000400000 */
[----:B----4-:R-:W-:Y:S01]  /*0d30*/  FFMA R30, R30, R13, R35 ;  /* 0x0000000d1e1e7223 */ /* 0x010fe20000000023 */
[----:B------:R-:W-:-:S04]  /*0d40*/  FADD R35, R28, -R29 ;  /* 0x8000001d1c237221 */ /* 0x000fc80000000000 */
[----:B------:R-:W-:-:S04]  /*0d50*/  FFMA R30, R35, R14, R30 ;  /* 0x0000000e231e7223 */ /* 0x000fc8000000001e */
[----:B------:R-:W-:-:S05]  /*0d60*/  FADD R15, R30, -R15 ;  /* 0x8000000f1e0f7221 */ /* 0x000fca0000000000 */
[----:B------:R-:W-:-:S13]  /*0d70*/  FSETP.GT.AND P0, PT, R15, c[0x0][0x504], PT ;  /* 0x000141000f007a0b */ /* 0x000fda0003f04000 */
[----:B------:R-:W-:Y:S05]  /*0d80*/  @P0 EXIT ;  /* 0x000000000000094d */ /* 0x000fea0003800000 */
[----:B------:R-:W-:Y:S01]  /*0d90*/  MOV R21, c[0x0][0x4b0] ;  /* 0x00012c0000157a02 */ /* 0x000fe20000000f00 */
[----:B------:R-:W-:Y:S01]  /*0da0*/  FADD R16, R31, -R20 ;  /* 0x800000141f107221 */ /* 0x000fe20000000000 */
[----:B------:R-:W-:Y:S01]  /*0db0*/  @P2 MOV R34, c[0x0][0x2f0] ;  /* 0x0000bc0000222a02 */ /* 0x000fe20000000f00 */
[----:B------:R-:W-:Y:S01]  /*0dc0*/  @P2 IMAD R28, R10, c[0x0][0x2f0], RZ ;  /* 0x0000bc000a1c2a24 */ /* 0x000fe200078e02ff */
[----:B------:R-:W-:Y:S01]  /*0dd0*/  SHF.R.S32.HI R27, RZ, 0x1f, R21 ;  /* 0x0000001fff1b7819 */ /* 0x000fe20000011415 */
[----:B------:R-:W-:Y:S01]  /*0de0*/  FADD R17, R33, -R32 ;  /* 0x8000002021117221 */ /* 0x000fe20000000000 */
[----:B------:R-:W-:Y:S01]  /*0df0*/  MOV R36, c[0x0][0x610] ;  /* 0x0001840000247a02 */ /* 0x000fe20000000f00 */
[----:B------:R-:W-:Y:S01]  /*0e00*/  @P2 IMAD R31, R5, UR12, R28 ;  /* 0x0000000c051f2c24 */ /* 0x000fe2000f8e021c */
[----:B------:R-:W-:Y:S01]  /*0e10*/  FADD R22, R29, -R22 ;  /* 0x800000161d167221 */ /* 0x000fe20000000000 */
[----:B------:R-:W-:Y:S01]  /*0e20*/  IMAD R20, R27, R18, RZ ;  /* 0x000000121b147224 */ /* 0x000fe200078e02ff */
[----:B------:R-:W-:Y:S01]  /*0e30*/  MOV R27, RZ ;  /* 0x000000ff001b7202 */ /* 0x000fe20000000f00 */
[----:B------:R-:W-:Y:S01]  /*0e40*/  @P2 IMAD.WIDE.U32 R34, R5, R34, c[0x0][0x2d0] ;  /* 0x0000b40005222625 */ /* 0x000fe200078e0022 */
[----:B------:R-:W-:-:S03]  /*0e50*/  CS2R R28, SRZ ;  /* 0x00000000001c7805 */ /* 0x000fc6000001ff00 */
[----:B------:R-:W-:Y:S01]  /*0e60*/  IMAD R37, R37, c[0x0][0x4b0], R20 ;  /* 0x00012c0025257a24 */ /* 0x000fe200078e0214 */
[----:B------:R-:W-:Y:S01]  /*0e70*/  @P2 IADD3 R35, R35, R31, RZ ;  /* 0x0000001f23232210 */ /* 0x000fe20007ffe0ff */
[----:B------:R-:W-:Y:S02]  /*0e80*/  IMAD R20, R19, c[0x0][0x610], RZ ;  /* 0x0001840013147a24 */ /* 0x000fe400078e02ff */
[----:B------:R-:W-:Y:S01]  /*0e90*/  IMAD.WIDE.U32 R18, R18, R21, c[0x0][0x490] ;  /* 0x0001240012127625 */ /* 0x000fe200078e0015 */
[----:B------:R-:W-:Y:S01]  /*0ea0*/  CS2R R30, SRZ ;  /* 0x00000000001e7805 */ /* 0x000fe2000001ff00 */
[----:B------:R-:W-:Y:S01]  /*0eb0*/  MOV R33, RZ ;  /* 0x000000ff00217202 */ /* 0x000fe20000000f00 */
[----:B------:R0:W2:Y:S01]  /*0ec0*/  @P2 LDG.E R27, [R34.64+0x14] ;  /* 0x00001410221b2981 */ /* 0x0000a2000c1e1900 */
[C---:B------:R-:W-:Y:S02]  /*0ed0*/  IMAD R32, R0.reuse, UR10, R20 ;  /* 0x0000000a00207c24 */ /* 0x040fe4000f8e0214 */
[----:B------:R-:W-:Y:S01]  /*0ee0*/  IMAD.WIDE.U32 R20, R0, R36, c[0x0][0x5f0] ;  /* 0x00017c0000147625 */ /* 0x000fe200078e0024 */
[----:B------:R0:W3:Y:S04]  /*0ef0*/  @P2 LDG.E R28, [R34.64+0x10] ;  /* 0x00001010221c2981 */ /* 0x0000e8000c1e1900 */
[----:B------:R-:W-:Y:S01]  /*0f00*/  IADD3 R21, R21, R32, RZ ;  /* 0x0000002015157210 */ /* 0x000fe20007ffe0ff */
[----:B------:R0:W4:Y:S04]  /*0f10*/  @P2 LDG.E R29, [R34.64+0xc] ;  /* 0x00000c10221d2981 */ /* 0x000128000c1e1900 */
[----:B------:R-:W2:Y:S04]  /*0f20*/  LDG.E R36, [R20.64+0x4] ;  /* 0x0000041014247981 */ /* 0x000ea8000c1e1900 */
[----:B------:R0:W3:Y:S04]  /*0f30*/  @P2 LDG.E R30, [R34.64+0x8] ;  /* 0x00000810221e2981 */ /* 0x0000e8000c1e1900 */
[----:B------:R0:W4:Y:S04]  /*0f40*/  @P2 LDG.E R31, [R34.64+0x4] ;  /* 0x00000410221f2981 */ /* 0x000128000c1e1900 */
[----:B------:R0:W4:Y:S01]  /*0f50*/  @P2 LDG.E R33, [R34.64] ;  /* 0x0000001022212981 */ /* 0x000122000c1e1900 */
[----:B------:R-:W-:-:S05]  /*0f60*/  IADD3 R19, R19, R37, RZ ;  /* 0x0000002513137210 */ /* 0x000fca0007ffe0ff */
[----:B------:R2:W5:Y:S04]  /*0f70*/  LDG.E R32, [R18.64] ;  /* 0x0000001012207981 */ /* 0x000568000c1e1900 */
[----:B0-----:R-:W4:Y:S04]  /*0f80*/  LDG.E R34, [R20.64] ;  /* 0x0000001014227981 */ /* 0x001f28000c1e1900 */
[----:B------:R-:W4:Y:S01]  /*0f90*/  LDG.E R35, [R20.64+0x8] ;  /* 0x0000081014237981 */ /* 0x000f22000c1e1900 */
[----:B--2---:R-:W-:Y:S01]  /*0fa0*/  FMUL R19, R36, R8 ;  /* 0x0000000824137220 */ /* 0x004fe20000400000 */
[----:B---3--:R-:W-:-:S04]  /*0fb0*/  FMUL R37, R16, R30 ;  /* 0x0000001e10257220 */ /* 0x008fc80000400000 */
[----:B----4-:R-:W-:-:S04]  /*0fc0*/  FFMA R37, R22, R31, -R37 ;  /* 0x0000001f16257223 */ /* 0x010fc80000000825 */
[----:B------:R-:W-:Y:S01]  /*0fd0*/  FADD R29, R37, R29 ;  /* 0x0000001d251d7221 */ /* 0x000fe20000000000 */
[----:B------:R-:W-:Y:S01]  /*0fe0*/  FMUL R37, R17, R31 ;  /* 0x0000001f11257220 */ /* 0x000fe20000400000 */
[----:B------:R-:W-:-:S04]  /*0ff0*/  FFMA R18, R34, R7, R19 ;  /* 0x0000000722127223 */ /* 0x000fc80000000013 */
[----:B------:R-:W-:Y:S01]  /*1000*/  FFMA R20, R35, R9, R18 ;  /* 0x0000000923147223 */ /* 0x000fe20000000012 */
[----:B------:R-:W-:-:S03]  /*1010*/  FMUL R31, R22, R33 ;  /* 0x00000021161f7220 */ /* 0x000fc60000400000 */
[----:B------:R-:W-:Y:S01]  /*1020*/  FADD R18, R20, R20 ;  /* 0x0000001414127221 */ /* 0x000fe20000000000 */
[----:B------:R-:W-:-:S03]  /*1030*/  FFMA R31, R17, R30, -R31 ;  /* 0x0000001e111f7223 */ /* 0x000fc6000000081f */
[----:B------:R-:W-:Y:S01]  /*1040*/  FMUL R20, R18, R7 ;  /* 0x0000000712147220 */ /* 0x000fe20000400000 */
[----:B------:R-:W-:Y:S01]  /*1050*/  FFMA R30, R16, R33, -R37 ;  /* 0x00000021101e7223 */ /* 0x000fe20000000825 */
[----:B------:R-:W-:Y:S02]  /*1060*/  FADD R28, R31, R28 ;  /* 0x0000001c1f1c7221 */ /* 0x000fe40000000000 */
[----:B------:R-:W-:Y:S01]  /*1070*/  FFMA R19, R11, R34, R20 ;  /* 0x000000220b137223 */ /* 0x000fe20000000014 */
[----:B------:R-:W-:Y:S01]  /*1080*/  FMUL R20, R36, R9 ;  /* 0x0000000924147220 */ /* 0x000fe20000400000 */
[----:B------:R-:W-:Y:S01]  /*1090*/  FADD R27, R30, R27 ;  /* 0x0000001b1e1b7221 */ /* 0x000fe20000000000 */
[-C--:B------:R-:W-:Y:S01]  /*10a0*/  FMUL R31, R34, R8.reuse ;  /* 0x00000008221f7220 */ /* 0x080fe20000400000 */
[-C--:B------:R-:W-:Y:S01]  /*10b0*/  FMUL R30, R18, R8.reuse ;  /* 0x00000008121e7220 */ /* 0x080fe20000400000 */
[----:B------:R-:W-:Y:S02]  /*10c0*/  FFMA R33, R35, R8, -R20 ;  /* 0x0000000823217223 */ /* 0x000fe40000000814 */
[----:B------:R-:W-:Y:S01]  /*10d0*/  FFMA R31, R36, R7, -R31 ;  /* 0x00000007241f7223 */ /* 0x000fe2000000081f */
[----:B------:R-:W-:Y:S01]  /*10e0*/  FFMA R36, R11, R36, R30 ;  /* 0x000000240b247223 */ /* 0x000fe2000000001e */
[----:B------:R-:W-:Y:S01]  /*10f0*/  FMUL R30, R33, R6 ;  /* 0x00000006211e7220 */ /* 0x000fe20000400000 */
[----:B------:R-:W-:Y:S01]  /*1100*/  FMUL R18, R18, R9 ;  /* 0x0000000912127220 */ /* 0x000fe20000400000 */
[----:B------:R-:W-:-:S02]  /*1110*/  MOV R37, c[0x0][0x210] ;  /* 0x0000840000257a02 */ /* 0x000fc40000000f00 */
[----:B------:R-:W-:Y:S01]  /*1120*/  FFMA R30, R30, 2, R19 ;  /* 0x400000001e1e7823 */ /* 0x000fe20000000013 */
[----:B------:R-:W-:Y:S01]  /*1130*/  IMAD R19, R4, c[0x0][0x210], RZ ;  /* 0x0000840004137a24 */ /* 0x000fe200078e02ff */
[----:B------:R-:W-:Y:S01]  /*1140*/  FMUL R21, R35, R7 ;  /* 0x0000000723157220 */ /* 0x000fe20000400000 */
[----:B------:R-:W-:Y:S02]  /*1150*/  FFMA R35, R11, R35, R18 ;  /* 0x000000230b237223 */ /* 0x000fe40000000012 */
[C---:B------:R-:W-:Y:S02]  /*1160*/  IMAD R33, R2.reuse, UR11, R19 ;  /* 0x0000000b02217c24 */ /* 0x040fe4000f8e0213 */
[----:B------:R-:W-:-:S05]  /*1170*/  IMAD.WIDE.U32 R18, R2, R37, c[0x0][0x1f0] ;  /* 0x00007c0002127625 */ /* 0x000fca00078e0025 */
[----:B------:R-:W-:-:S05]  /*1180*/  IADD3 R19, R19, R33, RZ ;  /* 0x0000002113137210 */ /* 0x000fca0007ffe0ff */
[----:B------:R0:W5:Y:S01]  /*1190*/  LDG.E R20, [R18.64] ;  /* 0x0000001012147981 */ /* 0x000162000c1e1900 */
[----:B------:R-:W-:Y:S01]  /*11a0*/  FFMA R21, R34, R9, -R21 ;  /* 0x0000000922157223 */ /* 0x000fe20000000815 */
[----:B------:R-:W-:-:S03]  /*11b0*/  FMUL R34, R31, R6 ;  /* 0x000000061f227220 */ /* 0x000fc60000400000 */
[----:B------:R-:W-:Y:S01]  /*11c0*/  FMUL R21, R21, R6 ;  /* 0x0000000615157220 */ /* 0x000fe20000400000 */
[----:B------:R-:W-:-:S03]  /*11d0*/  FFMA R34, R34, 2, R35 ;  /* 0x4000000022227823 */ /* 0x000fc60000000023 */
[----:B------:R-:W-:Y:S01]  /*11e0*/  FFMA R21, R21, 2, R36 ;  /* 0x4000000015157823 */ /* 0x000fe20000000024 */
[----:B------:R-:W-:Y:S01]  /*11f0*/  FADD R29, R29, R30 ;  /* 0x0000001e1d1d7221 */ /* 0x000fe20000000000 */
[----:B------:R-:W-:Y:S02]  /*1200*/  BSSY B0, `(.L_x_517) ;  /* 0x0000047000007945 */ /* 0x000fe40003800000 */
[----:B------:R-:W-:Y:S01]  /*1210*/  FADD R28, R28, R21 ;  /* 0x000000151c1c7221 */ /* 0x000fe20000000000 */
[----:B------:R-:W-:Y:S01]  /*1220*/  FADD R21, R27, R34 ;  /* 0x000000221b157221 */ /* 0x000fe20000000000 */
[----:B-----5:R-:W-:Y:S02]  /*1230*/  FADD R26, R26, -R29 ;  /* 0x8000001d1a1a7221 */ /* 0x020fe40000000000 */
[----:B------:R-:W-:Y:S01]  /*1240*/  FADD R25, R25, -R28 ;  /* 0x8000001c19197221 */ /* 0x000fe20000000000 */
[----:B------:R-:W-:Y:S01]  /*1250*/  FADD R21, R24, -R21 ;  /* 0x8000001518157221 */ /* 0x000fe20000000000 */
[----:B------:R-:W-:Y:S05]  /*1260*/  @!P2 BRA `(.L_x_518) ;  /* 0x000004000000a947 */ /* 0x000fea0003800000 */
[----:B0-----:R-:W-:Y:S01]  /*1270*/  FMUL R23, R17, R14 ;  /* 0x0000000e11177220 */ /* 0x001fe20000400000 */
[----:B------:R-:W-:Y:S01]  /*1280*/  FMUL R28, R16, R13 ;  /* 0x0000000d101c7220 */ /* 0x000fe20000400000 */
[----:B------:R-:W-:-:S02]  /*1290*/  FMUL R19, R22, R12 ;  /* 0x0000000c16137220 */ /* 0x000fc40000400000 */
[----:B------:R-:W-:Y:S01]  /*12a0*/  FFMA R34, R22, R13, -R23 ;  /* 0x0000000d16227223 */ /* 0x000fe20000000817 */
[----:B------:R-:W-:Y:S01]  /*12b0*/  FFMA R28, R17, R12, -R28 ;  /* 0x0000000c111c7223 */ /* 0x000fe2000000081c */
[----:B------:R-:W-:Y:S02]  /*12c0*/  FFMA R30, R16, R14, -R19 ;  /* 0x0000000e101e7223 */ /* 0x000fe40000000813 */
[----:B------:R-:W-:Y:S01]  /*12d0*/  FMUL R19, R34, R9 ;  /* 0x0000000922137220 */ /* 0x000fe20000400000 */
[----:B------:R-:W-:Y:S01]  /*12e0*/  FMUL R23, R28, R7 ;  /* 0x000000071c177220 */ /* 0x000fe20000400000 */
[-C--:B------:R-:W-:Y:S02]  /*12f0*/  FMUL R27, R30, R8.reuse ;  /* 0x000000081e1b7220 */ /* 0x080fe40000400000 */
[----:B------:R-:W-:Y:S01]  /*1300*/  FFMA R19, R28, R8, -R19 ;  /* 0x000000081c137223 */ /* 0x000fe20000000813 */
[----:B------:R-:W-:Y:S01]  /*1310*/  FFMA R23, R30, R9, -R23 ;  /* 0x000000091e177223 */ /* 0x000fe20000000817 */
[----:B------:R-:W-:-:S02]  /*1320*/  FFMA R29, R34, R7, -R27 ;  /* 0x00000007221d7223 */ /* 0x000fc4000000081b */
[-C--:B------:R-:W-:Y:S01]  /*1330*/  FMUL R18, R19, R6.reuse ;  /* 0x0000000613127220 */ /* 0x080fe20000400000 */
[-C--:B------:R-:W-:Y:S01]  /*1340*/  FMUL R24, R23, R6.reuse ;  /* 0x0000000617187220 */ /* 0x080fe20000400000 */
[-C--:B------:R-:W-:Y:S02]  /*1350*/  FMUL R36, R29, R6.reuse ;  /* 0x000000061d247220 */ /* 0x080fe40000400000 */
[----:B------:R-:W-:Y:S01]  /*1360*/  FFMA R27, R19, R6, R18 ;  /* 0x00000006131b7223 */ /* 0x000fe20000000012 */
[----:B------:R-:W-:Y:S01]  /*1370*/  FMUL R19, R34, R8 ;  /* 0x0000000822137220 */ /* 0x000fe20000400000 */
[-C--:B------:R-:W-:Y:S01]  /*1380*/  FFMA R24, R23, R6.reuse, R24 ;  /* 0x0000000617187223 */ /* 0x080fe20000000018 */
[----:B------:R-:W-:Y:S01]  /*1390*/  FFMA R23, R29, R6, R36 ;  /* 0x000000061d177223 */ /* 0x000fe20000000024 */
[----:B------:R-:W-:Y:S01]  /*13a0*/  IMAD R6, R10, c[0x0][0x398], RZ ;  /* 0x0000e6000a067a24 */ /* 0x000fe200078e02ff */
[----:B------:R-:W-:Y:S01]  /*13b0*/  FFMA R19, R30, R7, R19 ;  /* 0x000000071e137223 */ /* 0x000fe20000000013 */
[----:B------:R-:W-:-:S02]  /*13c0*/  MOV R18, c[0x0][0x398] ;  /* 0x0000e60000127a02 */ /* 0x000fc40000000f00 */
[C---:B------:R-:W-:Y:S01]  /*13d0*/  IMAD R29, R5.reuse, UR13, R6 ;  /* 0x0000000d051d7c24 */ /* 0x040fe2000f8e0206 */
[----:B------:R-:W-:Y:S02]  /*13e0*/  FFMA R6, R28, R9, R19 ;  /* 0x000000091c067223 */ /* 0x000fe40000000013 */
[----:B------:R-:W-:Y:S02]  /*13f0*/  IMAD.WIDE.U32 R18, R5, R18, c[0x0][0x378] ;  /* 0x0000de0005127625 */ /* 0x000fe400078e0012 */
[----:B------:R-:W-:-:S03]  /*1400*/  FADD R6, R6, R6 ;  /* 0x0000000606067221 */ /* 0x000fc60000000000 */
[----:B------:R-:W-:Y:S01]  /*1410*/  IADD3 R19, R19, R29, RZ ;  /* 0x0000001d13137210 */ /* 0x000fe20007ffe0ff */
[C---:B------:R-:W-:Y:S01]  /*1420*/  FMUL R8, R6.reuse, R8 ;  /* 0x0000000806087220 */ /* 0x040fe20000400000 */
[C---:B------:R-:W-:Y:S01]  /*1430*/  FMUL R9, R6.reuse, R9 ;  /* 0x0000000906097220 */ /* 0x040fe20000400000 */
[----:B------:R-:W-:Y:S02]  /*1440*/  FMUL R29, R6, R7 ;  /* 0x00000007061d7220 */ /* 0x000fe40000400000 */
[C---:B------:R-:W-:Y:S01]  /*1450*/  FFMA R7, R11.reuse, R34, R8 ;  /* 0x000000220b077223 */ /* 0x040fe20000000008 */
[C---:B------:R-:W-:Y:S01]  /*1460*/  FFMA R8, R11.reuse, R28, R9 ;  /* 0x0000001c0b087223 */ /* 0x040fe20000000009 */
[----:B------:R-:W-:Y:S01]  /*1470*/  FFMA R6, R11, R30, R29 ;  /* 0x0000001e0b067223 */ /* 0x000fe2000000001d */
[----:B------:R-:W2:Y:S04]  /*1480*/  LDG.E R28, [R18.64+0x10] ;  /* 0x00001010121c7981 */ /* 0x000ea8000c1e1900 */
[----:B------:R2:W3:Y:S04]  /*1490*/  LDG.E R9, [R18.64+0x4] ;  /* 0x0000041012097981 */ /* 0x0004e8000c1e1900 */
[----:B------:R2:W4:Y:S01]  /*14a0*/  LDG.E R29, [R18.64+0xc] ;  /* 0x00000c10121d7981 */ /* 0x000522000c1e1900 */
[----:B------:R-:W-:Y:S01]  /*14b0*/  FADD R24, R7, -R24 ;  /* 0x8000001807187221 */ /* 0x000fe20000000000 */
[----:B------:R-:W-:Y:S01]  /*14c0*/  FADD R36, R6, -R27 ;  /* 0x8000001b06247221 */ /* 0x000fe20000000000 */
[----:B------:R-:W-:Y:S01]  /*14d0*/  IMAD R6, R10, c[0x0][0x360], RZ ;  /* 0x0000d8000a067a24 */ /* 0x000fe200078e02ff */
[----:B------:R2:W5:Y:S01]  /*14e0*/  LDG.E R11, [R18.64] ;  /* 0x00000010120b7981 */ /* 0x000562000c1e1900 */
[----:B------:R-:W-:-:S03]  /*14f0*/  MOV R7, c[0x0][0x360] ;  /* 0x0000d80000077a02 */ /* 0x000fc60000000f00 */
[----:B------:R2:W5:Y:S04]  /*1500*/  LDG.E R31, [R18.64+0x14] ;  /* 0x00001410121f7981 */ /* 0x000568000c1e1900 */
[----:B------:R2:W5:Y:S01]  /*1510*/  LDG.E R33, [R18.64+0x1c] ;  /* 0x00001c1012217981 */ /* 0x000562000c1e1900 */
[----:B------:R-:W-:-:S03]  /*1520*/  IMAD R27, R5, UR14, R6 ;  /* 0x0000000e051b7c24 */ /* 0x000fc6000f8e0206 */
[----:B------:R2:W5:Y:S01]  /*1530*/  LDG.E R30, [R18.64+0x8] ;  /* 0x00000810121e7981 */ /* 0x000562000c1e1900 */
[----:B------:R-:W-:-:S03]  /*1540*/  IMAD.WIDE.U32 R6, R5, R7, c[0x0][0x340] ;  /* 0x0000d00005067625 */ /* 0x000fc600078e0007 */
[----:B------:R2:W5:Y:S04]  /*1550*/  LDG.E R34, [R18.64+0x18] ;  /* 0x0000181012227981 */ /* 0x000568000c1e1900 */
[----:B------:R2:W5:Y:S01]  /*1560*/  LDG.E R35, [R18.64+0x20] ;  /* 0x0000201012237981 */ /* 0x000562000c1e1900 */
[----:B------:R-:W-:-:S05]  /*1570*/  IADD3 R7, R7, R27, RZ ;  /* 0x0000001b07077210 */ /* 0x000fca0007ffe0ff */
[----:B------:R-:W5:Y:S01]  /*1580*/  LDG.E R6, [R6.64] ;  /* 0x0000001006067981 */ /* 0x000f62000c1e1900 */
[----:B------:R-:W-:Y:S01]  /*1590*/  FADD R8, R8, -R23 ;  /* 0x8000001708087221 */ /* 0x000fe20000000000 */
[C---:B--2---:R-:W-:Y:S01]  /*15a0*/  FMUL R19, R24.reuse, R28 ;  /* 0x0000001c18137220 */ /* 0x044fe20000400000 */
[----:B---3--:R-:W-:-:S03]  /*15b0*/  FMUL R18, R24, R9 ;  /* 0x0000000918127220 */ /* 0x008fc60000400000 */
[C---:B----4-:R-:W-:Y:S01]  /*15c0*/  FFMA R19, R36.reuse, R29, R19 ;  /* 0x0000001d24137223 */ /* 0x050fe20000000013 */
[----:B-----5:R-:W-:-:S03]  /*15d0*/  FFMA R11, R36, R11, R18 ;  /* 0x0000000b240b7223 */ /* 0x020fc60000000012 */
[----:B------:R-:W-:Y:S01]  /*15e0*/  FFMA R19, R8, R31, R19 ;  /* 0x0000001f08137223 */ /* 0x000fe20000000013 */
[----:B------:R-:W-:-:S03]  /*15f0*/  FMUL R33, R24, R33 ;  /* 0x0000002118217220 */ /* 0x000fc60000400000 */
[----:B------:R-:W-:Y:S01]  /*1600*/  FMUL R24, R24, R19 ;  /* 0x0000001318187220 */ /* 0x000fe20000400000 */
[----:B------:R-:W-:Y:S01]  /*1610*/  FFMA R11, R8, R30, R11 ;  /* 0x0000001e080b7223 */ /* 0x000fe2000000000b */
[----:B------:R-:W-:-:S03]  /*1620*/  FFMA R34, R36, R34, R33 ;  /* 0x0000002224227223 */ /* 0x000fc60000000021 */
[----:B------:R-:W-:Y:S01]  /*1630*/  FFMA R24, R36, R11, R24 ;  /* 0x0000000b24187223 */ /* 0x000fe20000000018 */
[----:B------:R-:W-:-:S04]  /*1640*/  FFMA R35, R8, R35, R34 ;  /* 0x0000002308237223 */ /* 0x000fc80000000022 */
[----:B------:R-:W-:-:S04]  /*1650*/  FFMA R23, R8, R35, R24 ;  /* 0x0000002308177223 */ /* 0x000fc80000000018 */
[----:B------:R-:W-:Y:S02]  /*1660*/  FADD R23, R23, R6 ;  /* 0x0000000617177221 */ /* 0x000fe40000000000 */
.L_x_518:
[----:B0-----:R-:W-:Y:S05]  /*1670*/  BSYNC B0 ;  /* 0x0000000000007941 */ /* 0x001fea0003800000 */
.L_x_517:
[----:B------:R-:W-:Y:S01]  /*1680*/  FMUL R8, RZ, R20 ;  /* 0x00000014ff087220 */ /* 0x000fe20000400000 */
[----:B------:R-:W-:-:S04]  /*1690*/  FMUL R6, R12, R25 ;  /* 0x000000190c067220 */ /* 0x000fc80000400000 */
[----:B------:R-:W-:Y:S01]  /*16a0*/  FSEL R11, R8, R23, !P2 ;  /* 0x00000017080b7208 */ /* 0x000fe20005000000 */
[----:B------:R-:W-:-:S04]  /*16b0*/  FFMA R7, R13, R26, R6 ;  /* 0x0000001a0d077223 */ /* 0x000fc80000000006 */
[----:B------:R-:W-:Y:S01]  /*16c0*/  FADD R11, R20, R11 ;  /* 0x0000000b140b7221 */ /* 0x000fe20000000000 */
[----:B------:R-:W-:-:S04]  /*16d0*/  FFMA R19, R14, R21, R7 ;  /* 0x000000150e137223 */ /* 0x000fc80000000007 */
[----:B------:R-:W-:Y:S01]  /*16e0*/  FSETP.NEU.AND P0, PT, R11, RZ, PT ;  /* 0x000000ff0b00720b */ /* 0x000fe20003f0d000 */
[----:B------:R-:W-:-:S12]  /*16f0*/  FFMA R6, -R12, R19, R25 ;  /* 0x000000130c067223 */ /* 0x000fd80000000119 */
[----:B------:R-:W-:Y:S05]  /*1700*/  @!P0 EXIT ;  /* 0x000000000000894d */ /* 0x000fea0003800000 */
[-C--:B------:R-:W-:Y:S01]  /*1710*/  FFMA R7, -R13, R19.reuse, R26 ;  /* 0x000000130d077223 */ /* 0x080fe2000000011a */
[----:B------:R-:W-:Y:S01]  /*1720*/  FMUL R18, R6, R6 ;  /* 0x0000000606127220 */ /* 0x000fe20000400000 */
[----:B------:R-:W-:Y:S01]  /*1730*/  FFMA R8, -R14, R19, R21 ;  /* 0x000000130e087223 */ /* 0x000fe20000000115 */
[----:B------:R-:W-:Y:S01]  /*1740*/  FSETP.GEU.AND P0, PT, |R19|, c[0x0][0x508], PT ;  /* 0x0001420013007a0b */ /* 0x000fe20003f0e200 */
[----:B------:R-:W-:Y:S01]  /*1750*/  FADD R32, R32, c[0x0][0x500] ;  /* 0x0001400020207621 */ /* 0x000fe20000000000 */
[----:B------:R-:W-:Y:S01]  /*1760*/  FFMA R9, R7, R7, R18 ;  /* 0x0000000707097223 */ /* 0x000fe20000000012 */
[----:B------:R-:W-:Y:S02]  /*1770*/  BSSY B0, `(.L_x_519) ;  /* 0x0000011000007945 */ /* 0x000fe40003800000 */
[----:B------:R-:W-:Y:S01]  /*1780*/  FMUL R32, R32, 0.5 ;  /* 0x3f00000020207820 */ /* 0x000fe20000400000 */
[----:B------:R-:W-:-:S04]  /*1790*/  FFMA R18, R8, R8, R9 ;  /* 0x0000000808127223 */ /* 0x000fc80000000009 */
[----:B------:R0:W1:Y:S01]  /*17a0*/  MUFU.RSQ R9, R18 ;  /* 0x0000001200097308 */ /* 0x0000620000001400 */
[----:B------:R-:W-:Y:S02]  /*17b0*/  IADD3 R19, R18, -0xd000000, RZ ;  /* 0xf300000012137810 */ /* 0x000fe40007ffe0ff */
[----:B------:R-:W-:Y:S02]  /*17c0*/  FSEL R32, R32, c[0x0][0x50c], P0 ;  /* 0x0001430020207a08 */ /* 0x000fe40000000000 */
[----:B------:R-:W-:-:S03]  /*17d0*/  ISETP.GT.U32.AND P1, PT, R19, 0x727fffff, PT ;  /* 0x727fffff1300780c */ /* 0x000fc60003f24070 */
[----:B------:R-:W-:-:S10]  /*17e0*/  FMUL R21, R15, R32 ;  /* 0x000000200f157220 */ /* 0x000fd40000400000 */
[----:B------:R-:W-:Y:S05]  /*17f0*/  @!P1 BRA `(.L_x_520) ;  /* 0x0000004000009947 */ /* 0x000fea0003800000 */
[----:B01----:R-:W-:Y:S02]  /*1800*/  MOV R27, 0x1820 ;  /* 0x00001820001b7802 */ /* 0x003fe40000000f00 */
[----:B------:R-:W-:Y:S05]  /*1810*/  CALL.REL.NOINC `($__internal_11_$__cuda_sm20_sqrt_rn_f32_slowpath) ;  /* 0x00000a7000007944 */ /* 0x000fea0003c00000 */
[----:B------:R-:W-:Y:S01]  /*1820*/  MOV R19, R9 ;  /* 0x0000000900137202 */ /* 0x000fe20000000f00 */
[----:B------:R-:W-:Y:S05]  /*1830*/  BRA `(.L_x_521) ;  /* 0x0000004000007947 */ /* 0x000fea0003800000 */
.L_x_520:
[----:B01----:R-:W-:Y:S01]  /*1840*/  FMUL.FTZ R19, R18, R9 ;  /* 0x0000000912137220 */ /* 0x003fe20000410000 */
[----:B------:R-:W-:-:S03]  /*1850*/  FMUL.FTZ R9, R9, 0.5 ;  /* 0x3f00000009097820 */ /* 0x000fc60000410000 */
[----:B------:R-:W-:-:S04]  /*1860*/  FFMA R18, -R19, R19, R18 ;  /* 0x0000001313127223 */ /* 0x000fc80000000112 */
[----:B------:R-:W-:Y:S02]  /*1870*/  FFMA R19, R18, R9, R19 ;  /* 0x0000000912137223 */ /* 0x000fe40000000013 */
.L_x_521:
[----:B------:R-:W-:Y:S05]  /*1880*/  BSYNC B0 ;  /* 0x0000000000007941 */ /* 0x000fea0003800000 */
.L_x_519:
[----:B------:R-:W-:Y:S01]  /*1890*/  FSETP.GT.AND P0, PT, R19, RZ, PT ;  /* 0x000000ff1300720b */ /* 0x000fe20003f04000 */
[----:B------:R-:W-:Y:S01]  /*18a0*/  BSSY B0, `(.L_x_522) ;  /* 0x0000033000007945 */ /* 0x000fe20003800000 */
[-C--:B------:R-:W-:Y:S01]  /*18b0*/  FMUL R13, R13, R15.reuse ;  /* 0x0000000f0d0d7220 */ /* 0x080fe20000400000 */
[-C--:B------:R-:W-:Y:S01]  /*18c0*/  FMUL R12, R12, R15.reuse ;  /* 0x0000000f0c0c7220 */ /* 0x080fe20000400000 */
[----:B------:R-:W-:Y:S01]  /*18d0*/  FMUL R15, R14, R15 ;  /* 0x0000000f0e0f7220 */ /* 0x000fe20000400000 */
[----:B------:R-:W-:Y:S02]  /*18e0*/  MOV R18, RZ ;  /* 0x000000ff00127202 */ /* 0x000fe40000000f00 */
        /* <DEDUP_REMOVED lines=14> */
[----:B------:R-:W-:Y:S05]  /*19d0*/  CALL.REL.NOINC `($__internal_12_$__cuda_sm3x_div_rn_noftz_f32_slowpath) ;  /* 0x00000a2000007944 */ /* 0x000fea0003c00000 */
[----:B------:R-:W-:Y:S02]  /*19e0*/  MOV R14, R18 ;  /* 0x00000012000e7202 */ /* 0x000fe40000000f00 */
.L_x_525:
[----:B------:R-:W-:Y:S05]  /*19f0*/  BSYNC B1 ;  /* 0x0000000000017941 */ /* 0x000fea0003800000 */
.L_x_524:
        /* <DEDUP_REMOVED lines=12> */
[----:B------:R-:W-:Y:S05]  /*1ac0*/  CALL.REL.NOINC `($__internal_12_$__cuda_sm3x_div_rn_noftz_f32_slowpath) ;  /* 0x0000093000007944 */ /* 0x000fea0003c00000 */
[----:B------:R-:W-:Y:S02]  /*1ad0*/  MOV R25, R18 ;  /* 0x0000001200197202 */ /* 0x000fe40000000f00 */
.L_x_527:
[----:B------:R-:W-:Y:S05]  /*1ae0*/  BSYNC B1 ;  /* 0x0000000000017941 */ /* 0x000fea0003800000 */
.L_x_526:
        /* <DEDUP_REMOVED lines=13> */
.L_x_528:
[----:B------:R-:W-:Y:S05]  /*1bc0*/  BSYNC B1 ;  /* 0x0000000000017941 */ /* 0x000fea0003800000 */
.L_x_523:
[----:B------:R-:W-:Y:S05]  /*1bd0*/  BSYNC B0 ;  /* 0x0000000000007941 */ /* 0x000fea0003800000 */
.L_x_522:
[----:B------:R-:W-:Y:S01]  /*1be0*/  FADD R19, RZ, -R19 ;  /* 0x80000013ff137221 */ /* 0x000fe20000000000 */
[----:B------:R-:W0:Y:S01]  /*1bf0*/  MUFU.RCP R24, R11 ;  /* 0x0000000b00187308 */ /* 0x000e220000001000 */
[----:B------:R-:W-:Y:S02]  /*1c00*/  BSSY B0, `(.L_x_529) ;  /* 0x0000012000007945 */ /* 0x000fe40003800000 */
[----:B------:R-:W-:-:S05]  /*1c10*/  FMUL R6, R19, c[0x0][0x664] ;  /* 0x0001990013067a20 */ /* 0x000fca0000400000 */
[----:B------:R-:W-:-:S04]  /*1c20*/  FSETP.GT.AND P0, PT, R21, R6, PT ;  /* 0x000000061500720b */ /* 0x000fc80003f04000 */
[----:B------:R-:W-:Y:S01]  /*1c30*/  FSEL R7, R21, R6, P0 ;  /* 0x0000000615077208 */ /* 0x000fe20000000000 */
[----:B0-----:R-:W-:-:S04]  /*1c40*/  FFMA R9, -R11, R24, 1 ;  /* 0x3f8000000b097423 */ /* 0x001fc80000000118 */
[C---:B------:R-:W-:Y:S01]  /*1c50*/  FFMA R8, R7.reuse, R18, -R13 ;  /* 0x0000001207087223 */ /* 0x040fe2000000080d */
[C---:B------:R-:W-:Y:S01]  /*1c60*/  FFMA R6, R7.reuse, R25, -R12 ;  /* 0x0000001907067223 */ /* 0x040fe2000000080c */
[----:B------:R-:W-:Y:S01]  /*1c70*/  FFMA R7, R7, R14, -R15 ;  /* 0x0000000e07077223 */ /* 0x000fe2000000080f */
[----:B------:R-:W-:Y:S01]  /*1c80*/  FFMA R9, R24, R9, R24 ;  /* 0x0000000918097223 */ /* 0x000fe20000000018 */
[----:B------:R-:W0:Y:S03]  /*1c90*/  FCHK P0, R8, R11 ;  /* 0x0000000b08007302 */ /* 0x000e260000000000 */
[----:B------:R-:W-:-:S04]  /*1ca0*/  FFMA R18, R8, R9, RZ ;  /* 0x0000000908127223 */ /* 0x000fc800000000ff */
[----:B------:R-:W-:-:S04]  /*1cb0*/  FFMA R13, -R11, R18, R8 ;  /* 0x000000120b0d7223 */ /* 0x000fc80000000108 */
[----:B------:R-:W-:Y:S01]  /*1cc0*/  FFMA R12, R9, R13, R18 ;  /* 0x0000000d090c7223 */ /* 0x000fe20000000012 */
[----:B0-----:R-:W-:Y:S05]  /*1cd0*/  @!P0 BRA `(.L_x_530) ;  /* 0x0000004000008947 */ /* 0x001fea0003800000 */
[----:B------:R-:W-:Y:S02]  /*1ce0*/  MOV R9, R11 ;  /* 0x0000000b00097202 */ /* 0x000fe40000000f00 */
[----:B------:R-:W-:Y:S02]  /*1cf0*/  MOV R26, 0x1d10 ;  /* 0x00001d10001a7802 */ /* 0x000fe40000000f00 */
[----:B------:R-:W-:Y:S05]  /*1d00*/  CALL.REL.NOINC `($__internal_12_$__cuda_sm3x_div_rn_noftz_f32_slowpath) ;  /* 0x000006f000007944 */ /* 0x000fea0003c00000 */
[----:B------:R-:W-:Y:S02]  /*1d10*/  MOV R12, R18 ;  /* 0x00000012000c7202 */ /* 0x000fe40000000f00 */
.L_x_530:
[----:B------:R-:W-:Y:S05]  /*1d20*/  BSYNC B0 ;  /* 0x0000000000007941 */ /* 0x000fea0003800000 */
.L_x_529:
        /* <DEDUP_REMOVED lines=12> */
[----:B------:R-:W-:Y:S05]  /*1df0*/  CALL.REL.NOINC `($__internal_12_$__cuda_sm3x_div_rn_noftz_f32_slowpath) ;  /* 0x0000060000007944 */ /* 0x000fea0003c00000 */
[----:B------:R-:W-:Y:S02]  /*1e00*/  MOV R13, R18 ;  /* 0x00000012000d7202 */ /* 0x000fe40000000f00 */
.L_x_532:
[----:B------:R-:W-:Y:S05]  /*1e10*/  BSYNC B0 ;  /* 0x0000000000007941 */ /* 0x000fea0003800000 */
.L_x_531:
        /* <DEDUP_REMOVED lines=14> */
.L_x_534:
[----:B------:R-:W-:Y:S05]  /*1f00*/  BSYNC B0 ;  /* 0x0000000000007941 */ /* 0x000fea0003800000 */
.L_x_533:
[----:B------:R-:W-:Y:S01]  /*1f10*/  ULDC UR4, c[0x0][0x690] ;  /* 0x0001a40000047ab9 */ /* 0x000fe20000000800 */
[----:B------:R-:W-:Y:S01]  /*1f20*/  MOV R7, c[0x0][0x690] ;  /* 0x0001a40000077a02 */ /* 0x000fe20000000f00 */
[----:B------:R-:W-:Y:S01]  /*1f30*/  USHF.R.S32.HI UR4, URZ, 0x1f, UR4 ;  /* 0x0000001f3f047899 */ /* 0x000fe20008011404 */
[----:B------:R-:W-:Y:S01]  /*1f40*/  IMAD R11, R4, c[0x0][0x690], RZ ;  /* 0x0001a400040b7a24 */ /* 0x000fe200078e02ff */
[----:B------:R-:W-:Y:S01]  /*1f50*/  FMUL R13, R13, c[0x0][0x668] ;  /* 0x00019a000d0d7a20 */ /* 0x000fe20000400000 */
[----:B------:R-:W-:Y:S01]  /*1f60*/  FMUL R9, R9, c[0x0][0x668] ;  /* 0x00019a0009097a20 */ /* 0x000fe20000400000 */
[----:B------:R-:W-:-:S02]  /*1f70*/  IMAD.WIDE.U32 R6, R2, R7, c[0x0][0x670] ;  /* 0x00019c0002067625 */ /* 0x000fc400078e0007 */
[----:B------:R-:W-:Y:S02]  /*1f80*/  FMUL R19, R20, R13 ;  /* 0x0000000d14137220 */ /* 0x000fe40000400000 */
[----:B------:R-:W-:Y:S01]  /*1f90*/  IMAD R15, R2, UR4, R11 ;  /* 0x00000004020f7c24 */ /* 0x000fe2000f8e020b */
[----:B------:R-:W-:-:S04]  /*1fa0*/  FMUL R11, R12, c[0x0][0x668] ;  /* 0x00019a000c0b7a20 */ /* 0x000fc80000400000 */
[----:B------:R-:W-:Y:S01]  /*1fb0*/  IADD3 R7, R7, R15, RZ ;  /* 0x0000000f07077210 */ /* 0x000fe20007ffe0ff */
[C---:B------:R-:W-:Y:S01]  /*1fc0*/  FMUL R15, R20.reuse, R11 ;  /* 0x0000000b140f7220 */ /* 0x040fe20000400000 */
[----:B------:R-:W-:Y:S01]  /*1fd0*/  FMUL R20, R20, R9 ;  /* 0x0000000914147220 */ /* 0x000fe20000400000 */
[----:B------:R-:W-:Y:S03]  /*1fe0*/  BSSY B0, `(.L_x_535) ;  /* 0x000001e000007945 */ /* 0x000fe60003800000 */
[----:B------:R0:W-:Y:S04]  /*1ff0*/  RED.E.ADD.F32.FTZ.RN.STRONG.GPU [R6.64], R15 ;  /* 0x0000000f0600798e */ /* 0x0001e8000c10e790 */
[----:B------:R0:W-:Y:S04]  /*2000*/  RED.E.ADD.F32.FTZ.RN.STRONG.GPU [R6.64+0x4], R19 ;  /* 0x000004130600798e */ /* 0x0001e8000c10e790 */
[----:B------:R0:W-:Y:S01]  /*2010*/  RED.E.ADD.F32.FTZ.RN.STRONG.GPU [R6.64+0x8], R20 ;  /* 0x000008140600798e */ /* 0x0001e2000c10e790 */
[----:B------:R-:W-:Y:S05]  /*2020*/  @!P2 BRA `(.L_x_536) ;  /* 0x000001900000a947 */ /* 0x000fea0003800000 */
[----:B------:R-:W-:Y:S01]  /*2030*/  ULDC UR4, c[0x0][0x6c8] ;  /* 0x0001b20000047ab9 */ /* 0x000fe20000000800 */
[----:B0-----:R-:W-:Y:S01]  /*2040*/  MOV R6, c[0x0][0x6c8] ;  /* 0x0001b20000067a02 */ /* 0x001fe20000000f00 */
[----:B------:R-:W-:Y:S01]  /*2050*/  USHF.R.S32.HI UR4, URZ, 0x1f, UR4 ;  /* 0x0000001f3f047899 */ /* 0x000fe20008011404 */
[----:B------:R-:W-:Y:S01]  /*2060*/  IMAD R10, R10, c[0x0][0x6c8], RZ ;  /* 0x0001b2000a0a7a24 */ /* 0x000fe200078e02ff */
[----:B------:R-:W-:Y:S01]  /*2070*/  FMUL R9, R22, R19 ;  /* 0x0000001316097220 */ /* 0x000fe20000400000 */
[----:B------:R-:W-:Y:S01]  /*2080*/  FMUL R2, R16, R15 ;  /* 0x0000000f10027220 */ /* 0x000fe20000400000 */
[----:B------:R-:W-:-:S02]  /*2090*/  IMAD.WIDE.U32 R6, R5, R6, c[0x0][0x6a8] ;  /* 0x0001aa0005067625 */ /* 0x000fc400078e0006 */
[-C--:B------:R-:W-:Y:S01]  /*20a0*/  FFMA R9, R16, R20.reuse, -R9 ;  /* 0x0000001410097223 */ /* 0x080fe20000000809 */
[----:B------:R-:W-:Y:S01]  /*20b0*/  FFMA R2, R17, R19, -R2 ;  /* 0x0000001311027223 */ /* 0x000fe20000000802 */
[----:B------:R-:W-:Y:S01]  /*20c0*/  IMAD R11, R5, UR4, R10 ;  /* 0x00000004050b7c24 */ /* 0x000fe2000f8e020a */
[----:B------:R-:W-:Y:S01]  /*20d0*/  FMUL R5, R17, R20 ;  /* 0x0000001411057220 */ /* 0x000fe20000400000 */
[----:B------:R-:W-:-:S03]  /*20e0*/  FADD R9, -R9, -RZ ;  /* 0x800000ff09097221 */ /* 0x000fc60000000100 */
[----:B------:R-:W-:Y:S01]  /*20f0*/  FFMA R5, R22, R15, -R5 ;  /* 0x0000000f16057223 */ /* 0x000fe20000000805 */
[----:B------:R-:W-:Y:S01]  /*2100*/  IADD3 R7, R7, R11, RZ ;  /* 0x0000000b07077210 */ /* 0x000fe20007ffe0ff */
[----:B------:R-:W-:Y:S02]  /*2110*/  FADD R11, -R2, -RZ ;  /* 0x800000ff020b7221 */ /* 0x000fe40000000100 */
[----:B------:R-:W-:Y:S01]  /*2120*/  FADD R5, -R5, -RZ ;  /* 0x800000ff05057221 */ /* 0x000fe20000000100 */
[----:B------:R-:W-:Y:S01]  /*2130*/  FADD R13, -R15, -RZ ;  /* 0x800000ff0f0d7221 */ /* 0x000fe20000000100 */
[----:B------:R-:W-:Y:S01]  /*2140*/  FADD R15, -R19, -RZ ;  /* 0x800000ff130f7221 */ /* 0x000fe20000000100 */
[----:B------:R0:W-:Y:S01]  /*2150*/  RED.E.ADD.F32.FTZ.RN.STRONG.GPU [R6.64], R9 ;  /* 0x000000090600798e */ /* 0x0001e2000c10e790 */
[----:B------:R-:W-:-:S03]  /*2160*/  FADD R17, -R20, -RZ ;  /* 0x800000ff14117221 */ /* 0x000fc60000000100 */
[----:B------:R0:W-:Y:S04]  /*2170*/  RED.E.ADD.F32.FTZ.RN.STRONG.GPU [R6.64+0x4], R5 ;  /* 0x000004050600798e */ /* 0x0001e8000c10e790 */
[----:B------:R0:W-:Y:S04]  /*2180*/  RED.E.ADD.F32.FTZ.RN.STRONG.GPU [R6.64+0x8], R11 ;  /* 0x0000080b0600798e */ /* 0x0001e8000c10e790 */
[----:B------:R0:W-:Y:S04]  /*2190*/  RED.E.ADD.F32.FTZ.RN.STRONG.GPU [R6.64+0xc], R13 ;  /* 0x00000c0d0600798e */ /* 0x0001e8000c10e790 */
[----:B------:R0:W-:Y:S04]  /*21a0*/  RED.E.ADD.F32.FTZ.RN.STRONG.GPU [R6.64+0x10], R15 ;  /* 0x0000100f0600798e */ /* 0x0001e8000c10e790 */
[----:B------:R0:W-:Y:S02]  /*21b0*/  RED.E.ADD.F32.FTZ.RN.STRONG.GPU [R6.64+0x14], R17 ;  /* 0x000014110600798e */ /* 0x0001e4000c10e790 */
.L_x_536:
[----:B------:R-:W-:Y:S05]  /*21c0*/  BSYNC B0 ;  /* 0x0000000000007941 */ /* 0x000fea0003800000 */
.L_x_535:
[----:B------:R-:W-:Y:S02]  /*21d0*/  ULDC UR6, c[0x0][0x0] ;  /* 0x0000000000067ab9 */ /* 0x000fe40000000800 */
[----:B------:R-:W-:-:S02]  /*21e0*/  ULDC UR7, c[0x0][0xc] ;  /* 0x0000030000077ab9 */ /* 0x000fc40000000800 */
[----:B------:R-:W-:Y:S02]  /*21f0*/  UIMAD.WIDE.U32 UR6, UR6, UR7, URZ ;  /* 0x00000007060672a5 */ /* 0x000fe4000f8e003f */
[----:B------:R-:W-:Y:S02]  /*2200*/  UMOV UR4, URZ ;  /* 0x0000003f00047c82 */ /* 0x000fe40008000000 */
[----:B------:R-:W-:Y:S02]  /*2210*/  UIADD3 UR4, UR7, UR4, URZ ;  /* 0x0000000407047290 */ /* 0x000fe4000fffe03f */
[----:B------:R-:W-:-:S04]  /*2220*/  IADD3 R0, P0, R0, UR6, RZ ;  /* 0x0000000600007c10 */ /* 0x000fc8000ff1e0ff */
[----:B------:R-:W-:Y:S02]  /*2230*/  IADD3.X R3, R3, UR4, RZ, P0, !PT ;  /* 0x0000000403037c10 */ /* 0x000fe400087fe4ff */
[----:B------:R-:W-:-:S04]  /*2240*/  ISETP.GE.U32.AND P0, PT, R0, c[0x0][0x178], PT ;  /* 0x00005e0000007a0c */ /* 0x000fc80003f06070 */
[----:B------:R-:W-:-:S13]  /*2250*/  ISETP.GE.U32.AND.EX P0, PT, R3, c[0x0][0x17c], PT, P0 ;  /* 0x00005f0003007a0c */ /* 0x000fda0003f06100 */
[----:B------:R-:W-:Y:S01]  /*2260*/  @P0 CALL.REL.NOINC `(.L_x_537) ;  /* 0x0000001000000944 */ /* 0x000fe20003c00000 */
[----:B------:R-:W-:Y:S05]  /*2270*/  BRA `(.L_x_538) ;  /* 0xffffdf2000007947 */ /* 0x000fea000383ffff */
.L_x_537:
[----:B------:R-:W-:Y:S05]  /*2280*/  EXIT ;  /* 0x000000000000794d */ /* 0x000fea0003800000 */
        .weak           $__internal_11_$__cuda_sm20_sqrt_rn_f32_slowpath
        .type           $__internal_11_$__cuda_sm20_sqrt_rn_f32_slowpath,@function
        .size           $__internal_11_$__cuda_sm20_sqrt_rn_f32_slowpath,($__internal_12_$__cuda_sm3x_div_rn_noftz_f32_slowpath - $__internal_11_$__cuda_sm20_sqrt_rn_f32_slowpath)
$__internal_11_$__cuda_sm20_sqrt_rn_f32_slowpath:
        /* <DEDUP_REMOVED lines=19> */
.L_x_539:
[----:B------:R-:W-:Y:S02]  /*23c0*/  MOV R9, R18 ;  /* 0x0000001200097202 */ /* 0x000fe40000000f00 */
[----:B------:R-:W-:Y:S02]  /*23d0*/  MOV R18, R27 ;  /* 0x0000001b00127202 */ /* 0x000fe40000000f00 */
[----:B------:R-:W-:-:S04]  /*23e0*/  MOV R19, 0x0 ;  /* 0x0000000000137802 */ /* 0x000fc80000000f00 */
[----:B------:R-:W-:Y:S05]  /*23f0*/  RET.REL.NODEC R18 `(my_solve_particle_shape_contacts_cuda_kernel_forward) ;  /* 0xffffdc0012007950 */ /* 0x000fea0003c3ffff */
        .weak           $__internal_12_$__cuda_sm3x_div_rn_noftz_f32_slowpath
        .type           $__internal_12_$__cuda_sm3x_div_rn_noftz_f32_slowpath,@function
        .size           $__internal_12_$__cuda_sm3x_div_rn_noftz_f32_slowpath,(.L_x_1267 - $__internal_12_$__cuda_sm3x_div_rn_noftz_f32_slowpath)
$__internal_12_$__cuda_sm3x_div_rn_noftz_f32_slowpath:
        /* <DEDUP_REMOVED lines=34> */
.L_x_541:
        /* <DEDUP_REMOVED lines=31> */
[C---:B------:R-:W-:Y:S02]  /*2810*/  ISETP.NE.AND P1, PT, R18.reuse, RZ, PT ;  /* 0x000000ff1200720c */ /* 0x040fe40003f25270 */
        /* <DEDUP_REMOVED lines=19> */
.L_x_548:
[----:B------:R-:W-:-:S04]  /*2950*/  LOP3.LUT R8, R8, 0x80000000, RZ, 0xc0, !PT ;  /* 0x8000000008087812 */ /* 0x000fc800078ec0ff */
[----:B------:R-:W-:Y:S01]  /*2960*/  LOP3.LUT R8, R8, 0x7f800000, RZ, 0xfc, !PT ;  /* 0x7f80000008087812 */ /* 0x000fe200078efcff */
[----:B------:R-:W-:Y:S05]  /*2970*/  BRA `(.L_x_549) ;  /* 0x0000001000007947 */ /* 0x000fea0003800000 */
.L_x_547:
[----:B------:R-:W-:Y:S02]  /*2980*/  LEA R8, R31, R8, 0x17 ;  /* 0x000000081f087211 */ /* 0x000fe400078eb8ff */
.L_x_549:
[----:B------:R-:W-:Y:S05]  /*2990*/  BSYNC B3 ;  /* 0x0000000000037941 */ /* 0x000fea0003800000 */
.L_x_546:
[----:B------:R-:W-:Y:S05]  /*29a0*/  BRA `(.L_x_550) ;  /* 0x0000008000007947 */ /* 0x000fea0003800000 */
.L_x_545:
[----:B------:R-:W-:-:S04]  /*29b0*/  LOP3.LUT R8, R9, 0x80000000, R8, 0x48, !PT ;  /* 0x8000000009087812 */ /* 0x000fc800078e4808 */
[----:B------:R-:W-:Y:S01]  /*29c0*/  LOP3.LUT R8, R8, 0x7f800000, RZ, 0xfc, !PT ;  /* 0x7f80000008087812 */ /* 0x000fe200078efcff */
[----:B------:R-:W-:Y:S05]  /*29d0*/  BRA `(.L_x_550) ;  /* 0x0000005000007947 */ /* 0x000fea0003800000 */
.L_x_544:
[----:B------:R-:W-:Y:S01]  /*29e0*/  LOP3.LUT R8, R9, 0x80000000, R8, 0x48, !PT ;  /* 0x8000000009087812 */ /* 0x000fe200078e4808 */
[----:B------:R-:W-:Y:S05]  /*29f0*/  BRA `(.L_x_550) ;  /* 0x0000003000007947 */ /* 0x000fea0003800000 */
.L_x_543:
[----:B------:R-:W0:Y:S01]  /*2a00*/  MUFU.RSQ R8, -QNAN ;  /* 0xffc0000000087908 */ /* 0x000e220000001400 */
[----:B------:R-:W-:Y:S05]  /*2a10*/  BRA `(.L_x_550) ;  /* 0x0000001000007947 */ /* 0x000fea0003800000 */
.L_x_542:
[----:B------:R-:W-:Y:S02]  /*2a20*/  FADD.FTZ R8, R8, R9 ;  /* 0x0000000908087221 */ /* 0x000fe40000010000 */
.L_x_550:
[----:B------:R-:W-:Y:S05]  /*2a30*/  BSYNC B2 ;  /* 0x0000000000027941 */ /* 0x000fea0003800000 */
.L_x_540:
[----:B0-----:R-:W-:Y:S02]  /*2a40*/  MOV R18, R8 ;  /* 0x0000000800127202 */ /* 0x001fe40000000f00 */
[----:B------:R-:W-:Y:S02]  /*2a50*/  MOV R8, R26 ;  /* 0x0000001a00087202 */ /* 0x000fe40000000f00 */
[----:B------:R-:W-:-:S04]  /*2a60*/  MOV R9, 0x0 ;  /* 0x0000000000097802 */ /* 0x000fc80000000f00 */
[----:B------:R-:W-:Y:S05]  /*2a70*/  RET.REL.NODEC R8 `(my_solve_particle_shape_contacts_cuda_kernel_forward) ;  /* 0xffffd58008007950 */ /* 0x000fea0003c3ffff */
.L_x_551:
        /* <DEDUP_REMOVED lines=16> */
.L_x_1267:


//--------------------- .text.my_solve_particle_particle_contacts_cuda_kernel_backward --------------------------
	.section	.text.my_solve_particle_particle_contacts_cuda_kernel_backward,"ax",@progbits
	.sectioninfo	@"SHI_REGISTERS=102"
	.align	128
        .global         my_solve_particle_particle_contacts_cuda_kernel_backward
        .type           my_solve_particle_particle_contacts_cuda_kernel_backward,@function
        .size           my_solve_particle_particle_contacts_cuda_kernel_backward,(.L_x_1270 - my_solve_particle_particle_contacts_cuda_kernel_backward)
        .other          my_solve_particle_particle_contacts_cuda_kernel_backward,@"STO_CUDA_ENTRY STV_DEFAULT"
my_solve_particle_particle_contacts_cuda_kernel_backward:
.text.my_solve_particle_particle_contacts_cuda_kernel_backward:
        /* <DEDUP_REMOVED lines=9> */
[----:B------:R-:W-:Y:S01]  /*0090*/  MOV R19, c[0x0][0x2a0] ;  /* 0x0000a80000137a02 */ /* 0x000fe20000000f00 */
        /* <DEDUP_REMOVED lines=23> */
.L_x_650:
[----:B------:R-:W-:Y:S02]  /*0210*/  MOV R60, c[0x0][0x180] ;  /* 0x00006000003c7a02 */ /* 0x000fe40000000f00 */
[----:B------:R-:W-:-:S06]  /*0220*/  MOV R61, c[0x0][0x184] ;  /* 0x00006100003d7a02 */ /* 0x000fcc0000000f00 */
[----:B------:R-:W2:Y:S01]  /*0230*/  LDG.E.64 R60, [R60.64+0x10] ;  /* 0x000010123c3c7981 */ /* 0x000ea2000c1e1b00 */
[----:B------:R-:W-:Y:S02]  /*0240*/  MOV R18, 0xffffffff ;  /* 0xffffffff00127802 */ /* 0x000fe40000000f00 */
[----:B--2---:R-:W-:-:S04]  /*0250*/  ISETP.NE.U32.AND P1, PT, R60, RZ, PT ;  /* 0x000000ff3c00720c */ /* 0x004fc80003f25070 */
[----:B------:R-:W-:-:S13]  /*0260*/  ISETP.NE.AND.EX P1, PT, R61, RZ, PT, P1 ;  /* 0x000000ff3d00720c */ /* 0x000fda0003f25310 */
[----:B------:R-:W-:-:S04]  /*0270*/  @P1 SHF.R.S64 R5, RZ, 0x1e, R16 ;  /* 0x0000001eff051819 */ /* 0x000fc80000001010 */
[----:B------:R-:W-:-:S04]  /*0280*/  @P1 IADD3 R4, P2, R60, R5, RZ ;  /* 0x000000053c041210 */ /* 0x000fc80007f5e0ff */
[----:B------:R-:W-:-:S05]  /*0290*/  @P1 LEA.HI.X.SX32 R5, R16, R61, 0x2, P2 ;  /* 0x0000003d10051211 */ /* 0x000fca00010f16ff */
[----:B------:R-:W2:Y:S01]  /*02a0*/  @P1 LDG.E R18, [R4.64] ;  /* 0x0000001204121981 */ /* 0x000ea2000c1e1900 */
[----:B------:R-:W-:Y:S01]  /*02b0*/  YIELD ;  /* 0x0000000000007946 */ /* 0x000fe20003800000 */
[----:B------:R-:W-:Y:S01]  /*02c0*/  ULDC.64 UR16, c[0x0][0x180] ;  /* 0x0000600000107ab9 */ /* 0x000fe20000000a00 */
[----:B------:R-:W-:Y:S01]  /*02d0*/  BSSY B1, `(.L_x_553) ;  /* 0x0000487000017945 */ /* 0x000fe20003800000 */
[----:B------:R-:W-:-:S04]  /*02e0*/  UIADD3 UR15, UP0, UR16, 0x10, URZ ;  /* 0x00000010100f7890 */ /* 0x000fc8000ff1e03f */
[----:B------:R-:W-:Y:S02]  /*02f0*/  UIADD3.X UR16, URZ, UR17, URZ, UP0, !UPT ;  /* 0x000000113f107290 */ /* 0x000fe400087fe43f */
[----:B------:R-:W-:-:S04]  /*0300*/  MOV R2, UR15 ;  /* 0x0000000f00027c02 */ /* 0x000fc80008000f00 */
[----:B------:R-:W-:Y:S01]  /*0310*/  IMAD.U32 R3, RZ, RZ, UR16 ;  /* 0x00000010ff037e24 */ /* 0x000fe2000f8e00ff */
[----:B--2---:R-:W-:-:S13]  /*0320*/  ISETP.NE.AND P1, PT, R18, -0x1, PT ;  /* 0xffffffff1200780c */ /* 0x004fda0003f25270 */
[----:B-----5:R-:W-:Y:S05]  /*0330*/  @!P1 BRA `(.L_x_554) ;  /* 0x0000480000009947 */ /* 0x020fea0003800000 */
        /* <DEDUP_REMOVED lines=9> */
[----:B------:R-:W-:Y:S05]  /*03d0*/  @P1 BRA `(.L_x_554) ;  /* 0x0000476000001947 */ /* 0x000fea0003800000 */
[----:B------:R0:W2:Y:S01]  /*03e0*/  LDG.E.64 R62, [R2.64+0x18] ;  /* 0x00001812023e7981 */ /* 0x0000a2000c1e1b00 */
[----:B------:R-:W-:Y:S01]  /*03f0*/  IMAD R5, R20, c[0x0][0x250], RZ ;  /* 0x0000940014057a24 */ /* 0x000fe200078e02ff */
[----:B------:R-:W-:Y:S02]  /*0400*/  MOV R7, c[0x0][0x250] ;  /* 0x0000940000077a02 */ /* 0x000fe40000000f00 */
[----:B------:R0:W3:Y:S01]  /*0410*/  LDG.E R21, [R2.64+0x20] ;  /* 0x0000201202157981 */ /* 0x0000e2000c1e1900 */
[C---:B------:R-:W-:Y:S01]  /*0420*/  IMAD R9, R18.reuse, UR7, R5 ;  /* 0x0000000712097c24 */ /* 0x040fe2000f8e0205 */
[----:B------:R-:W-:Y:S01]  /*0430*/  MOV R11, c[0x0][0x1a8] ;  /* 0x00006a00000b7a02 */ /* 0x000fe20000000f00 */
[----:B------:R-:W-:Y:S01]  /*0440*/  IMAD.WIDE.U32 R4, R18, R7, c[0x0][0x230] ;  /* 0x00008c0012047625 */ /* 0x000fe200078e0007 */
[----:B------:R0:W4:Y:S03]  /*0450*/  LDG.E.64 R64, [R2.64+0x8] ;  /* 0x0000081202407981 */ /* 0x000126000c1e1b00 */
[----:B------:R-:W-:Y:S01]  /*0460*/  IMAD R7, R20, c[0x0][0x1a8], RZ ;  /* 0x00006a0014077a24 */ /* 0x000fe200078e02ff */
[----:B------:R-:W-:Y:S01]  /*0470*/  IADD3 R9, R5, R9, RZ ;  /* 0x0000000905097210 */ /* 0x000fe20007ffe0ff */
[----:B------:R0:W4:Y:S01]  /*0480*/  LDG.E.64 R66, [R2.64+0x10] ;  /* 0x0000101202427981 */ /* 0x000122000c1e1b00 */
[----:B------:R-:W-:Y:S01]  /*0490*/  MOV R8, R4 ;  /* 0x0000000400087202 */ /* 0x000fe20000000f00 */
[----:B------:R-:W-:-:S02]  /*04a0*/  IMAD R5, R18, UR5, R7 ;  /* 0x0000000512057c24 */ /* 0x000fc4000f8e0207 */
[----:B------:R-:W-:Y:S01]  /*04b0*/  IMAD.WIDE.U32 R6, R18, R11, c[0x0][0x188] ;  /* 0x0000620012067625 */ /* 0x000fe200078e000b */
[----:B------:R0:W4:Y:S04]  /*04c0*/  LDG.E R4, [R2.64+-0xc] ;  /* 0xfffff41202047981 */ /* 0x000128000c1e1900 */
[----:B------:R1:W4:Y:S01]  /*04d0*/  LDG.E R22, [R8.64] ;  /* 0x0000001208167981 */ /* 0x000322000c1e1900 */
[----:B------:R-:W-:-:S05]  /*04e0*/  IMAD.IADD R7, R7, 0x1, R5 ;  /* 0x0000000107077824 */ /* 0x000fca00078e0205 */
[----:B------:R0:W4:Y:S04]  /*04f0*/  LDG.E R23, [R6.64] ;  /* 0x0000001206177981 */ /* 0x000128000c1e1900 */
[----:B------:R1:W4:Y:S04]  /*0500*/  LDG.E R24, [R6.64+0x4] ;  /* 0x0000041206187981 */ /* 0x000328000c1e1900 */
[----:B------:R1:W4:Y:S04]  /*0510*/  LDG.E R25, [R6.64+0x8] ;  /* 0x0000081206197981 */ /* 0x000328000c1e1900 */
[----:B0-----:R-:W4:Y:S01]  /*0520*/  LDG.E.64 R2, [R2.64+-0x8] ;  /* 0xfffff81202027981 */ /* 0x001f22000c1e1b00 */
[----:B--2---:R-:W-:-:S02]  /*0530*/  IABS R33, R62 ;  /* 0x0000003e00217213 */ /* 0x004fc40000000000 */
[----:B------:R-:W-:Y:S02]  /*0540*/  IABS R37, R63 ;  /* 0x0000003f00257213 */ /* 0x000fe40000000000 */
[----:B------:R-:W0:Y:S01]  /*0550*/  I2F.RP R0, R33 ;  /* 0x0000002100007306 */ /* 0x000e220000209400 */
[----:B---3--:R-:W-:-:S07]  /*0560*/  IABS R41, R21 ;  /* 0x0000001500297213 */ /* 0x008fce0000000000 */
[----:B-1----:R-:W1:Y:S08]  /*0570*/  I2F.RP R8, R37 ;  /* 0x0000002500087306 */ /* 0x002e700000209400 */
[----:B------:R-:W2:Y:S01]  /*0580*/  I2F.RP R7, R41 ;  /* 0x0000002900077306 */ /* 0x000ea20000209400 */
[----:B----4-:R-:W-:-:S07]  /*0590*/  FADD R6, R22, c[0x0][0x2b0] ;  /* 0x0000ac0016067621 */ /* 0x010fce0000000000 */
[----:B0-----:R-:W0:Y:S01]  /*05a0*/  MUFU.RCP R0, R0 ;  /* 0x0000000000007308 */ /* 0x001e220000001000 */
[----:B------:R-:W-:-:S07]  /*05b0*/  FADD R6, R6, c[0x0][0x2ac] ;  /* 0x0000ab0006067621 */ /* 0x000fce0000000000 */
[----:B-1----:R-:W1:Y:S01]  /*05c0*/  MUFU.RCP R8, R8 ;  /* 0x0000000800087308 */ /* 0x002e620000001000 */
[----:B------:R-:W-:-:S07]  /*05d0*/  FADD R5, -R6, R23 ;  /* 0x0000001706057221 */ /* 0x000fce0000000100 */
[----:B--2---:R-:W2:Y:S01]  /*05e0*/  MUFU.RCP R7, R7 ;  /* 0x0000000700077308 */ /* 0x004ea20000001000 */
[----:B0-----:R-:W-:Y:S01]  /*05f0*/  IADD3 R10, R0, 0xffffffe, RZ ;  /* 0x0ffffffe000a7810 */ /* 0x001fe20007ffe0ff */
[----:B------:R-:W-:-:S06]  /*0600*/  FMUL R5, R4, R5 ;  /* 0x0000000504057220 */ /* 0x000fcc0000400000 */
[----:B------:R-:W0:Y:S01]  /*0610*/  F2I.FTZ.U32.TRUNC.NTZ R11, R10 ;  /* 0x0000000a000b7305 */ /* 0x000e22000021f000 */
[----:B-1----:R-:W-:-:S07]  /*0620*/  IADD3 R30, R8, 0xffffffe, RZ ;  /* 0x0ffffffe081e7810 */ /* 0x002fce0007ffe0ff */
[----:B------:R-:W1:Y:S01]  /*0630*/  F2I.TRUNC.NTZ R27, R5 ;  /* 0x00000005001b7305 */ /* 0x000e62000020f100 */
[----:B--2---:R-:W-:Y:S01]  /*0640*/  IADD3 R8, R7, 0xffffffe, RZ ;  /* 0x0ffffffe07087810 */ /* 0x004fe20007ffe0ff */
[----:B------:R-:W-:-:S06]  /*0650*/  FADD R7, -R6, R24 ;  /* 0x0000001806077221 */ /* 0x000fcc0000000100 */
[----:B------:R-:W2:Y:S01]  /*0660*/  F2I.FTZ.U32.TRUNC.NTZ R31, R30 ;  /* 0x0000001e001f7305 */ /* 0x000ea2000021f000 */
[----:B------:R-:W-:Y:S01]  /*0670*/  FMUL R7, R4, R7 ;  /* 0x0000000704077220 */ /* 0x000fe20000400000 */
[----:B------:R-:W-:Y:S01]  /*0680*/  FADD R29, -R6, R25 ;  /* 0x00000019061d7221 */ /* 0x000fe20000000100 */
[----:B0-----:R-:W-:-:S03]  /*0690*/  IADD3 R12, RZ, -R11, RZ ;  /* 0x8000000bff0c7210 */ /* 0x001fc60007ffe0ff */
[----:B------:R-:W-:Y:S02]  /*06a0*/  FMUL R29, R4, R29 ;  /* 0x0000001d041d7220 */ /* 0x000fe40000400000 */
[----:B------:R2:W0:Y:S01]  /*06b0*/  F2I.FTZ.U32.TRUNC.NTZ R9, R8 ;  /* 0x0000000800097305 */ /* 0x000422000021f000 */
[----:B-1----:R-:W-:Y:S01]  /*06c0*/  IADD3 R0, R27, 0x100000, RZ ;  /* 0x001000001b007810 */ /* 0x002fe20007ffe0ff */
[----:B------:R-:W-:Y:S01]  /*06d0*/  IMAD R35, R12, R33, RZ ;  /* 0x000000210c237224 */ /* 0x000fe200078e02ff */
[----:B------:R-:W-:-:S05]  /*06e0*/  MOV R10, RZ ;  /* 0x000000ff000a7202 */ /* 0x000fca0000000f00 */
[----:B------:R1:W3:Y:S01]  /*06f0*/  F2I.TRUNC.NTZ R26, R7 ;  /* 0x00000007001a7305 */ /* 0x0002e2000020f100 */
[----:B--2---:R-:W-:Y:S02]  /*0700*/  IADD3 R8, RZ, -R31, RZ ;  /* 0x8000001fff087210 */ /* 0x004fe40007ffe0ff */
[----:B------:R-:W-:Y:S01]  /*0710*/  IMNMX R5, RZ, R0, !PT ;  /* 0x00000000ff057217 */ /* 0x000fe20007800200 */
[----:B------:R-:W-:Y:S01]  /*0720*/  IMAD.HI.U32 R10, R11, R35, R10 ;  /* 0x000000230b0a7227 */ /* 0x000fe200078e000a */
[----:B------:R-:W-:-:S03]  /*0730*/  MOV R30, RZ ;  /* 0x000000ff001e7202 */ /* 0x000fc60000000f00 */
[----:B------:R-:W2:Y:S01]  /*0740*/  F2I.TRUNC.NTZ R28, R29 ;  /* 0x0000001d001c7305 */ /* 0x000ea2000020f100 */
[----:B------:R-:W-:Y:S01]  /*0750*/  IABS R0, R62 ;  /* 0x0000003e00007213 */ /* 0x000fe20000000000 */
[----:B------:R-:W-:Y:S01]  /*0760*/  IMAD R11, R8, R37, RZ ;  /* 0x00000025080b7224 */ /* 0x000fe200078e02ff */
[----:B-1----:R-:W-:Y:S02]  /*0770*/  IABS R7, R5 ;  /* 0x0000000500077213 */ /* 0x002fe40000000000 */
[----:B------:R-:W-:Y:S01]  /*0780*/  IADD3 R8, RZ, -R0, RZ ;  /* 0x80000000ff087210 */ /* 0x000fe20007ffe0ff */
[----:B------:R-:W-:Y:S01]  /*0790*/  IMAD.HI.U32 R30, R31, R11, R30 ;  /* 0x0000000b1f1e7227 */ /* 0x000fe200078e001e */
[----:B------:R-:W-:Y:S02]  /*07a0*/  IABS R11, R63 ;  /* 0x0000003f000b7213 */ /* 0x000fe40000000000 */
[----:B0-----:R-:W-:Y:S01]  /*07b0*/  IADD3 R32, RZ, -R9, RZ ;  /* 0x80000009ff207210 */ /* 0x001fe20007ffe0ff */
[----:B------:R-:W-:Y:S01]  /*07c0*/  IMAD.HI.U32 R10, R10, R7, RZ ;  /* 0x000000070a0a7227 */ /* 0x000fe200078e00ff */
[----:B---3--:R-:W-:-:S03]  /*07d0*/  IADD3 R0, R26, 0x100000, RZ ;  /* 0x001000001a007810 */ /* 0x008fc60007ffe0ff */
[----:B------:R-:W-:Y:S01]  /*07e0*/  IMAD R10, R10, R8, R7 ;  /* 0x000000080a0a7224 */ /* 0x000fe200078e0207 */
[----:B------:R-:W-:Y:S01]  /*07f0*/  IMNMX R12, RZ, R0, !PT ;  /* 0x00000000ff0c7217 */ /* 0x000fe20007800200 */
[----:B------:R-:W-:Y:S01]  /*0800*/  IMAD.MOV R31, RZ, RZ, -R11 ;  /* 0x000000ffff1f7224 */ /* 0x000fe200078e0a0b */
[----:B------:R-:W-:Y:S01]  /*0810*/  MOV R8, RZ ;  /* 0x000000ff00087202 */ /* 0x000fe20000000f00 */
[----:B------:R-:W-:Y:S01]  /*0820*/  IMAD R11, R32, R41, RZ ;  /* 0x00000029200b7224 */ /* 0x000fe200078e02ff */
[----:B--2---:R-:W-:Y:S02]  /*0830*/  IADD3 R0, R28, 0x100000, RZ ;  /* 0x001000001c007810 */ /* 0x004fe40007ffe0ff */
[----:B------:R-:W-:Y:S01]  /*0840*/  IABS R7, R12 ;  /* 0x0000000c00077213 */ /* 0x000fe20000000000 */
[----:B------:R-:W-:Y:S01]  /*0850*/  IMAD.HI.U32 R8, R9, R11, R8 ;  /* 0x0000000b09087227 */ /* 0x000fe200078e0008 */
[----:B------:R-:W-:Y:S02]  /*0860*/  IMNMX R29, RZ, R0, !PT ;  /* 0x00000000ff1d7217 */ /* 0x000fe40007800200 */
[----:B------:R-:W-:Y:S01]  /*0870*/  IABS R11, R21 ;  /* 0x00000015000b7213 */ /* 0x000fe20000000000 */
[----:B------:R-:W-:Y:S01]  /*0880*/  IMAD.HI.U32 R30, R30, R7, RZ ;  /* 0x000000071e1e7227 */ /* 0x000fe200078e00ff */
[----:B------:R-:W-:-:S02]  /*0890*/  MOV R0, R31 ;  /* 0x0000001f00007202 */ /* 0x000fc40000000f00 */
[----:B------:R-:W-:Y:S02]  /*08a0*/  IABS R9, R29 ;  /* 0x0000001d00097213 */ /* 0x000fe40000000000 */
[----:B------:R-:W-:Y:S01]  /*08b0*/  IADD3 R11, RZ, -R11, RZ ;  /* 0x8000000bff0b7210 */ /* 0x000fe20007ffe0ff */
[----:B------:R-:W-:Y:S01]  /*08c0*/  IMAD R30, R30, R0, R7 ;  /* 0x000000001e1e7224 */ /* 0x000fe200078e0207 */
[----:B------:R-:W-:Y:S01]  /*08d0*/  ISETP.GT.U32.AND P1, PT, R33, R10, PT ;  /* 0x0000000a2100720c */ /* 0x000fe20003f24070 */
[----:B------:R-:W-:Y:S01]  /*08e0*/  IMAD.HI.U32 R8, R8, R9, RZ ;  /* 0x0000000908087227 */ /* 0x000fe200078e00ff */
[----:B------:R-:W-:Y:S02]  /*08f0*/  MOV R0, R11 ;  /* 0x0000000b00007202 */ /* 0x000fe40000000f00 */
[----:B------:R-:W-:-:S03]  /*0900*/  ISETP.GT.U32.AND P2, PT, R37, R30, PT ;  /* 0x0000001e2500720c */ /* 0x000fc60003f44070 */
[----:B------:R-:W-:-:S05]  /*0910*/  IMAD R0, R8, R0, R9 ;  /* 0x0000000008007224 */ /* 0x000fca00078e0209 */
[----:B------:R-:W-:Y:S02]  /*0920*/  ISETP.GT.U32.AND P3, PT, R41, R0, PT ;  /* 0x000000002900720c */ /* 0x000fe40003f64070 */
[----:B------:R-:W-:-:S04]  /*0930*/  @!P1 IADD3 R10, R10, -R33, RZ ;  /* 0x800000210a0a9210 */ /* 0x000fc80007ffe0ff */
[----:B------:R-:W-:Y:S01]  /*0940*/  ISETP.GT.U32.AND P4, PT, R33, R10, PT ;  /* 0x0000000a2100720c */ /* 0x000fe20003f84070 */
[----:B------:R-:W-:Y:S01]  /*0950*/  @!P2 IMAD.IADD R30, R30, 0x1, -R37 ;  /* 0x000000011e1ea824 */ /* 0x000fe200078e0a25 */
[----:B------:R-:W-:-:S05]  /*0960*/  ISETP.GE.AND P2, PT, R5, RZ, PT ;  /* 0x000000ff0500720c */ /* 0x000fca0003f46270 */
[----:B------:R-:W-:Y:S02]  /*0970*/  @!P3 IADD3 R0, R0, -R41, RZ ;  /* 0x800000290000b210 */ /* 0x000fe40007ffe0ff */
[----:B------:R-:W-:Y:S02]  /*0980*/  ISETP.GT.U32.AND P5, PT, R37, R30, PT ;  /* 0x0000001e2500720c */ /* 0x000fe40003fa4070 */
[----:B------:R-:W-:Y:S02]  /*0990*/  ISETP.NE.U32.AND P1, PT, RZ, c[0x0][0x438], PT ;  /* 0x00010e00ff007a0c */ /* 0x000fe40003f25070 */
[----:B------:R-:W-:Y:S02]  /*09a0*/  ISETP.GT.U32.AND P3, PT, R41, R0, PT ;  /* 0x000000002900720c */ /* 0x000fe40003f64070 */
[----:B------:R-:W-:Y:S02]  /*09b0*/  @!P4 IADD3 R10, R10, -R33, RZ ;  /* 0x800000210a0ac210 */ /* 0x000fe40007ffe0ff */
[----:B------:R-:W-:Y:S01]  /*09c0*/  ISETP.NE.AND.EX P1, PT, RZ, c[0x0][0x43c], PT, P1 ;  /* 0x00010f00ff007a0c */ /* 0x000fe20003f25310 */
[----:B------:R-:W-:Y:S01]  /*09d0*/  IMAD R7, R20, c[0x0][0x218], RZ ;  /* 0x0000860014077a24 */ /* 0x000fe200078e02ff */
[----:B------:R-:W-:-:S02]  /*09e0*/  MOV R9, c[0x0][0x218] ;  /* 0x0000860000097a02 */ /* 0x000fc40000000f00 */
[----:B------:R-:W-:Y:S02]  /*09f0*/  ISETP.GE.AND P4, PT, R12, RZ, PT ;  /* 0x000000ff0c00720c */ /* 0x000fe40003f86270 */
[----:B------:R-:W-:Y:S01]  /*0a00*/  @!P2 IADD3 R10, -R10, RZ, RZ ;  /* 0x000000ff0a0aa210 */ /* 0x000fe20007ffe1ff */
[----:B------:R-:W-:Y:S01]  /*0a10*/  IMAD R7, R18, UR8, R7 ;  /* 0x0000000812077c24 */ /* 0x000fe2000f8e0207 */
[----:B------:R-:W-:Y:S01]  /*0a20*/  ISETP.NE.AND P6, PT, R62, RZ, PT ;  /* 0x000000ff3e00720c */ /* 0x000fe20003fc5270 */
[----:B------:R-:W-:Y:S01]  /*0a30*/  IMAD.WIDE.U32 R8, R18, R9, c[0x0][0x1f8] ;  /* 0x00007e0012087625 */ /* 0x000fe200078e0009 */
[----:B------:R-:W-:Y:S02]  /*0a40*/  ISETP.NE.AND P2, PT, R63, RZ, PT ;  /* 0x000000ff3f00720c */ /* 0x000fe40003f45270 */
[----:B------:R-:W-:Y:S01]  /*0a50*/  @!P5 IADD3 R30, R30, -R37, RZ ;  /* 0x800000251e1ed210 */ /* 0x000fe20007ffe0ff */
[----:B------:R-:W-:Y:S01]  /*0a60*/  IMAD R5, R20, c[0x0][0x1e0], RZ ;  /* 0x0000780014057a24 */ /* 0x000fe200078e02ff */
[----:B------:R-:W-:Y:S01]  /*0a70*/  ISETP.GE.AND P5, PT, R29, RZ, PT ;  /* 0x000000ff1d00720c */ /* 0x000fe20003fa6270 */
[----:B------:R-:W-:Y:S01]  /*0a80*/  @!P3 IMAD.IADD R0, R0, 0x1, -R41 ;  /* 0x000000010000b824 */ /* 0x000fe200078e0a29 */
[----:B------:R-:W-:-:S02]  /*0a90*/  ISETP.NE.AND P3, PT, R21, RZ, PT ;  /* 0x000000ff1500720c */ /* 0x000fc40003f65270 */
[----:B------:R-:W-:Y:S01]  /*0aa0*/  IADD3 R39, R9, R7, RZ ;  /* 0x0000000709277210 */ /* 0x000fe20007ffe0ff */
[----:B------:R-:W-:Y:S01]  /*0ab0*/  IMAD R7, R18, UR6, R5 ;  /* 0x0000000612077c24 */ /* 0x000fe2000f8e0205 */
[----:B------:R-:W-:Y:S01]  /*0ac0*/  MOV R9, c[0x0][0x1e0] ;  /* 0x0000780000097a02 */ /* 0x000fe20000000f00 */
[----:B------:R-:W-:Y:S01]  /*0ad0*/  @P1 IMAD R5, R20, c[0x0][0x458], RZ ;  /* 0x0001160014051a24 */ /* 0x000fe200078e02ff */
[----:B------:R-:W-:Y:S02]  /*0ae0*/  MOV R38, R8 ;  /* 0x0000000800267202 */ /* 0x000fe40000000f00 */
[----:B------:R-:W-:Y:S01]  /*0af0*/  @!P4 IADD3 R30, -R30, RZ, RZ ;  /* 0x000000ff1e1ec210 */ /* 0x000fe20007ffe1ff */
[C---:B------:R-:W-:Y:S01]  /*0b00*/  IMAD.WIDE.U32 R8, R18.reuse, R9, c[0x0][0x1c0] ;  /* 0x0000700012087625 */ /* 0x040fe200078e0009 */
[----:B------:R-:W-:Y:S02]  /*0b10*/  @P1 MOV R37, c[0x0][0x458] ;  /* 0x0001160000251a02 */ /* 0x000fe40000000f00 */
[----:B------:R-:W-:Y:S01]  /*0b20*/  @!P6 LOP3.LUT R10, RZ, R62, RZ, 0x33, !PT ;  /* 0x0000003eff0ae212 */ /* 0x000fe200078e33ff */
[----:B------:R-:W-:Y:S01]  /*0b30*/  @P1 IMAD R11, R18, UR9, R5 ;  /* 0x00000009120b1c24 */ /* 0x000fe2000f8e0205 */
[----:B------:R-:W-:-:S02]  /*0b40*/  MOV R5, R0 ;  /* 0x0000000000057202 */ /* 0x000fc40000000f00 */
[----:B------:R-:W-:Y:S01]  /*0b50*/  @!P2 LOP3.LUT R30, RZ, R63, RZ, 0x33, !PT ;  /* 0x0000003fff1ea212 */ /* 0x000fe200078e33ff */
[----:B------:R-:W-:Y:S01]  /*0b60*/  @P1 IMAD.WIDE.U32 R36, R18, R37, c[0x0][0x438] ;  /* 0x00010e0012241625 */ /* 0x000fe200078e0025 */
[----:B------:R-:W-:Y:S01]  /*0b70*/  @!P5 IADD3 R5, -R5, RZ, RZ ;  /* 0x000000ff0505d210 */ /* 0x000fe20007ffe1ff */
[----:B------:R-:W-:Y:S01]  /*0b80*/  FADD R31, R6, R25 ;  /* 0x00000019061f7221 */ /* 0x000fe20000000000 */
[----:B------:R-:W-:Y:S01]  /*0b90*/  IADD3 R9, R9, R7, RZ ;  /* 0x0000000709097210 */ /* 0x000fe20007ffe0ff */
[C---:B------:R-:W-:Y:S01]  /*0ba0*/  IMAD R7, R62.reuse, R30, R10 ;  /* 0x0000001e3e077224 */ /* 0x040fe200078e020a */
[----:B------:R-:W-:Y:S01]  /*0bb0*/  @!P3 LOP3.LUT R5, RZ, R21, RZ, 0x33, !PT ;  /* 0x00000015ff05b212 */ /* 0x000fe200078e33ff */
[----:B------:R-:W-:Y:S01]  /*0bc0*/  IMAD R10, R62, R63, RZ ;  /* 0x0000003f3e0a7224 */ /* 0x000fe200078e02ff */
[----:B------:R-:W-:Y:S01]  /*0bd0*/  @P1 IADD3 R37, R37, R11, RZ ;  /* 0x0000000b25251210 */ /* 0x000fe20007ffe0ff */
[----:B------:R0:W5:Y:S02]  /*0be0*/  LDG.E R30, [R8.64] ;  /* 0x00000012081e7981 */ /* 0x000164000c1e1900 */
[----:B------:R-:W-:-:S02]  /*0bf0*/  IMAD R7, R5, R10, R7 ;  /* 0x0000000a05077224 */ /* 0x000fc400078e0207 */
[----:B------:R1:W2:Y:S02]  /*0c00*/  @P1 LDG.E R45, [R36.64] ;  /* 0x00000012242d1981 */ /* 0x0002a4000c1e1900 */
[C---:B------:R-:W-:Y:S02]  /*0c10*/  IMAD.WIDE R10, R7.reuse, 0x4, R64 ;  /* 0x00000004070a7825 */ /* 0x040fe400078e0240 */
[----:B------:R1:W3:Y:S04]  /*0c20*/  @P1 LDG.E R44, [R36.64+0x4] ;  /* 0x00000412242c1981 */ /* 0x0002e8000c1e1900 */
[----:B------:R1:W4:Y:S04]  /*0c30*/  @P1 LDG.E R43, [R36.64+0x8] ;  /* 0x00000812242b1981 */ /* 0x000328000c1e1900 */
[----:B------:R0:W5:Y:S01]  /*0c40*/  LD.E R76, [R10.64] ;  /* 0x000000120a4c7980 */ /* 0x000162000c101900 */
[----:B------:R-:W-:Y:S01]  /*0c50*/  IMAD.WIDE R34, R7, 0x4, R66 ;  /* 0x0000000407227825 */ /* 0x000fe200078e0242 */
[C---:B------:R-:W-:Y:S01]  /*0c60*/  FADD R5, R6.reuse, R23 ;  /* 0x0000001706057221 */ /* 0x040fe20000000000 */
[----:B------:R-:W-:Y:S01]  /*0c70*/  FADD R7, R6, R24 ;  /* 0x0000001806077221 */ /* 0x000fe20000000000 */
[----:B------:R0:W5:Y:S02]  /*0c80*/  LDG.E R29, [R8.64+0x4] ;  /* 0x00000412081d7981 */ /* 0x000164000c1e1900 */
[C---:B------:R-:W-:Y:S01]  /*0c90*/  FMUL R5, R4.reuse, R5 ;  /* 0x0000000504057220 */ /* 0x040fe20000400000 */
[C---:B------:R-:W-:Y:S01]  /*0ca0*/  FMUL R7, R4.reuse, R7 ;  /* 0x0000000704077220 */ /* 0x040fe20000400000 */
[----:B------:R-:W-:Y:S01]  /*0cb0*/  FMUL R4, R4, R31 ;  /* 0x0000001f04047220 */ /* 0x000fe20000400000 */
[----:B------:R0:W5:Y:S03]  /*0cc0*/  LDG.E R32, [R8.64+0x8] ;  /* 0x0000081208207981 */ /* 0x000166000c1e1900 */
[----:B------:R-:W0:Y:S01]  /*0cd0*/  F2I.TRUNC.NTZ R5, R5 ;  /* 0x0000000500057305 */ /* 0x000e22000020f100 */
[----:B------:R-:W-:Y:S01]  /*0ce0*/  ISETP.NE.U32.AND P2, PT, R2, RZ, PT ;  /* 0x000000ff0200720c */ /* 0x000fe20003f45070 */
[----:B------:R0:W5:Y:S01]  /*0cf0*/  LDG.E R0, [R38.64] ;  /* 0x0000001226007981 */ /* 0x000162000c1e1900 */
[----:B-1----:R-:W-:Y:S01]  /*0d00*/  CS2R R36, SRZ ;  /* 0x0000000000247805 */ /* 0x002fe2000001ff00 */
[----:B------:R-:W-:-:S02]  /*0d10*/  MOV R40, RZ ;  /* 0x000000ff00287202 */ /* 0x000fc40000000f00 */
[----:B------:R1:W5:Y:S02]  /*0d20*/  LD.E R75, [R34.64] ;  /* 0x00000012224b7980 */ /* 0x000364000c101900 */
[----:B------:R-:W1:Y:S08]  /*0d30*/  F2I.TRUNC.NTZ R7, R7 ;  /* 0x0000000700077305 */ /* 0x000e70000020f100 */
[----:B------:R-:W1:Y:S01]  /*0d40*/  F2I.TRUNC.NTZ R4, R4 ;  /* 0x0000000400047305 */ /* 0x000e62000020f100 */
[----:B------:R-:W-:-:S02]  /*0d50*/  IADD3 R6, R62, -0x1, R27 ;  /* 0xffffffff3e067810 */ /* 0x000fc40007ffe01b */
[----:B0-----:R-:W-:Y:S02]  /*0d60*/  IADD3 R8, R63, -0x1, R26 ;  /* 0xffffffff3f087810 */ /* 0x001fe40007ffe01a */
[----:B------:R-:W-:Y:S01]  /*0d70*/  IADD3 R9, R21, -0x1, R28 ;  /* 0xffffffff15097810 */ /* 0x000fe20007ffe01c */
[----:B-1----:R-:W-:Y:S01]  /*0d80*/  IMAD.MOV.U32 R35, RZ, RZ, RZ ;  /* 0x000000ffff237224 */ /* 0x002fe200078e00ff */
[----:B------:R-:W-:Y:S01]  /*0d90*/  IMNMX R31, R5, R6, PT ;  /* 0x00000006051f7217 */ /* 0x000fe20003800200 */
[----:B------:R-:W-:Y:S01]  /*0da0*/  CS2R R38, SRZ ;  /* 0x0000000000267805 */ /* 0x000fe2000001ff00 */
[----:B------:R-:W-:Y:S02]  /*0db0*/  IMNMX R33, R7, R8, PT ;  /* 0x0000000807217217 */ /* 0x000fe40003800200 */
[----:B------:R-:W-:Y:S02]  /*0dc0*/  ISETP.NE.AND.EX P2, PT, R3, RZ, PT, P2 ;  /* 0x000000ff0300720c */ /* 0x000fe40003f45320 */
[----:B------:R-:W-:Y:S01]  /*0dd0*/  IMNMX R34, R4, R9, PT ;  /* 0x0000000904227217 */ /* 0x000fe20003800200 */
[----:B--2---:R-:W-:Y:S01]  /*0de0*/  @P1 FADD R45, RZ, R45 ;  /* 0x0000002dff2d1221 */ /* 0x004fe20000000000 */
[----:B---3--:R-:W-:Y:S01]  /*0df0*/  @P1 FADD R44, RZ, R44 ;  /* 0x0000002cff2c1221 */ /* 0x008fe20000000000 */
[----:B----4-:R-:W-:Y:S01]  /*0e00*/  @P1 FADD R43, RZ, R43 ;  /* 0x0000002bff2b1221 */ /* 0x010fe20000000000 */
[----:B------:R-:W-:Y:S05]  /*0e10*/  @P1 BRA `(.L_x_555) ;  /* 0x0000010000001947 */ /* 0x000fea0003800000 */
[----:B------:R-:W-:Y:S01]  /*0e20*/  ISETP.NE.U32.AND P1, PT, RZ, c[0x0][0x2c8], PT ;  /* 0x0000b200ff007a0c */ /* 0x000fe20003f25070 */
[----:B------:R-:W-:Y:S01]  /*0e30*/  CS2R R44, SRZ ;  /* 0x00000000002c7805 */ /* 0x000fe2000001ff00 */
[----:B------:R-:W-:-:S02]  /*0e40*/  MOV R43, RZ ;  /* 0x000000ff002b7202 */ /* 0x000fc40000000f00 */
[----:B------:R-:W-:-:S13]  /*0e50*/  ISETP.NE.AND.EX P1, PT, RZ, c[0x0][0x2cc], PT, P1 ;  /* 0x0000b300ff007a0c */ /* 0x000fda0003f25310 */
[----:B------:R-:W-:Y:S05]  /*0e60*/  @!P1 BRA `(.L_x_555) ;  /* 0x000000b000009947 */ /* 0x000fea0003800000 */
[----:B------:R-:W-:Y:S01]  /*0e70*/  IMAD R3, R20, c[0x0][0x2e0], RZ ;  /* 0x0000b80014037a24 */ /* 0x000fe200078e02ff */
[----:B------:R-:W-:-:S03]  /*0e80*/  MOV R7, c[0x0][0x2e0] ;  /* 0x0000b80000077a02 */ /* 0x000fc60000000f00 */
[C---:B------:R-:W-:Y:S02]  /*0e90*/  IMAD R5, R18.reuse, UR10, R3 ;  /* 0x0000000a12057c24 */ /* 0x040fe4000f8e0203 */
[----:B------:R-:W-:-:S05]  /*0ea0*/  IMAD.WIDE.U32 R2, R18, R7, c[0x0][0x2c8] ;  /* 0x0000b20012027625 */ /* 0x000fca00078e0007 */
[----:B------:R-:W-:-:S05]  /*0eb0*/  IADD3 R3, R3, R5, RZ ;  /* 0x0000000503037210 */ /* 0x000fca0007ffe0ff */
[----:B------:R-:W2:Y:S04]  /*0ec0*/  LDG.E R45, [R2.64] ;  /* 0x00000012022d7981 */ /* 0x000ea8000c1e1900 */
[----:B------:R-:W3:Y:S04]  /*0ed0*/  LDG.E R44, [R2.64+0x4] ;  /* 0x00000412022c7981 */ /* 0x000ee8000c1e1900 */
[----:B------:R-:W4:Y:S01]  /*0ee0*/  LDG.E R43, [R2.64+0x8] ;  /* 0x00000812022b7981 */ /* 0x000f22000c1e1900 */
[----:B--2---:R-:W-:Y:S01]  /*0ef0*/  FADD R45, RZ, R45 ;  /* 0x0000002dff2d7221 */ /* 0x004fe20000000000 */
[----:B---3--:R-:W-:Y:S01]  /*0f00*/  FADD R44, RZ, R44 ;  /* 0x0000002cff2c7221 */ /* 0x008fe20000000000 */
[----:B----4-:R-:W-:Y:S01]  /*0f10*/  FADD R43, RZ, R43 ;  /* 0x0000002bff2b7221 */ /* 0x010fe20000000000 */
.L_x_555:
[----:B------:R-:W-:Y:S02]  /*0f20*/  MOV R41, RZ ;  /* 0x000000ff00297202 */ /* 0x000fe40000000f00 */
[----:B------:R-:W-:Y:S01]  /*0f30*/  MOV R42, RZ ;  /* 0x000000ff002a7202 */ /* 0x000fe20000000f00 */
[----:B------:R-:W-:Y:S05]  /*0f40*/  @!P2 BRA `(.L_x_556) ;  /* 0x000036300000a947 */ /* 0x000fea0003800000 */
[----:B------:R-:W-:Y:S01]  /*0f50*/  BSSY B0, `(.L_x_556) ;  /* 0x0000362000007945 */ /* 0x000fe20003800000 */
[----:B------:R-:W-:Y:S01]  /*0f60*/  FFMA R43, R43, c[0x0][0x2b8], RZ ;  /* 0x0000ae002b2b7a23 */ /* 0x000fe200000000ff */
[----:B------:R-:W-:Y:S01]  /*0f70*/  FFMA R44, R44, c[0x0][0x2b8], RZ ;  /* 0x0000ae002c2c7a23 */ /* 0x000fe200000000ff */
[----:B------:R-:W-:Y:S01]  /*0f80*/  FFMA R45, R45, c[0x0][0x2b8], RZ ;  /* 0x0000ae002d2d7a23 */ /* 0x000fe200000000ff */
[----:B------:R-:W-:Y:S01]  /*0f90*/  MOV R46, RZ ;  /* 0x000000ff002e7202 */ /* 0x000fe20000000f00 */
[----:B------:R-:W-:Y:S01]  /*0fa0*/  IMAD.MOV.U32 R47, RZ, RZ, R26 ;  /* 0x000000ffff2f7224 */ /* 0x000fe200078e001a */
[----:B------:R-:W-:Y:S01]  /*0fb0*/  MOV R48, R27 ;  /* 0x0000001b00307202 */ /* 0x000fe20000000f00 */
[----:B------:R-:W-:Y:S01]  /*0fc0*/  CS2R R50, SRZ ;  /* 0x0000000000327805 */ /* 0x000fe2000001ff00 */
[----:B------:R-:W-:Y:S01]  /*0fd0*/  MOV R49, RZ ;  /* 0x000000ff00317202 */ /* 0x000fe20000000f00 */
[----:B------:R-:W-:Y:S01]  /*0fe0*/  CS2R R2, SRZ ;  /* 0x0000000000027805 */ /* 0x000fe2000001ff00 */
[----:B------:R-:W-:Y:S01]  /*0ff0*/  CS2R R52, SRZ ;  /* 0x0000000000347805 */ /* 0x000fe2000001ff00 */
[----:B------:R-:W-:Y:S01]  /*1000*/  CS2R R54, SRZ ;  /* 0x0000000000367805 */ /* 0x000fe2000001ff00 */
[----:B------:R-:W-:Y:S01]  /*1010*/  MOV R56, RZ ;  /* 0x000000ff00387202 */ /* 0x000fe20000000f00 */
[----:B------:R-:W-:Y:S01]  /*1020*/  CS2R R4, SRZ ;  /* 0x0000000000047805 */ /* 0x000fe2000001ff00 */
[----:B------:R-:W-:Y:S01]  /*1030*/  CS2R R6, SRZ ;  /* 0x0000000000067805 */ /* 0x000fe2000001ff00 */
[----:B------:R-:W-:Y:S01]  /*1040*/  MOV R58, RZ ;  /* 0x000000ff003a7202 */ /* 0x000fe20000000f00 */
[----:B------:R-:W-:Y:S01]  /*1050*/  CS2R R8, SRZ ;  /* 0x0000000000087805 */ /* 0x000fe2000001ff00 */
[----:B------:R-:W-:Y:S01]  /*1060*/  CS2R R10, SRZ ;  /* 0x00000000000a7805 */ /* 0x000fe2000001ff00 */
[----:B------:R-:W-:Y:S01]  /*1070*/  MOV R12, RZ ;  /* 0x000000ff000c7202 */ /* 0x000fe20000000f00 */
[----:B------:R-:W-:Y:S01]  /*1080*/  CS2R R40, SRZ ;  /* 0x0000000000287805 */ /* 0x000fe2000001ff00 */
[----:B------:R-:W-:Y:S01]  /*1090*/  MOV R42, RZ ;  /* 0x000000ff002a7202 */ /* 0x000fe20000000f00 */
[----:B------:R-:W-:Y:S01]  /*10a0*/  CS2R R38, SRZ ;  /* 0x0000000000267805 */ /* 0x000fe2000001ff00 */
[----:B------:R-:W-:Y:S01]  /*10b0*/  CS2R R36, SRZ ;  /* 0x0000000000247805 */ /* 0x000fe2000001ff00 */
[----:B------:R-:W-:-:S02]  /*10c0*/  MOV R35, RZ ;  /* 0x000000ff00237202 */ /* 0x000fc40000000f00 */
.L_x_641:
[----:B-----5:R-:W-:Y:S01]  /*10d0*/  ISETP.GE.AND P1, PT, R76, R75, PT ;  /* 0x0000004b4c00720c */ /* 0x020fe20003f26270 */
[----:B------:R-:W-:Y:S01]  /*10e0*/  YIELD ;  /* 0x0000000000007946 */ /* 0x000fe20003800000 */
[----:B------:R-:W-:Y:S11]  /*10f0*/  BSSY B3, `(.L_x_557) ;  /* 0x0000068000037945 */ /* 0x000ff60003800000 */
[----:B0-----:R-:W-:Y:S05]  /*1100*/  @!P1 BRA `(.L_x_558) ;  /* 0x0000066000009947 */ /* 0x001fea0003800000 */
[----:B------:R-:W-:Y:S01]  /*1110*/  BSSY B4, `(.L_x_559) ;  /* 0x0000064000047945 */ /* 0x000fe20003800000 */
[----:B------:R-:W-:-:S02]  /*1120*/  ISETP.NE.AND P1, PT, R21, RZ, PT ;  /* 0x000000ff1500720c */ /* 0x000fc40003f25270 */
[----:B------:R-:W-:Y:S02]  /*1130*/  LOP3.LUT R75, RZ, R21, RZ, 0x33, !PT ;  /* 0x00000015ff4b7212 */ /* 0x000fe400078e33ff */
.L_x_561:
[-C--:B------:R-:W-:Y:S02]  /*1140*/  ISETP.GE.AND P2, PT, R48, R31.reuse, PT ;  /* 0x0000001f3000720c */ /* 0x080fe40003f46270 */
[----:B------:R-:W-:Y:S02]  /*1150*/  IADD3 R68, R47, 0x1, RZ ;  /* 0x000000012f447810 */ /* 0x000fe40007ffe0ff */
[----:B------:R-:W-:Y:S02]  /*1160*/  IADD3 R83, R28, 0x1, RZ ;  /* 0x000000011c537810 */ /* 0x000fe40007ffe0ff */
[C---:B------:R-:W-:Y:S02]  /*1170*/  ISETP.GE.AND P3, PT, R48.reuse, R31, PT ;  /* 0x0000001f3000720c */ /* 0x040fe40003f66270 */
[----:B------:R-:W-:-:S04]  /*1180*/  IADD3 R48, R48, 0x1, RZ ;  /* 0x0000000130307810 */ /* 0x000fc80007ffe0ff */
[----:B------:R-:W-:Y:S01]  /*1190*/  SEL R48, R48, R27, !P3 ;  /* 0x0000001b30307207 */ /* 0x000fe20005800000 */
[----:B------:R-:W-:-:S05]  /*11a0*/  @!P2 IMAD.MOV R68, RZ, RZ, R47 ;  /* 0x000000ffff44a224 */ /* 0x000fca00078e022f */
[----:B------:R-:W-:-:S04]  /*11b0*/  ISETP.GT.AND P2, PT, R68, R33, PT ;  /* 0x000000214400720c */ /* 0x000fc80003f44270 */
[----:B------:R-:W-:-:S09]  /*11c0*/  SEL R47, R26, R68, P2 ;  /* 0x000000441a2f7207 */ /* 0x000fd20001000000 */
[----:B------:R-:W-:-:S04]  /*11d0*/  @!P2 IADD3 R83, R28, RZ, RZ ;  /* 0x000000ff1c53a210 */ /* 0x000fc80007ffe0ff */
[----:B------:R-:W-:-:S13]  /*11e0*/  ISETP.GT.AND P4, PT, R83, R34, PT ;  /* 0x000000225300720c */ /* 0x000fda0003f84270 */
[----:B------:R-:W-:Y:S01]  /*11f0*/  @P4 BREAK B4 ;  /* 0x0000000000044942 */ /* 0x000fe20003800000 */
[----:B------:R-:W-:Y:S01]  /*1200*/  @P4 BREAK B3 ;  /* 0x0000000000034942 */ /* 0x000fe20003800000 */
[----:B------:R-:W-:Y:S05]  /*1210*/  @P4 BRA `(.L_x_560) ;  /* 0x0000335000004947 */ /* 0x000fea0003800000 */
[----:B------:R-:W-:Y:S02]  /*1220*/  IABS R79, R21 ;  /* 0x00000015004f7213 */ /* 0x000fe40000000000 */
[----:B------:R-:W-:Y:S02]  /*1230*/  IABS R76, R63 ;  /* 0x0000003f004c7213 */ /* 0x000fe40000000000 */
[----:B------:R-:W0:Y:S01]  /*1240*/  I2F.RP R85, R79 ;  /* 0x0000004f00557306 */ /* 0x000e220000209400 */
[----:B------:R-:W-:-:S07]  /*1250*/  IABS R82, R62 ;  /* 0x0000003e00527213 */ /* 0x000fce0000000000 */
[----:B------:R-:W1:Y:S08]  /*1260*/  I2F.RP R84, R76 ;  /* 0x0000004c00547306 */ /* 0x000e700000209400 */
[----:B------:R-:W2:Y:S08]  /*1270*/  I2F.RP R28, R82 ;  /* 0x00000052001c7306 */ /* 0x000eb00000209400 */
[----:B0-----:R-:W0:Y:S08]  /*1280*/  MUFU.RCP R85, R85 ;  /* 0x0000005500557308 */ /* 0x001e300000001000 */
[----:B-1----:R-:W1:Y:S08]  /*1290*/  MUFU.RCP R84, R84 ;  /* 0x0000005400547308 */ /* 0x002e700000001000 */
[----:B--2---:R-:W2:Y:S01]  /*12a0*/  MUFU.RCP R28, R28 ;  /* 0x0000001c001c7308 */ /* 0x004ea20000001000 */
[----:B0-----:R-:W-:-:S02]  /*12b0*/  IADD3 R68, R85, 0xffffffe, RZ ;  /* 0x0ffffffe55447810 */ /* 0x001fc40007ffe0ff */
[----:B-1----:R-:W-:-:S05]  /*12c0*/  IADD3 R70, R84, 0xffffffe, RZ ;  /* 0x0ffffffe54467810 */ /* 0x002fca0007ffe0ff */
[----:B------:R0:W1:Y:S01]  /*12d0*/  F2I.FTZ.U32.TRUNC.NTZ R69, R68 ;  /* 0x0000004400457305 */ /* 0x000062000021f000 */
[----:B--2---:R-:W-:-:S07]  /*12e0*/  IADD3 R80, R28, 0xffffffe, RZ ;  /* 0x0ffffffe1c507810 */ /* 0x004fce0007ffe0ff */
[----:B------:R2:W3:Y:S01]  /*12f0*/  F2I.FTZ.U32.TRUNC.NTZ R71, R70 ;  /* 0x0000004600477305 */ /* 0x0004e2000021f000 */
[----:B0-----:R-:W-:-:S07]  /*1300*/  MOV R68, RZ ;  /* 0x000000ff00447202 */ /* 0x001fce0000000f00 */
[----:B------:R0:W4:Y:S01]  /*1310*/  F2I.FTZ.U32.TRUNC.NTZ R81, R80 ;  /* 0x0000005000517305 */ /* 0x000122000021f000 */
[----:B-1----:R-:W-:Y:S02]  /*1320*/  IADD3 R28, RZ, -R69, RZ ;  /* 0x80000045ff1c7210 */ /* 0x002fe40007ffe0ff */
[----:B--2---:R-:W-:-:S03]  /*1330*/  MOV R70, RZ ;  /* 0x000000ff00467202 */ /* 0x004fc60000000f00 */
[----:B------:R-:W-:Y:S01]  /*1340*/  IMAD R89, R28, R79, RZ ;  /* 0x0000004f1c597224 */ /* 0x000fe200078e02ff */
[----:B---3--:R-:W-:Y:S01]  /*1350*/  IADD3 R87, RZ, -R71, RZ ;  /* 0x80000047ff577210 */ /* 0x008fe20007ffe0ff */
[----:B------:R-:W-:Y:S01]  /*1360*/  IMAD.MOV.U32 R28, RZ, RZ, R83 ;  /* 0x000000ffff1c7224 */ /* 0x000fe200078e0053 */
[----:B0-----:R-:W-:Y:S01]  /*1370*/  MOV R80, RZ ;  /* 0x000000ff00507202 */ /* 0x001fe20000000f00 */
[----:B------:R-:W-:Y:S01]  /*1380*/  IMAD.HI.U32 R90, R69, R89, R68 ;  /* 0x00000059455a7227 */ /* 0x000fe200078e0044 */
[----:B------:R-:W-:Y:S02]  /*1390*/  IADD3 R69, R47, 0x100000, RZ ;  /* 0x001000002f457810 */ /* 0x000fe40007ffe0ff */
[----:B------:R-:W-:Y:S01]  /*13a0*/  IABS R68, R63 ;  /* 0x0000003f00447213 */ /* 0x000fe20000000000 */
[----:B------:R-:W-:Y:S01]  /*13b0*/  IMAD R87, R87, R76, RZ ;  /* 0x0000004c57577224 */ /* 0x000fe200078e02ff */
[----:B----4-:R-:W-:Y:S02]  /*13c0*/  IADD3 R85, RZ, -R81, RZ ;  /* 0x80000051ff557210 */ /* 0x010fe40007ffe0ff */
[----:B------:R-:W-:Y:S01]  /*13d0*/  IMNMX R83, RZ, R69, !PT ;  /* 0x00000045ff537217 */ /* 0x000fe20007800200 */
[----:B------:R-:W-:Y:S01]  /*13e0*/  IMAD.HI.U32 R86, R71, R87, R70 ;  /* 0x0000005747567227 */ /* 0x000fe200078e0046 */
[----:B------:R-:W-:-:S02]  /*13f0*/  IADD3 R70, R28, 0x100000, RZ ;  /* 0x001000001c467810 */ /* 0x000fc40007ffe0ff */
[----:B------:R-:W-:Y:S01]  /*1400*/  IADD3 R88, RZ, -R68, RZ ;  /* 0x80000044ff587210 */ /* 0x000fe20007ffe0ff */
[----:B------:R-:W-:Y:S01]  /*1410*/  IMAD R85, R85, R82, RZ ;  /* 0x0000005255557224 */ /* 0x000fe200078e02ff */
[----:B------:R-:W-:Y:S02]  /*1420*/  IADD3 R68, R48, 0x100000, RZ ;  /* 0x0010000030447810 */ /* 0x000fe40007ffe0ff */
[----:B------:R-:W-:Y:S01]  /*1430*/  IABS R71, R62 ;  /* 0x0000003e00477213 */ /* 0x000fe20000000000 */
[----:B------:R-:W-:Y:S01]  /*1440*/  IMAD.HI.U32 R87, R81, R85, R80 ;  /* 0x0000005551577227 */ /* 0x000fe200078e0050 */
[----:B------:R-:W-:Y:S02]  /*1450*/  IMNMX R85, RZ, R70, !PT ;  /* 0x00000046ff557217 */ /* 0x000fe40007800200 */
[----:B------:R-:W-:Y:S02]  /*1460*/  IABS R70, R83 ;  /* 0x0000005300467213 */ /* 0x000fe40000000000 */
[----:B------:R-:W-:-:S02]  /*1470*/  IMNMX R68, RZ, R68, !PT ;  /* 0x00000044ff447217 */ /* 0x000fc40007800200 */
[----:B------:R-:W-:Y:S02]  /*1480*/  IADD3 R69, RZ, -R71, RZ ;  /* 0x80000047ff457210 */ /* 0x000fe40007ffe0ff */
[----:B------:R-:W-:Y:S02]  /*1490*/  MOV R71, R70 ;  /* 0x0000004600477202 */ /* 0x000fe40000000f00 */
[----:B------:R-:W-:Y:S02]  /*14a0*/  IABS R84, R68 ;  /* 0x0000004400547213 */ /* 0x000fe40000000000 */
[----:B------:R-:W-:Y:S01]  /*14b0*/  IABS R80, R21 ;  /* 0x0000001500507213 */ /* 0x000fe20000000000 */
[----:B------:R-:W-:Y:S01]  /*14c0*/  IMAD.HI.U32 R70, R86, R71, RZ ;  /* 0x0000004756467227 */ /* 0x000fe200078e00ff */
[----:B------:R-:W-:Y:S02]  /*14d0*/  IABS R81, R85 ;  /* 0x0000005500517213 */ /* 0x000fe40000000000 */
[----:B------:R-:W-:Y:S01]  /*14e0*/  MOV R86, R69 ;  /* 0x0000004500567202 */ /* 0x000fe20000000f00 */
[----:B------:R-:W-:Y:S01]  /*14f0*/  IMAD.HI.U32 R69, R87, R84, RZ ;  /* 0x0000005457457227 */ /* 0x000fe200078e00ff */
[----:B------:R-:W-:-:S02]  /*1500*/  IADD3 R89, RZ, -R80, RZ ;  /* 0x80000050ff597210 */ /* 0x000fc40007ffe0ff */
[----:B------:R-:W-:Y:S01]  /*1510*/  ISETP.GE.AND P5, PT, R85, RZ, PT ;  /* 0x000000ff5500720c */ /* 0x000fe20003fa6270 */
[----:B------:R-:W-:-:S04]  /*1520*/  IMAD.HI.U32 R80, R90, R81, RZ ;  /* 0x000000515a507227 */ /* 0x000fc800078e00ff */
[----:B------:R-:W-:Y:S02]  /*1530*/  IMAD R71, R70, R88, R71 ;  /* 0x0000005846477224 */ /* 0x000fe400078e0247 */
[----:B------:R-:W-:Y:S02]  /*1540*/  IMAD R69, R69, R86, R84 ;  /* 0x0000005645457224 */ /* 0x000fe400078e0254 */
[----:B------:R-:W-:Y:S01]  /*1550*/  IMAD R80, R80, R89, R81 ;  /* 0x0000005950507224 */ /* 0x000fe200078e0251 */
[----:B------:R-:W-:Y:S02]  /*1560*/  ISETP.GT.U32.AND P3, PT, R76, R71, PT ;  /* 0x000000474c00720c */ /* 0x000fe40003f64070 */
[----:B------:R-:W-:Y:S02]  /*1570*/  ISETP.GT.U32.AND P2, PT, R82, R69, PT ;  /* 0x000000455200720c */ /* 0x000fe40003f44070 */
[----:B------:R-:W-:-:S09]  /*1580*/  ISETP.GT.U32.AND P4, PT, R79, R80, PT ;  /* 0x000000504f00720c */ /* 0x000fd20003f84070 */
[----:B------:R-:W-:Y:S02]  /*1590*/  @!P3 IADD3 R71, R71, -R76, RZ ;  /* 0x8000004c4747b210 */ /* 0x000fe40007ffe0ff */
[----:B------:R-:W-:Y:S02]  /*15a0*/  @!P2 IMAD.IADD R69, R69, 0x1, -R82 ;  /* 0x000000014545a824 */ /* 0x000fe400078e0a52 */
[----:B------:R-:W-:Y:S02]  /*15b0*/  @!P4 IADD3 R80, R80, -R79, RZ ;  /* 0x8000004f5050c210 */ /* 0x000fe40007ffe0ff */
[----:B------:R-:W-:Y:S02]  /*15c0*/  ISETP.GT.U32.AND P6, PT, R76, R71, PT ;  /* 0x000000474c00720c */ /* 0x000fe40003fc4070 */
[----:B------:R-:W-:Y:S02]  /*15d0*/  ISETP.GT.U32.AND P2, PT, R79, R80, PT ;  /* 0x000000504f00720c */ /* 0x000fe40003f44070 */
[----:B------:R-:W-:-:S02]  /*15e0*/  ISETP.GT.U32.AND P3, PT, R82, R69, PT ;  /* 0x000000455200720c */ /* 0x000fc40003f64070 */
[----:B------:R-:W-:-:S07]  /*15f0*/  ISETP.GE.AND P4, PT, R83, RZ, PT ;  /* 0x000000ff5300720c */ /* 0x000fce0003f86270 */
[----:B------:R-:W-:Y:S02]  /*1600*/  @!P6 IADD3 R71, R71, -R76, RZ ;  /* 0x8000004c4747e210 */ /* 0x000fe40007ffe0ff */
[----:B------:R-:W-:Y:S01]  /*1610*/  ISETP.GE.AND P6, PT, R68, RZ, PT ;  /* 0x000000ff4400720c */ /* 0x000fe20003fc6270 */
[----:B------:R-:W-:Y:S01]  /*1620*/  IMAD R68, R62, R63, RZ ;  /* 0x0000003f3e447224 */ /* 0x000fe200078e02ff */
[----:B------:R-:W-:Y:S02]  /*1630*/  @!P2 IADD3 R80, R80, -R79, RZ ;  /* 0x8000004f5050a210 */ /* 0x000fe40007ffe0ff */
[----:B------:R-:W-:Y:S02]  /*1640*/  @!P3 IADD3 R69, R69, -R82, RZ ;  /* 0x800000524545b210 */ /* 0x000fe40007ffe0ff */
[----:B------:R-:W-:Y:S02]  /*1650*/  ISETP.NE.AND P3, PT, R63, RZ, PT ;  /* 0x000000ff3f00720c */ /* 0x000fe40003f65270 */
[----:B------:R-:W-:-:S02]  /*1660*/  ISETP.NE.AND P2, PT, R62, RZ, PT ;  /* 0x000000ff3e00720c */ /* 0x000fc40003f45270 */
[----:B------:R-:W-:Y:S02]  /*1670*/  @!P4 IADD3 R71, -R71, RZ, RZ ;  /* 0x000000ff4747c210 */ /* 0x000fe40007ffe1ff */
[----:B------:R-:W-:Y:S02]  /*1680*/  @!P5 IADD3 R80, -R80, RZ, RZ ;  /* 0x000000ff5050d210 */ /* 0x000fe40007ffe1ff */
[----:B------:R-:W-:Y:S02]  /*1690*/  @!P6 IADD3 R69, -R69, RZ, RZ ;  /* 0x000000ff4545e210 */ /* 0x000fe40007ffe1ff */
[----:B------:R-:W-:-:S03]  /*16a0*/  SEL R80, R75, R80, !P1 ;  /* 0x000000504b507207 */ /* 0x000fc60004800000 */
[----:B------:R-:W-:Y:S02]  /*16b0*/  @!P3 LOP3.LUT R71, RZ, R63, RZ, 0x33, !PT ;  /* 0x0000003fff47b212 */ /* 0x000fe400078e33ff */
[----:B------:R-:W-:-:S05]  /*16c0*/  @!P2 LOP3.LUT R69, RZ, R62, RZ, 0x33, !PT ;  /* 0x0000003eff45a212 */ /* 0x000fca00078e33ff */
[----:B------:R-:W-:-:S04]  /*16d0*/  IMAD R69, R62, R71, R69 ;  /* 0x000000473e457224 */ /* 0x000fc800078e0245 */
[----:B------:R-:W-:-:S04]  /*16e0*/  IMAD R71, R68, R80, R69 ;  /* 0x0000005044477224 */ /* 0x000fc800078e0245 */
[----:B------:R-:W-:-:S04]  /*16f0*/  IMAD.WIDE R68, R71, 0x4, R64 ;  /* 0x0000000447447825 */ /* 0x000fc800078e0240 */
[----:B------:R-:W-:Y:S01]  /*1700*/  IMAD.WIDE R70, R71, 0x4, R66 ;  /* 0x0000000447467825 */ /* 0x000fe200078e0242 */
[----:B------:R-:W2:Y:S05]  /*1710*/  LD.E R76, [R68.64] ;  /* 0x00000012444c7980 */ /* 0x000eaa000c101900 */
[----:B------:R-:W2:Y:S02]  /*1720*/  LD.E R70, [R70.64] ;  /* 0x0000001246467980 */ /* 0x000ea4000c101900 */
[----:B--2---:R-:W-:-:S13]  /*1730*/  ISETP.GE.AND P2, PT, R76, R70, PT ;  /* 0x000000464c00720c */ /* 0x004fda0003f46270 */
[----:B------:R-:W-:Y:S05]  /*1740*/  @P2 BRA `(.L_x_561) ;  /* 0xfffff9f000002947 */ /* 0x000fea000383ffff */
[----:B------:R-:W-:Y:S05]  /*1750*/  BSYNC B4 ;  /* 0x0000000000047941 */ /* 0x000fea0003800000 */
.L_x_559:
[----:B------:R-:W-:Y:S02]  /*1760*/  MOV R75, R70 ;  /* 0x00000046004b7202 */ /* 0x000fe40000000f00 */
.L_x_558:
[----:B------:R-:W-:Y:S05]  /*1770*/  BSYNC B3 ;  /* 0x0000000000037941 */ /* 0x000fea0003800000 */
.L_x_557:
[----:B------:R-:W-:-:S05]  /*1780*/  IMAD.WIDE R68, R76, 0x4, R60 ;  /* 0x000000044c447825 */ /* 0x000fca00078e023c */
[----:B------:R-:W2:Y:S01]  /*1790*/  LD.E R79, [R68.64] ;  /* 0x00000012444f7980 */ /* 0x000ea2000c101900 */
[----:B------:R-:W-:Y:S01]  /*17a0*/  IMAD.MOV.U32 R70, RZ, RZ, c[0x0][0x288] ;  /* 0x0000a200ff467624 */ /* 0x000fe200078e00ff */
[----:B--2---:R-:W-:-:S03]  /*17b0*/  SHF.R.S32.HI R80, RZ, 0x1f, R79 ;  /* 0x0000001fff507819 */ /* 0x004fc6000001144f */
[----:B------:R-:W-:-:S04]  /*17c0*/  IMAD.WIDE.U32 R70, R79, R70, c[0x0][0x268] ;  /* 0x00009a004f467625 */ /* 0x000fc800078e0046 */
[----:B------:R-:W-:-:S04]  /*17d0*/  IMAD R82, R80, c[0x0][0x288], RZ ;  /* 0x0000a20050527a24 */ /* 0x000fc800078e02ff */
[----:B------:R-:W-:-:S05]  /*17e0*/  IMAD R81, R79, UR4, R82 ;  /* 0x000000044f517c24 */ /* 0x000fca000f8e0252 */
[----:B------:R-:W-:-:S05]  /*17f0*/  IADD3 R71, R71, R81, RZ ;  /* 0x0000005147477210 */ /* 0x000fca0007ffe0ff */
[----:B------:R-:W2:Y:S01]  /*1800*/  LDG.E R70, [R70.64] ;  /* 0x0000001246467981 */ /* 0x000ea2000c1e1900 */
[----:B------:R-:W-:Y:S01]  /*1810*/  BSSY B3, `(.L_x_562) ;  /* 0x00000f7000037945 */ /* 0x000fe20003800000 */
[----:B--2---:R-:W-:-:S04]  /*1820*/  LOP3.LUT R81, R70, 0x1, RZ, 0xc0, !PT ;  /* 0x0000000146517812 */ /* 0x004fc800078ec0ff */
[----:B------:R-:W-:-:S04]  /*1830*/  ISETP.NE.U32.AND P1, PT, R81, 0x1, PT ;  /* 0x000000015100780c */ /* 0x000fc80003f25070 */
[----:B------:R-:W-:-:S13]  /*1840*/  ISETP.NE.AND P1, PT, R79, R18, !P1 ;  /* 0x000000124f00720c */ /* 0x000fda0004f25270 */
[----:B------:R-:W-:Y:S05]  /*1850*/  @!P1 BRA `(.L_x_563) ;  /* 0x00000f2000009947 */ /* 0x000fea0003800000 */
[----:B------:R-:W-:Y:S01]  /*1860*/  IMAD R10, R80, c[0x0][0x1a8], RZ ;  /* 0x00006a00500a7a24 */ /* 0x000fe200078e02ff */
[----:B------:R-:W-:-:S03]  /*1870*/  MOV R12, c[0x0][0x1a8] ;  /* 0x00006a00000c7a02 */ /* 0x000fc60000000f00 */
[C---:B------:R-:W-:Y:S02]  /*1880*/  IMAD R69, R79.reuse, UR5, R10 ;  /* 0x000000054f457c24 */ /* 0x040fe4000f8e020a */
[----:B------:R-:W-:-:S05]  /*1890*/  IMAD.WIDE.U32 R10, R79, R12, c[0x0][0x188] ;  /* 0x000062004f0a7625 */ /* 0x000fca00078e000c */
[----:B------:R-:W-:Y:S02]  /*18a0*/  IADD3 R69, R11, R69, RZ ;  /* 0x000000450b457210 */ /* 0x000fe40007ffe0ff */
[----:B------:R-:W-:-:S05]  /*18b0*/  MOV R68, R10 ;  /* 0x0000000a00447202 */ /* 0x000fca0000000f00 */
[----:B------:R-:W2:Y:S04]  /*18c0*/  LDG.E R11, [R68.64+0x4] ;  /* 0x00000412440b7981 */ /* 0x000ea8000c1e1900 */
[----:B------:R-:W3:Y:S04]  /*18d0*/  LDG.E R10, [R68.64] ;  /* 0x00000012440a7981 */ /* 0x000ee8000c1e1900 */
[----:B------:R-:W4:Y:S01]  /*18e0*/  LDG.E R12, [R68.64+0x8] ;  /* 0x00000812440c7981 */ /* 0x000f22000c1e1900 */
[----:B------:R-:W-:Y:S01]  /*18f0*/  BSSY B4, `(.L_x_564) ;  /* 0x0000014000047945 */ /* 0x000fe20003800000 */
[----:B--2---:R-:W-:Y:S01]  /*1900*/  FADD R11, R24, -R11 ;  /* 0x8000000b180b7221 */ /* 0x004fe20000000000 */
[----:B---3--:R-:W-:-:S03]  /*1910*/  FADD R10, R23, -R10 ;  /* 0x8000000a170a7221 */ /* 0x008fc60000000000 */
[----:B------:R-:W-:Y:S01]  /*1920*/  FMUL R57, R11, R11 ;  /* 0x0000000b0b397220 */ /* 0x000fe20000400000 */
[----:B----4-:R-:W-:-:S03]  /*1930*/  FADD R12, R25, -R12 ;  /* 0x8000000c190c7221 */ /* 0x010fc60000000000 */
[----:B------:R-:W-:-:S04]  /*1940*/  FFMA R57, R10, R10, R57 ;  /* 0x0000000a0a397223 */ /* 0x000fc80000000039 */
[----:B------:R-:W-:-:S04]  /*1950*/  FFMA R70, R12, R12, R57 ;  /* 0x0000000c0c467223 */ /* 0x000fc80000000039 */
[----:B------:R0:W1:Y:S01]  /*1960*/  MUFU.RSQ R71, R70 ;  /* 0x0000004600477308 */ /* 0x0000620000001400 */
[----:B------:R-:W-:-:S04]  /*1970*/  IADD3 R57, R70, -0xd000000, RZ ;  /* 0xf300000046397810 */ /* 0x000fc80007ffe0ff */
[----:B------:R-:W-:-:S13]  /*1980*/  ISETP.GT.U32.AND P0, PT, R57, 0x727fffff, PT ;  /* 0x727fffff3900780c */ /* 0x000fda0003f04070 */
[----:B------:R-:W-:Y:S05]  /*1990*/  @!P0 BRA `(.L_x_565) ;  /* 0x0000005000008947 */ /* 0x000fea0003800000 */
[----:B01----:R-:W-:Y:S02]  /*19a0*/  MOV R68, R70 ;  /* 0x0000004600447202 */ /* 0x003fe40000000f00 */
[----:B------:R-:W-:Y:S02]  /*19b0*/  MOV R91, 0x19d0 ;  /* 0x000019d0005b7802 */ /* 0x000fe40000000f00 */
[----:B------:R-:W-:Y:S05]  /*19c0*/  CALL.REL.NOINC `($__internal_14_$__cuda_sm20_sqrt_rn_f32_slowpath) ;  /* 0x0000355000007944 */ /* 0x000fea0003c00000 */
[----:B------:R-:W-:Y:S01]  /*19d0*/  MOV R57, R86 ;  /* 0x0000005600397202 */ /* 0x000fe20000000f00 */
[----:B------:R-:W-:Y:S05]  /*19e0*/  BRA `(.L_x_566) ;  /* 0x0000004000007947 */ /* 0x000fea0003800000 */
.L_x_565:
[----:B01----:R-:W-:Y:S01]  /*19f0*/  FMUL.FTZ R57, R70, R71 ;  /* 0x0000004746397220 */ /* 0x003fe20000410000 */
[----:B------:R-:W-:-:S03]  /*1a00*/  FMUL.FTZ R69, R71, 0.5 ;  /* 0x3f00000047457820 */ /* 0x000fc60000410000 */
[----:B------:R-:W-:-:S04]  /*1a10*/  FFMA R68, -R57, R57, R70 ;  /* 0x0000003939447223 */ /* 0x000fc80000000146 */
[----:B------:R-:W-:Y:S02]  /*1a20*/  FFMA R57, R68, R69, R57 ;  /* 0x0000004544397223 */ /* 0x000fe40000000039 */
.L_x_566:
[----:B------:R-:W-:Y:S05]  /*1a30*/  BSYNC B4 ;  /* 0x0000000000047941 */ /* 0x000fea0003800000 */
.L_x_564:
[C---:B------:R-:W-:Y:S01]  /*1a40*/  IMAD R68, R80.reuse, c[0x0][0x250], RZ ;  /* 0x0000940050447a24 */ /* 0x040fe200078e02ff */
[----:B------:R-:W-:Y:S01]  /*1a50*/  MOV R78, c[0x0][0x250] ;  /* 0x00009400004e7a02 */ /* 0x000fe20000000f00 */
[----:B------:R-:W-:Y:S02]  /*1a60*/  IMAD R70, R80, c[0x0][0x218], RZ ;  /* 0x0000860050467a24 */ /* 0x000fe400078e02ff */
[----:B------:R-:W-:Y:S02]  /*1a70*/  IMAD.MOV.U32 R82, RZ, RZ, c[0x0][0x218] ;  /* 0x00008600ff527624 */ /* 0x000fe400078e00ff */
[C---:B------:R-:W-:Y:S02]  /*1a80*/  IMAD R77, R79.reuse, UR7, R68 ;  /* 0x000000074f4d7c24 */ /* 0x040fe4000f8e0244 */
[C---:B------:R-:W-:Y:S02]  /*1a90*/  IMAD R81, R79.reuse, UR8, R70 ;  /* 0x000000084f517c24 */ /* 0x040fe4000f8e0246 */
[----:B------:R-:W-:-:S04]  /*1aa0*/  IMAD.WIDE.U32 R70, R79, R78, c[0x0][0x230] ;  /* 0x00008c004f467625 */ /* 0x000fc800078e004e */
[----:B------:R-:W-:Y:S01]  /*1ab0*/  IMAD.WIDE.U32 R68, R79, R82, c[0x0][0x1f8] ;  /* 0x00007e004f447625 */ /* 0x000fe200078e0052 */
[----:B------:R-:W-:-:S04]  /*1ac0*/  IADD3 R71, R71, R77, RZ ;  /* 0x0000004d47477210 */ /* 0x000fc80007ffe0ff */
[----:B------:R-:W-:Y:S01]  /*1ad0*/  IADD3 R69, R69, R81, RZ ;  /* 0x0000005145457210 */ /* 0x000fe20007ffe0ff */
[----:B------:R-:W2:Y:S05]  /*1ae0*/  LDG.E R70, [R70.64] ;  /* 0x0000001246467981 */ /* 0x000eaa000c1e1900 */
[----:B------:R-:W3:Y:S01]  /*1af0*/  LDG.E R69, [R68.64] ;  /* 0x0000001244457981 */ /* 0x000ee2000c1e1900 */
[----:B------:R-:W-:Y:S01]  /*1b00*/  FADD R81, -R22, R57 ;  /* 0x0000003916517221 */ /* 0x000fe20000000100 */
[----:B------:R-:W-:Y:S03]  /*1b10*/  BSSY B6, `(.L_x_567) ;  /* 0x00000c5000067945 */ /* 0x000fe60003800000 */
[----:B--2---:R-:W-:Y:S01]  /*1b20*/  FADD R81, R81, -R70 ;  /* 0x8000004651517221 */ /* 0x004fe20000000000 */
[C---:B---3--:R-:W-:Y:S01]  /*1b30*/  FSETP.GT.AND P0, PT, R0.reuse, -R69, PT ;  /* 0x800000450000720b */ /* 0x048fe20003f04000 */
[----:B------:R-:W-:-:S03]  /*1b40*/  FADD R77, R0, R69 ;  /* 0x00000045004d7221 */ /* 0x000fc60000000000 */
[----:B------:R-:W-:-:S13]  /*1b50*/  FSETP.LE.AND P0, PT, R81, c[0x0][0x2ac], P0 ;  /* 0x0000ab0051007a0b */ /* 0x000fda0000703000 */
        /* <DEDUP_REMOVED lines=17> */
[----:B--2---:R-:W-:Y:S01]  /*1c70*/  FADD R58, R30, -R5 ;  /* 0x800000051e3a7221 */ /* 0x004fe20000000000 */
[----:B---3--:R-:W-:Y:S01]  /*1c80*/  FADD R53, R29, -R4 ;  /* 0x800000041d357221 */ /* 0x008fe20000000000 */
[----:B----4-:R-:W-:Y:S01]  /*1c90*/  FADD R55, R32, -R55 ;  /* 0x8000003720377221 */ /* 0x010fe20000000000 */
[----:B-1----:R-:W-:Y:S05]  /*1ca0*/  @!P2 BRA `(.L_x_570) ;  /* 0x000000500000a947 */ /* 0x002fea0003800000 */
[----:B------:R-:W-:Y:S02]  /*1cb0*/  MOV R68, R10 ;  /* 0x0000000a00447202 */ /* 0x000fe40000000f00 */
[----:B------:R-:W-:Y:S02]  /*1cc0*/  MOV R69, R57 ;  /* 0x0000003900457202 */ /* 0x000fe40000000f00 */
[----:B------:R-:W-:Y:S02]  /*1cd0*/  MOV R85, 0x1cf0 ;  /* 0x00001cf000557802 */ /* 0x000fe40000000f00 */
[----:B------:R-:W-:Y:S05]  /*1ce0*/  CALL.REL.NOINC `($__internal_15_$__cuda_sm3x_div_rn_noftz_f32_slowpath) ;  /* 0x000033a000007944 */ /* 0x000fea0003c00000 */
[----:B------:R-:W-:Y:S02]  /*1cf0*/  MOV R7, R87 ;  /* 0x0000005700077202 */ /* 0x000fe40000000f00 */
.L_x_570:
[----:B------:R-:W-:Y:S05]  /*1d00*/  BSYNC B7 ;  /* 0x0000000000077941 */ /* 0x000fea0003800000 */
.L_x_569:
        /* <DEDUP_REMOVED lines=9> */
[----:B------:R-:W-:Y:S01]  /*1da0*/  IMAD.MOV.U32 R68, RZ, RZ, R11 ;  /* 0x000000ffff447224 */ /* 0x000fe200078e000b */
[----:B------:R-:W-:Y:S02]  /*1db0*/  MOV R69, R57 ;  /* 0x0000003900457202 */ /* 0x000fe40000000f00 */
[----:B------:R-:W-:Y:S02]  /*1dc0*/  MOV R85, 0x1de0 ;  /* 0x00001de000557802 */ /* 0x000fe40000000f00 */
[----:B------:R-:W-:Y:S05]  /*1dd0*/  CALL.REL.NOINC `($__internal_15_$__cuda_sm3x_div_rn_noftz_f32_slowpath) ;  /* 0x000032b000007944 */ /* 0x000fea0003c00000 */
[----:B------:R-:W-:Y:S02]  /*1de0*/  MOV R8, R87 ;  /* 0x0000005700087202 */ /* 0x000fe40000000f00 */
.L_x_572:
[----:B------:R-:W-:Y:S05]  /*1df0*/  BSYNC B7 ;  /* 0x0000000000077941 */ /* 0x000fea0003800000 */
.L_x_571:
        /* <DEDUP_REMOVED lines=12> */
[----:B------:R-:W-:Y:S05]  /*1ec0*/  CALL.REL.NOINC `($__internal_15_$__cuda_sm3x_div_rn_noftz_f32_slowpath) ;  /* 0x000031c000007944 */ /* 0x000fea0003c00000 */
[----:B------:R-:W-:Y:S02]  /*1ed0*/  MOV R9, R87 ;  /* 0x0000005700097202 */ /* 0x000fe40000000f00 */
.L_x_574:
[----:B------:R-:W-:Y:S05]  /*1ee0*/  BSYNC B7 ;  /* 0x0000000000077941 */ /* 0x000fea0003800000 */
.L_x_573:
[----:B------:R-:W-:Y:S01]  /*1ef0*/  FMUL R3, R53, R8 ;  /* 0x0000000835037220 */ /* 0x000fe20000400000 */
[----:B------:R-:W-:Y:S03]  /*1f00*/  BSSY B4, `(.L_x_575) ;  /* 0x0000018000047945 */ /* 0x000fe60003800000 */
[----:B------:R-:W-:-:S04]  /*1f10*/  FFMA R2, R58, R7, R3 ;  /* 0x000000073a027223 */ /* 0x000fc80000000003 */
[----:B------:R-:W-:-:S04]  /*1f20*/  FFMA R13, R55, R9, R2 ;  /* 0x00000009370d7223 */ /* 0x000fc80000000002 */
[-C--:B------:R-:W-:Y:S01]  /*1f30*/  FFMA R5, -R8, R13.reuse, R29 ;  /* 0x0000000d08057223 */ /* 0x080fe2000000011d */
[----:B------:R-:W-:Y:S01]  /*1f40*/  FFMA R4, -R7, R13, R30 ;  /* 0x0000000d07047223 */ /* 0x000fe2000000011e */
[C---:B------:R-:W-:Y:S01]  /*1f50*/  FFMA R6, R13.reuse, -R9, R32 ;  /* 0x800000090d067223 */ /* 0x040fe20000000020 */
[----:B------:R-:W-:Y:S01]  /*1f60*/  FSETP.GEU.AND P2, PT, |R13|, c[0x0][0x2a4], PT ;  /* 0x0000a9000d007a0b */ /* 0x000fe20003f4e200 */
[----:B------:R-:W-:-:S03]  /*1f70*/  FMUL R3, R5, R5 ;  /* 0x0000000505037220 */ /* 0x000fc60000400000 */
[----:B------:R-:W-:Y:S01]  /*1f80*/  FSEL R14, R19, c[0x0][0x2a8], P2 ;  /* 0x0000aa00130e7a08 */ /* 0x000fe20001000000 */
[----:B------:R-:W-:-:S04]  /*1f90*/  FFMA R3, R4, R4, R3 ;  /* 0x0000000404037223 */ /* 0x000fc80000000003 */
[----:B------:R-:W-:Y:S01]  /*1fa0*/  FFMA R68, R6, R6, R3 ;  /* 0x0000000606447223 */ /* 0x000fe20000000003 */
[----:B------:R-:W-:-:S03]  /*1fb0*/  FMUL R59, R81, R14 ;  /* 0x0000000e513b7220 */ /* 0x000fc60000400000 */
[----:B------:R0:W1:Y:S01]  /*1fc0*/  MUFU.RSQ R3, R68 ;  /* 0x0000004400037308 */ /* 0x0000620000001400 */
[----:B------:R-:W-:-:S04]  /*1fd0*/  IADD3 R2, R68, -0xd000000, RZ ;  /* 0xf300000044027810 */ /* 0x000fc80007ffe0ff */
[----:B------:R-:W-:-:S13]  /*1fe0*/  ISETP.GT.U32.AND P3, PT, R2, 0x727fffff, PT ;  /* 0x727fffff0200780c */ /* 0x000fda0003f64070 */
[----:B------:R-:W-:Y:S05]  /*1ff0*/  @!P3 BRA `(.L_x_576) ;  /* 0x000000400000b947 */ /* 0x000fea0003800000 */
[----:B01----:R-:W-:Y:S02]  /*2000*/  MOV R91, 0x2020 ;  /* 0x00002020005b7802 */ /* 0x003fe40000000f00 */
[----:B------:R-:W-:Y:S05]  /*2010*/  CALL.REL.NOINC `($__internal_14_$__cuda_sm20_sqrt_rn_f32_slowpath) ;  /* 0x00002f0000007944 */ /* 0x000fea0003c00000 */
[----:B------:R-:W-:Y:S01]  /*2020*/  MOV R73, R86 ;  /* 0x0000005600497202 */ /* 0x000fe20000000f00 */
[----:B------:R-:W-:Y:S05]  /*2030*/  BRA `(.L_x_577) ;  /* 0x0000004000007947 */ /* 0x000fea0003800000 */
.L_x_576:
[----:B01----:R-:W-:Y:S01]  /*2040*/  FMUL.FTZ R73, R68, R3 ;  /* 0x0000000344497220 */ /* 0x003fe20000410000 */
[----:B------:R-:W-:-:S03]  /*2050*/  FMUL.FTZ R3, R3, 0.5 ;  /* 0x3f00000003037820 */ /* 0x000fc60000410000 */
[----:B------:R-:W-:-:S04]  /*2060*/  FFMA R2, -R73, R73, R68 ;  /* 0x0000004949027223 */ /* 0x000fc80000000144 */
[----:B------:R-:W-:Y:S02]  /*2070*/  FFMA R73, R2, R3, R73 ;  /* 0x0000000302497223 */ /* 0x000fe40000000049 */
.L_x_577:
[----:B------:R-:W-:Y:S05]  /*2080*/  BSYNC B4 ;  /* 0x0000000000047941 */ /* 0x000fea0003800000 */
.L_x_575:
[----:B------:R-:W-:Y:S01]  /*2090*/  FSETP.GT.AND P3, PT, R73, RZ, PT ;  /* 0x000000ff4900720b */ /* 0x000fe20003f64000 */
[----:B------:R-:W-:Y:S01]  /*20a0*/  FADD R72, RZ, -R73 ;  /* 0x80000049ff487221 */ /* 0x000fe20000000000 */
[----:B------:R-:W-:Y:S01]  /*20b0*/  BSSY B7, `(.L_x_578) ;  /* 0x0000035000077945 */ /* 0x000fe20003800000 */
[----:B------:R-:W-:Y:S01]  /*20c0*/  MOV R52, RZ ;  /* 0x000000ff00347202 */ /* 0x000fe20000000f00 */
[----:B------:R-:W-:Y:S01]  /*20d0*/  IMAD.MOV.U32 R54, RZ, RZ, RZ ;  /* 0x000000ffff367224 */ /* 0x000fe200078e00ff */
[----:B------:R-:W-:Y:S01]  /*20e0*/  FMUL R72, R72, c[0x0][0x2b4] ;  /* 0x0000ad0048487a20 */ /* 0x000fe20000400000 */
[----:B------:R-:W-:-:S04]  /*20f0*/  MOV R56, RZ ;  /* 0x000000ff00387202 */ /* 0x000fc80000000f00 */
[----:B------:R-:W-:-:S04]  /*2100*/  FSETP.GT.AND P2, PT, R59, R72, PT ;  /* 0x000000483b00720b */ /* 0x000fc80003f44000 */
[----:B------:R-:W-:Y:S01]  /*2110*/  FSEL R15, R59, R72, P2 ;  /* 0x000000483b0f7208 */ /* 0x000fe20001000000 */
        /* <DEDUP_REMOVED lines=15> */
.L_x_581:
[----:B------:R-:W-:Y:S05]  /*2210*/  BSYNC B8 ;  /* 0x0000000000087941 */ /* 0x000fea0003800000 */
.L_x_580:
        /* <DEDUP_REMOVED lines=14> */
.L_x_583:
[----:B------:R-:W-:Y:S05]  /*2300*/  BSYNC B8 ;  /* 0x0000000000087941 */ /* 0x000fea0003800000 */
.L_x_582:
        /* <DEDUP_REMOVED lines=14> */
.L_x_584:
[----:B------:R-:W-:Y:S05]  /*23f0*/  BSYNC B8 ;  /* 0x0000000000087941 */ /* 0x000fea0003800000 */
.L_x_579:
[----:B------:R-:W-:Y:S05]  /*2400*/  BSYNC B7 ;  /* 0x0000000000077941 */ /* 0x000fea0003800000 */
.L_x_578:
[----:B------:R-:W0:Y:S01]  /*2410*/  MUFU.RCP R2, R77 ;  /* 0x0000004d00027308 */ /* 0x000e220000001000 */
[----:B------:R-:W-:Y:S01]  /*2420*/  FADD R3, -R22, R57 ;  /* 0x0000003916037221 */ /* 0x000fe20000000100 */
[----:B------:R-:W-:Y:S03]  /*2430*/  BSSY B7, `(.L_x_585) ;  /* 0x0000014000077945 */ /* 0x000fe60003800000 */
[----:B------:R-:W-:-:S04]  /*2440*/  FADD R74, R3, -R70 ;  /* 0x80000046034a7221 */ /* 0x000fc80000000000 */
[----:B------:R-:W-:-:S04]  /*2450*/  FMUL R3, R7, R74 ;  /* 0x0000004a07037220 */ /* 0x000fc80000400000 */
[----:B------:R-:W-:Y:S01]  /*2460*/  FFMA R68, R52, R15, -R3 ;  /* 0x0000000f34447223 */ /* 0x000fe20000000803 */
[----:B------:R-:W-:Y:S01]  /*2470*/  FMUL R3, R8, R74 ;  /* 0x0000004a08037220 */ /* 0x000fe20000400000 */
[----:B0-----:R-:W-:Y:S02]  /*2480*/  FFMA R49, -R77, R2, 1 ;  /* 0x3f8000004d317423 */ /* 0x001fe40000000102 */
[----:B------:R-:W0:Y:S02]  /*2490*/  FCHK P2, R68, R77 ;  /* 0x0000004d44007302 */ /* 0x000e240000040000 */
[----:B------:R-:W-:Y:S01]  /*24a0*/  FFMA R51, R2, R49, R2 ;  /* 0x0000003102337223 */ /* 0x000fe20000000002 */
[----:B------:R-:W-:-:S03]  /*24b0*/  FMUL R49, R9, R74 ;  /* 0x0000004a09317220 */ /* 0x000fc60000400000 */
[----:B------:R-:W-:-:S04]  /*24c0*/  FFMA R2, R68, R51, RZ ;  /* 0x0000003344027223 */ /* 0x000fc800000000ff */
[----:B------:R-:W-:-:S04]  /*24d0*/  FFMA R46, -R77, R2, R68 ;  /* 0x000000024d2e7223 */ /* 0x000fc80000000144 */
[----:B------:R-:W-:Y:S01]  /*24e0*/  FFMA R46, R51, R46, R2 ;  /* 0x0000002e332e7223 */ /* 0x000fe20000000002 */
[-C--:B------:R-:W-:Y:S01]  /*24f0*/  FFMA R2, R54, R15.reuse, -R3 ;  /* 0x0000000f36027223 */ /* 0x080fe20000000803 */
[----:B------:R-:W-:Y:S01]  /*2500*/  FFMA R3, R56, R15, -R49 ;  /* 0x0000000f38037223 */ /* 0x000fe20000000831 */
[----:B------:R-:W-:Y:S01]  /*2510*/  MOV R51, R68 ;  /* 0x0000004400337202 */ /* 0x000fe20000000f00 */
[----:B0-----:R-:W-:Y:S05]  /*2520*/  @!P2 BRA `(.L_x_586) ;  /* 0x000000400000a947 */ /* 0x001fea0003800000 */
[----:B------:R-:W-:Y:S02]  /*2530*/  MOV R69, R77 ;  /* 0x0000004d00457202 */ /* 0x000fe40000000f00 */
[----:B------:R-:W-:Y:S02]  /*2540*/  MOV R85, 0x2560 ;  /* 0x0000256000557802 */ /* 0x000fe40000000f00 */
[----:B------:R-:W-:Y:S05]  /*2550*/  CALL.REL.NOINC `($__internal_15_$__cuda_sm3x_div_rn_noftz_f32_slowpath) ;  /* 0x00002b3000007944 */ /* 0x000fea0003c00000 */
[----:B------:R-:W-:Y:S02]  /*2560*/  MOV R46, R87 ;  /* 0x00000057002e7202 */ /* 0x000fe40000000f00 */
.L_x_586:
[----:B------:R-:W-:Y:S05]  /*2570*/  BSYNC B7 ;  /* 0x0000000000077941 */ /* 0x000fea0003800000 */
.L_x_585:
        /* <DEDUP_REMOVED lines=13> */
[----:B------:R-:W-:Y:S02]  /*2650*/  IMAD.MOV.U32 R49, RZ, RZ, R87 ;  /* 0x000000ffff317224 */ /* 0x000fe400078e0057 */
.L_x_588:
[----:B------:R-:W-:Y:S05]  /*2660*/  BSYNC B7 ;  /* 0x0000000000077941 */ /* 0x000fea0003800000 */
.L_x_587:
        /* <DEDUP_REMOVED lines=14> */
.L_x_589:
[----:B------:R-:W-:Y:S05]  /*2750*/  BSYNC B7 ;  /* 0x0000000000077941 */ /* 0x000fea0003800000 */
.L_x_568:
[----:B------:R-:W-:Y:S05]  /*2760*/  BSYNC B6 ;  /* 0x0000000000067941 */ /* 0x000fea0003800000 */
.L_x_567:
[----:B------:R-:W-:Y:S02]  /*2770*/  FSEL R78, R14, R19, P0 ;  /* 0x000000130e4e7208 */ /* 0x000fe40000000000 */
.L_x_563:
[----:B------:R-:W-:Y:S05]  /*2780*/  BSYNC B3 ;  /* 0x0000000000037941 */ /* 0x000fea0003800000 */
.L_x_562:
[----:B------:R-:W-:Y:S01]  /*2790*/  FADD R68, RZ, R43 ;  /* 0x0000002bff447221 */ /* 0x000fe20000000000 */
[----:B------:R-:W-:Y:S01]  /*27a0*/  FADD R69, RZ, R44 ;  /* 0x0000002cff457221 */ /* 0x000fe20000000000 */
[----:B------:R-:W-:Y:S01]  /*27b0*/  FADD R70, RZ, R45 ;  /* 0x0000002dff467221 */ /* 0x000fe20000000000 */
[----:B------:R-:W-:Y:S01]  /*27c0*/  BSSY B6, `(.L_x_590) ;  /* 0x00001d9000067945 */ /* 0x000fe20003800000 */
[----:B------:R-:W-:Y:S02]  /*27d0*/  IADD3 R76, R76, 0x1, RZ ;  /* 0x000000014c4c7810 */ /* 0x000fe40007ffe0ff */
[----:B------:R-:W-:-:S02]  /*27e0*/  FSEL R19, R78, R19, P1 ;  /* 0x000000134e137208 */ /* 0x000fc40000800000 */
[----:B------:R-:W-:Y:S02]  /*27f0*/  FSEL R43, R68, RZ, !P1 ;  /* 0x000000ff442b7208 */ /* 0x000fe40004800000 */
[----:B------:R-:W-:Y:S02]  /*2800*/  FSEL R44, R69, RZ, !P1 ;  /* 0x000000ff452c7208 */ /* 0x000fe40004800000 */
[----:B------:R-:W-:Y:S01]  /*2810*/  FSEL R45, R70, RZ, !P1 ;  /* 0x000000ff462d7208 */ /* 0x000fe20004800000 */
[----:B------:R-:W-:Y:S05]  /*2820*/  @!P1 BRA `(.L_x_591) ;  /* 0x00001d2000009947 */ /* 0x000fea0003800000 */
[----:B------:R-:W-:Y:S01]  /*2830*/  MOV R88, R68 ;  /* 0x0000004400587202 */ /* 0x000fe20000000f00 */
[----:B------:R-:W-:Y:S01]  /*2840*/  BSSY B3, `(.L_x_592) ;  /* 0x0000153000037945 */ /* 0x000fe20003800000 */
[----:B------:R-:W-:Y:S01]  /*2850*/  MOV R81, R69 ;  /* 0x0000004500517202 */ /* 0x000fe20000000f00 */
[----:B------:R-:W-:Y:S01]  /*2860*/  CS2R R82, SRZ ;  /* 0x0000000000527805 */ /* 0x000fe2000001ff00 */
[----:B------:R-:W-:Y:S01]  /*2870*/  MOV R90, R70 ;  /* 0x00000046005a7202 */ /* 0x000fe20000000f00 */
[----:B------:R-:W-:Y:S01]  /*2880*/  IMAD.MOV.U32 R69, RZ, RZ, RZ ;  /* 0x000000ffff457224 */ /* 0x000fe200078e00ff */
[----:B------:R-:W-:Y:S01]  /*2890*/  @!P0 MOV R43, R88 ;  /* 0x00000058002b8202 */ /* 0x000fe20000000f00 */
[----:B------:R-:W-:Y:S01]  /*28a0*/  CS2R R70, SRZ ;  /* 0x0000000000467805 */ /* 0x000fe2000001ff00 */
[----:B------:R-:W-:-:S02]  /*28b0*/  @!P0 MOV R44, R81 ;  /* 0x00000051002c8202 */ /* 0x000fc40000000f00 */
[----:B------:R-:W-:Y:S02]  /*28c0*/  @!P0 MOV R45, R90 ;  /* 0x0000005a002d8202 */ /* 0x000fe40000000f00 */
[----:B------:R-:W-:Y:S02]  /*28d0*/  MOV R86, RZ ;  /* 0x000000ff00567202 */ /* 0x000fe40000000f00 */
[----:B------:R-:W-:Y:S02]  /*28e0*/  @!P0 MOV R88, RZ ;  /* 0x000000ff00588202 */ /* 0x000fe40000000f00 */
[----:B------:R-:W-:Y:S02]  /*28f0*/  @!P0 MOV R81, RZ ;  /* 0x000000ff00518202 */ /* 0x000fe40000000f00 */
[----:B------:R-:W-:Y:S01]  /*2900*/  @!P0 MOV R90, RZ ;  /* 0x000000ff005a8202 */ /* 0x000fe20000000f00 */
[----:B------:R-:W-:Y:S05]  /*2910*/  @!P0 BRA `(.L_x_593) ;  /* 0x0000145000008947 */ /* 0x000fea0003800000 */
[--C-:B------:R-:W-:Y:S01]  /*2920*/  FADD R83, RZ, R81.reuse ;  /* 0x00000051ff537221 */ /* 0x100fe20000000000 */
[----:B------:R-:W-:Y:S01]  /*2930*/  FMUL R87, R77, R77 ;  /* 0x0000004d4d577220 */ /* 0x000fe20000400000 */
[----:B------:R-:W-:Y:S01]  /*2940*/  FADD R69, RZ, R90 ;  /* 0x0000005aff457221 */ /* 0x000fe20000000000 */
[----:B------:R-:W-:Y:S01]  /*2950*/  FADD R71, RZ, R88 ;  /* 0x00000058ff477221 */ /* 0x000fe20000000000 */
[C---:B------:R-:W-:Y:S01]  /*2960*/  FFMA R70, R0.reuse, R83, RZ ;  /* 0x0000005300467223 */ /* 0x040fe200000000ff */
[----:B------:R-:W0:Y:S01]  /*2970*/  MUFU.RCP R85, R87 ;  /* 0x0000005700557308 */ /* 0x000e220000001000 */
[C---:B------:R-:W-:Y:S01]  /*2980*/  FFMA R82, R0.reuse, R69, RZ ;  /* 0x0000004500527223 */ /* 0x040fe200000000ff */
[----:B------:R-:W-:Y:S01]  /*2990*/  FFMA R84, R0, R71, RZ ;  /* 0x0000004700547223 */ /* 0x000fe200000000ff */
[----:B------:R-:W-:Y:S01]  /*29a0*/  FMUL R68, R2, R70 ;  /* 0x0000004602447220 */ /* 0x000fe20000400000 */
[----:B------:R-:W-:Y:S01]  /*29b0*/  FMUL R83, R49, R83 ;  /* 0x0000005331537220 */ /* 0x000fe20000400000 */
[----:B------:R-:W-:Y:S01]  /*29c0*/  BSSY B7, `(.L_x_594) ;  /* 0x0000013000077945 */ /* 0x000fe20003800000 */
[----:B------:R-:W-:Y:S01]  /*29d0*/  FADD R44, R44, R81 ;  /* 0x000000512c2c7221 */ /* 0x000fe20000000000 */
[----:B------:R-:W-:Y:S01]  /*29e0*/  FFMA R68, R51, R82, R68 ;  /* 0x0000005233447223 */ /* 0x000fe20000000044 */
[----:B------:R-:W-:Y:S01]  /*29f0*/  FFMA R83, R46, R69, R83 ;  /* 0x000000452e537223 */ /* 0x000fe20000000053 */
[----:B------:R-:W-:Y:S01]  /*2a00*/  FADD R45, R45, R90 ;  /* 0x0000005a2d2d7221 */ /* 0x000fe20000000000 */
[----:B------:R-:W-:Y:S01]  /*2a10*/  FADD R43, R43, R88 ;  /* 0x000000582b2b7221 */ /* 0x000fe20000000000 */
[----:B------:R-:W-:Y:S01]  /*2a20*/  FFMA R68, R3, R84, R68 ;  /* 0x0000005403447223 */ /* 0x000fe20000000044 */
[----:B------:R-:W-:-:S03]  /*2a30*/  FFMA R71, R50, R71, R83 ;  /* 0x0000004732477223 */ /* 0x000fc60000000053 */
        /* <DEDUP_REMOVED lines=9> */
[----:B------:R-:W-:Y:S05]  /*2ad0*/  CALL.REL.NOINC `($__internal_15_$__cuda_sm3x_div_rn_noftz_f32_slowpath) ;  /* 0x000025b000007944 */ /* 0x000fea0003c00000 */
[----:B------:R-:W-:Y:S02]  /*2ae0*/  IMAD.MOV.U32 R81, RZ, RZ, R87 ;  /* 0x000000ffff517224 */ /* 0x000fe400078e0057 */
.L_x_595:
[----:B------:R-:W-:Y:S05]  /*2af0*/  BSYNC B7 ;  /* 0x0000000000077941 */ /* 0x000fea0003800000 */
.L_x_594:
        /* <DEDUP_REMOVED lines=14> */
.L_x_597:
[----:B------:R-:W-:Y:S05]  /*2be0*/  BSYNC B7 ;  /* 0x0000000000077941 */ /* 0x000fea0003800000 */
.L_x_596:
        /* <DEDUP_REMOVED lines=15> */
.L_x_599:
[----:B------:R-:W-:Y:S05]  /*2ce0*/  BSYNC B7 ;  /* 0x0000000000077941 */ /* 0x000fea0003800000 */
.L_x_598:
        /* <DEDUP_REMOVED lines=10> */
[----:B------:R-:W-:Y:S01]  /*2d90*/  MOV R68, R84 ;  /* 0x0000005400447202 */ /* 0x000fe20000000f00 */
[----:B------:R-:W-:Y:S01]  /*2da0*/  IMAD.MOV.U32 R69, RZ, RZ, R77 ;  /* 0x000000ffff457224 */ /* 0x000fe200078e004d */
[----:B------:R-:W-:Y:S02]  /*2db0*/  MOV R85, 0x2dd0 ;  /* 0x00002dd000557802 */ /* 0x000fe40000000f00 */
[----:B------:R-:W-:Y:S05]  /*2dc0*/  CALL.REL.NOINC `($__internal_15_$__cuda_sm3x_div_rn_noftz_f32_slowpath) ;  /* 0x000022c000007944 */ /* 0x000fea0003c00000 */
[----:B------:R-:W-:Y:S02]  /*2dd0*/  MOV R68, R87 ;  /* 0x0000005700447202 */ /* 0x000fe40000000f00 */
.L_x_601:
[----:B------:R-:W-:Y:S05]  /*2de0*/  BSYNC B7 ;  /* 0x0000000000077941 */ /* 0x000fea0003800000 */
.L_x_600:
[----:B------:R-:W-:Y:S01]  /*2df0*/  FMUL R84, R4, R4 ;  /* 0x0000000404547220 */ /* 0x000fe20000400000 */
[----:B------:R-:W-:Y:S01]  /*2e00*/  FADD R42, R42, R71 ;  /* 0x000000472a2a7221 */ /* 0x000fe20000000000 */
[----:B------:R-:W-:Y:S01]  /*2e10*/  FADD R71, RZ, R68 ;  /* 0x00000044ff477221 */ /* 0x000fe20000000000 */
[----:B------:R-:W-:Y:S01]  /*2e20*/  BSSY B4, `(.L_x_602) ;  /* 0x0000016000047945 */ /* 0x000fe20003800000 */
[----:B------:R-:W-:Y:S01]  /*2e30*/  FFMA R69, R5, R5, R84 ;  /* 0x0000000505457223 */ /* 0x000fe20000000054 */
[C---:B------:R-:W-:Y:S01]  /*2e40*/  FFMA R87, R15.reuse, R82, RZ ;  /* 0x000000520f577223 */ /* 0x040fe200000000ff */
[----:B------:R-:W-:Y:S02]  /*2e50*/  FFMA R85, R15, R70, RZ ;  /* 0x000000460f557223 */ /* 0x000fe400000000ff */
[----:B------:R-:W-:Y:S01]  /*2e60*/  FFMA R88, R6, R6, R69 ;  /* 0x0000000606587223 */ /* 0x000fe20000000045 */
[----:B------:R-:W-:-:S03]  /*2e70*/  FMUL R69, R54, R70 ;  /* 0x0000004636457220 */ /* 0x000fc60000400000 */
[----:B------:R0:W1:Y:S01]  /*2e80*/  MUFU.RSQ R89, R88 ;  /* 0x0000005800597308 */ /* 0x0000620000001400 */
[----:B------:R-:W-:Y:S01]  /*2e90*/  IADD3 R83, R88, -0xd000000, RZ ;  /* 0xf300000058537810 */ /* 0x000fe20007ffe0ff */
[----:B------:R-:W-:-:S03]  /*2ea0*/  FFMA R69, R52, R82, R69 ;  /* 0x0000005234457223 */ /* 0x000fc60000000045 */
[----:B------:R-:W-:Y:S01]  /*2eb0*/  ISETP.GT.U32.AND P1, PT, R83, 0x727fffff, PT ;  /* 0x727fffff5300780c */ /* 0x000fe20003f24070 */
[-C--:B------:R-:W-:Y:S01]  /*2ec0*/  FFMA R83, R15, R71.reuse, RZ ;  /* 0x000000470f537223 */ /* 0x080fe200000000ff */
[----:B------:R-:W-:-:S11]  /*2ed0*/  FFMA R84, R56, R71, R69 ;  /* 0x0000004738547223 */ /* 0x000fd60000000045 */
[----:B------:R-:W-:Y:S05]  /*2ee0*/  @!P1 BRA `(.L_x_603) ;  /* 0x0000005000009947 */ /* 0x000fea0003800000 */
[----:B01----:R-:W-:Y:S02]  /*2ef0*/  MOV R68, R88 ;  /* 0x0000005800447202 */ /* 0x003fe40000000f00 */
[----:B------:R-:W-:Y:S02]  /*2f00*/  MOV R91, 0x2f20 ;  /* 0x00002f20005b7802 */ /* 0x000fe40000000f00 */
[----:B------:R-:W-:Y:S05]  /*2f10*/  CALL.REL.NOINC `($__internal_14_$__cuda_sm20_sqrt_rn_f32_slowpath) ;  /* 0x0000200000007944 */ /* 0x000fea0003c00000 */
[----:B------:R-:W-:Y:S01]  /*2f20*/  MOV R69, R86 ;  /* 0x0000005600457202 */ /* 0x000fe20000000f00 */
[----:B------:R-:W-:Y:S05]  /*2f30*/  BRA `(.L_x_604) ;  /* 0x0000004000007947 */ /* 0x000fea0003800000 */
.L_x_603:
[----:B01----:R-:W-:Y:S01]  /*2f40*/  FMUL.FTZ R69, R88, R89 ;  /* 0x0000005958457220 */ /* 0x003fe20000410000 */
[----:B------:R-:W-:-:S03]  /*2f50*/  FMUL.FTZ R86, R89, 0.5 ;  /* 0x3f00000059567820 */ /* 0x000fc60000410000 */
[----:B------:R-:W-:-:S04]  /*2f60*/  FFMA R68, -R69, R69, R88 ;  /* 0x0000004545447223 */ /* 0x000fc80000000158 */
[----:B------:R-:W-:Y:S02]  /*2f70*/  FFMA R69, R68, R86, R69 ;  /* 0x0000005644457223 */ /* 0x000fe40000000045 */
.L_x_604:
[----:B------:R-:W-:Y:S05]  /*2f80*/  BSYNC B4 ;  /* 0x0000000000047941 */ /* 0x000fea0003800000 */
.L_x_602:
[----:B------:R-:W-:Y:S01]  /*2f90*/  FSETP.GT.AND P1, PT, R69, RZ, PT ;  /* 0x000000ff4500720b */ /* 0x000fe20003f24000 */
[----:B------:R-:W-:Y:S01]  /*2fa0*/  BSSY B4, `(.L_x_605) ;  /* 0x0000022000047945 */ /* 0x000fe20003800000 */
[----:B------:R-:W-:Y:S02]  /*2fb0*/  MOV R89, RZ ;  /* 0x000000ff00597202 */ /* 0x000fe40000000f00 */
[----:B------:R-:W-:Y:S02]  /*2fc0*/  MOV R86, RZ ;  /* 0x000000ff00567202 */ /* 0x000fe40000000f00 */
[----:B------:R-:W-:-:S07]  /*2fd0*/  MOV R91, RZ ;  /* 0x000000ff005b7202 */ /* 0x000fce0000000f00 */
[----:B------:R-:W-:Y:S05]  /*2fe0*/  @!P1 BRA `(.L_x_606) ;  /* 0x000001d000009947 */ /* 0x000fea0003800000 */
[----:B------:R-:W-:Y:S01]  /*2ff0*/  IADD3 R68, R69, 0x1800000, RZ ;  /* 0x0180000045447810 */ /* 0x000fe20007ffe0ff */
[----:B------:R-:W-:Y:S03]  /*3000*/  BSSY B5, `(.L_x_607) ;  /* 0x000000c000057945 */ /* 0x000fe60003800000 */
[----:B------:R-:W-:-:S04]  /*3010*/  LOP3.LUT R68, R68, 0x7f800000, RZ, 0xc0, !PT ;  /* 0x7f80000044447812 */ /* 0x000fc800078ec0ff */
[----:B------:R-:W-:-:S13]  /*3020*/  ISETP.GT.U32.AND P1, PT, R68, 0x1ffffff, PT ;  /* 0x01ffffff4400780c */ /* 0x000fda0003f24070 */
[----:B------:R-:W-:Y:S05]  /*3030*/  @P1 BRA `(.L_x_608) ;  /* 0x0000004000001947 */ /* 0x000fea0003800000 */
[----:B------:R-:W-:Y:S02]  /*3040*/  MOV R90, 0x3060 ;  /* 0x00003060005a7802 */ /* 0x000fe40000000f00 */
[----:B------:R-:W-:Y:S05]  /*3050*/  CALL.REL.NOINC `($__internal_13_$__cuda_sm20_rcp_rn_f32_slowpath) ;  /* 0x00001b7000007944 */ /* 0x000fea0003c00000 */
[----:B-1----:R-:W-:Y:S01]  /*3060*/  MOV R68, R86 ;  /* 0x0000005600447202 */ /* 0x002fe20000000f00 */
[----:B------:R-:W-:Y:S05]  /*3070*/  BRA `(.L_x_609) ;  /* 0x0000004000007947 */ /* 0x000fea0003800000 */
.L_x_608:
[----:B------:R-:W0:Y:S02]  /*3080*/  MUFU.RCP R68, R69 ;  /* 0x0000004500447308 */ /* 0x000e240000001000 */
[----:B0-----:R-:W-:-:S04]  /*3090*/  FFMA R86, R68, R69, -1 ;  /* 0xbf80000044567423 */ /* 0x001fc80000000045 */
[----:B------:R-:W-:-:S04]  /*30a0*/  FADD.FTZ R89, -R86, -RZ ;  /* 0x800000ff56597221 */ /* 0x000fc80000010100 */
[----:B------:R-:W-:Y:S02]  /*30b0*/  FFMA R68, R68, R89, R68 ;  /* 0x0000005944447223 */ /* 0x000fe40000000044 */
.L_x_609:
[----:B------:R-:W-:Y:S05]  /*30c0*/  BSYNC B5 ;  /* 0x0000000000057941 */ /* 0x000fea0003800000 */
.L_x_607:
[----:B------:R-:W-:-:S04]  /*30d0*/  FMUL R69, R54, R85 ;  /* 0x0000005536457220 */ /* 0x000fc80000400000 */
[----:B------:R-:W-:-:S04]  /*30e0*/  FFMA R69, R52, R87, R69 ;  /* 0x0000005734457223 */ /* 0x000fc80000000045 */
[----:B------:R-:W-:-:S04]  /*30f0*/  FFMA R69, R56, R83, R69 ;  /* 0x0000005338457223 */ /* 0x000fc80000000045 */
[-C--:B------:R-:W-:Y:S01]  /*3100*/  FMUL R89, R52, R69.reuse ;  /* 0x0000004534597220 */ /* 0x080fe20000400000 */
[-C--:B------:R-:W-:Y:S01]  /*3110*/  FMUL R91, R54, R69.reuse ;  /* 0x00000045365b7220 */ /* 0x080fe20000400000 */
        /* <DEDUP_REMOVED lines=10> */
.L_x_606:
[----:B------:R-:W-:Y:S05]  /*31c0*/  BSYNC B4 ;  /* 0x0000000000047941 */ /* 0x000fea0003800000 */
.L_x_605:
[----:B------:R-:W-:Y:S01]  /*31d0*/  FSETP.GT.AND P2, PT, R73, RZ, PT ;  /* 0x000000ff4900720b */ /* 0x000fe20003f44000 */
[----:B------:R-:W-:Y:S01]  /*31e0*/  FADD R84, RZ, R84 ;  /* 0x00000054ff547221 */ /* 0x000fe20000000000 */
[----:B------:R-:W-:Y:S01]  /*31f0*/  FSETP.GT.AND P1, PT, R59, R72, PT ;  /* 0x000000483b00720b */ /* 0x000fe20003f24000 */
[----:B------:R-:W-:Y:S01]  /*3200*/  BSSY B7, `(.L_x_610) ;  /* 0x0000039000077945 */ /* 0x000fe20003800000 */
[----:B------:R-:W-:Y:S01]  /*3210*/  FADD R82, RZ, -R82 ;  /* 0x80000052ff527221 */ /* 0x000fe20000000000 */
[----:B------:R-:W-:Y:S01]  /*3220*/  FADD R83, RZ, -R70 ;  /* 0x80000046ff537221 */ /* 0x000fe20000000000 */
[C---:B------:R-:W-:Y:S01]  /*3230*/  FSEL R68, R84.reuse, RZ, !P1 ;  /* 0x000000ff54447208 */ /* 0x040fe20004800000 */
[----:B------:R-:W-:Y:S01]  /*3240*/  FADD R71, RZ, -R71 ;  /* 0x80000047ff477221 */ /* 0x000fe20000000000 */
[----:B------:R-:W-:-:S03]  /*3250*/  FSEL R93, R84, RZ, P1 ;  /* 0x000000ff545d7208 */ /* 0x000fc60000800000 */
[----:B------:R-:W-:Y:S02]  /*3260*/  FFMA R68, R68, c[0x0][0x2b4], RZ ;  /* 0x0000ad0044447a23 */ /* 0x000fe400000000ff */
[----:B------:R-:W-:Y:S05]  /*3270*/  @!P2 BRA `(.L_x_611) ;  /* 0x000003100000a947 */ /* 0x000fea0003800000 */
[----:B------:R-:W0:Y:S01]  /*3280*/  MUFU.RCP R70, R73 ;  /* 0x0000004900467308 */ /* 0x000e220000001000 */
[----:B------:R-:W-:Y:S07]  /*3290*/  BSSY B8, `(.L_x_612) ;  /* 0x000000e000087945 */ /* 0x000fee0003800000 */
[----:B------:R-:W1:Y:S01]  /*32a0*/  FCHK P1, R4, R73 ;  /* 0x0000004904007302 */ /* 0x000e620000020000 */
[----:B0-----:R-:W-:-:S04]  /*32b0*/  FFMA R69, -R73, R70, 1 ;  /* 0x3f80000049457423 */ /* 0x001fc80000000146 */
[----:B------:R-:W-:Y:S01]  /*32c0*/  FFMA R69, R70, R69, R70 ;  /* 0x0000004546457223 */ /* 0x000fe20000000046 */
[----:B------:R-:W-:-:S03]  /*32d0*/  FADD R70, RZ, -R68 ;  /* 0x80000044ff467221 */ /* 0x000fc60000000000 */
        /* <DEDUP_REMOVED lines=9> */
.L_x_613:
[----:B------:R-:W-:Y:S05]  /*3370*/  BSYNC B8 ;  /* 0x0000000000087941 */ /* 0x000fea0003800000 */
.L_x_612:
        /* <DEDUP_REMOVED lines=14> */
.L_x_615:
[----:B------:R-:W-:Y:S05]  /*3460*/  BSYNC B8 ;  /* 0x0000000000087941 */ /* 0x000fea0003800000 */
.L_x_614:
        /* <DEDUP_REMOVED lines=14> */
.L_x_617:
[----:B------:R-:W-:Y:S05]  /*3550*/  BSYNC B8 ;  /* 0x0000000000087941 */ /* 0x000fea0003800000 */
.L_x_616:
[C---:B------:R-:W-:Y:S01]  /*3560*/  FFMA R91, R70.reuse, R84, R91 ;  /* 0x00000054465b7223 */ /* 0x040fe2000000005b */
[C---:B------:R-:W-:Y:S01]  /*3570*/  FFMA R86, R70.reuse, R95, R86 ;  /* 0x0000005f46567223 */ /* 0x040fe20000000056 */
[----:B------:R-:W-:Y:S02]  /*3580*/  FFMA R89, R70, R68, R89 ;  /* 0x0000004446597223 */ /* 0x000fe40000000059 */
.L_x_611:
[----:B------:R-:W-:Y:S05]  /*3590*/  BSYNC B7 ;  /* 0x0000000000077941 */ /* 0x000fea0003800000 */
.L_x_610:
[----:B------:R-:W-:Y:S01]  /*35a0*/  FADD R68, RZ, -R86 ;  /* 0x80000056ff447221 */ /* 0x000fe20000000000 */
[--C-:B------:R-:W-:Y:S01]  /*35b0*/  FADD R70, RZ, -R91.reuse ;  /* 0x8000005bff467221 */ /* 0x100fe20000000000 */
[----:B------:R-:W-:Y:S01]  /*35c0*/  FADD R88, R40, R91 ;  /* 0x0000005b28587221 */ /* 0x000fe20000000000 */
[C---:B------:R-:W-:Y:S01]  /*35d0*/  FMUL R69, R8.reuse, R83 ;  /* 0x0000005308457220 */ /* 0x040fe20000400000 */
[----:B------:R-:W-:Y:S01]  /*35e0*/  FMUL R84, R8, R68 ;  /* 0x0000004408547220 */ /* 0x000fe20000400000 */
[--C-:B------:R-:W-:Y:S01]  /*35f0*/  FADD R40, RZ, -R89.reuse ;  /* 0x80000059ff287221 */ /* 0x100fe20000000000 */
[----:B------:R-:W-:Y:S01]  /*3600*/  FADD R90, R38, R89 ;  /* 0x00000059265a7221 */ /* 0x000fe20000000000 */
[C---:B------:R-:W-:Y:S01]  /*3610*/  FFMA R38, R7.reuse, R82, R69 ;  /* 0x0000005207267223 */ /* 0x040fe20000000045 */
[-C--:B------:R-:W-:Y:S01]  /*3620*/  FFMA R84, R7, R70.reuse, R84 ;  /* 0x0000004607547223 */ /* 0x080fe20000000054 */
[----:B------:R-:W-:Y:S01]  /*3630*/  ISETP.NE.U32.AND P1, PT, RZ, c[0x0][0x338], PT ;  /* 0x0000ce00ff007a0c */ /* 0x000fe20003f25070 */
[----:B------:R-:W-:Y:S01]  /*3640*/  FADD R85, R39, R86 ;  /* 0x0000005627557221 */ /* 0x000fe20000000000 */
[----:B------:R-:W-:Y:S01]  /*3650*/  FFMA R39, R13, R70, RZ ;  /* 0x000000460d277223 */ /* 0x000fe200000000ff */
[C---:B------:R-:W-:Y:S01]  /*3660*/  FFMA R84, R9.reuse, R40, R84 ;  /* 0x0000002809547223 */ /* 0x040fe20000000054 */
[----:B------:R-:W-:Y:S01]  /*3670*/  FFMA R70, R9, R71, R38 ;  /* 0x0000004709467223 */ /* 0x000fe20000000026 */
[----:B------:R-:W-:Y:S01]  /*3680*/  ISETP.NE.AND.EX P1, PT, RZ, c[0x0][0x33c], PT, P1 ;  /* 0x0000cf00ff007a0c */ /* 0x000fe20003f25310 */
[C---:B------:R-:W-:Y:S01]  /*3690*/  FFMA R68, R13.reuse, R68, RZ ;  /* 0x000000440d447223 */ /* 0x040fe200000000ff */
[----:B------:R-:W-:Y:S01]  /*36a0*/  FADD R38, RZ, R84 ;  /* 0x00000054ff267221 */ /* 0x000fe20000000000 */
[----:B------:R-:W-:Y:S01]  /*36b0*/  FFMA R40, R13, R40, RZ ;  /* 0x000000280d287223 */ /* 0x000fe200000000ff */
[----:B------:R-:W-:-:S02]  /*36c0*/  FFMA R93, R14, R93, RZ ;  /* 0x0000005d0e5d7223 */ /* 0x000fc400000000ff */
[-C--:B------:R-:W-:Y:S01]  /*36d0*/  FFMA R39, R58, R38.reuse, R39 ;  /* 0x000000263a277223 */ /* 0x080fe20000000027 */
[-C--:B------:R-:W-:Y:S01]  /*36e0*/  FFMA R68, R53, R38.reuse, R68 ;  /* 0x0000002635447223 */ /* 0x080fe20000000044 */
[----:B------:R-:W-:Y:S01]  /*36f0*/  FFMA R40, R55, R38, R40 ;  /* 0x0000002637287223 */ /* 0x000fe20000000028 */
[----:B------:R-:W-:Y:S01]  /*3700*/  FADD R70, R93, R70 ;  /* 0x000000465d467221 */ /* 0x000fe20000000000 */
[C---:B------:R-:W-:Y:S01]  /*3710*/  FFMA R86, R74.reuse, R82, R39 ;  /* 0x000000524a567223 */ /* 0x040fe20000000027 */
[----:B------:R-:W-:Y:S01]  /*3720*/  FFMA R82, R74, R83, R68 ;  /* 0x000000534a527223 */ /* 0x000fe20000000044 */
[-C--:B------:R-:W-:Y:S01]  /*3730*/  FFMA R39, R7, R38.reuse, RZ ;  /* 0x0000002607277223 */ /* 0x080fe200000000ff */
[-C--:B------:R-:W-:Y:S01]  /*3740*/  FFMA R68, R8, R38.reuse, RZ ;  /* 0x0000002608447223 */ /* 0x080fe200000000ff */
[----:B------:R-:W-:Y:S01]  /*3750*/  FFMA R69, R9, R38, RZ ;  /* 0x0000002609457223 */ /* 0x000fe200000000ff */
[----:B------:R-:W-:Y:S01]  /*3760*/  FFMA R84, R74, R71, R40 ;  /* 0x000000474a547223 */ /* 0x000fe20000000028 */
[----:B------:R-:W-:Y:S01]  /*3770*/  FADD R40, R39, R88 ;  /* 0x0000005827287221 */ /* 0x000fe20000000000 */
[----:B------:R-:W-:Y:S01]  /*3780*/  FADD R83, RZ, -R39 ;  /* 0x80000027ff537221 */ /* 0x000fe20000000000 */
[----:B------:R-:W-:Y:S01]  /*3790*/  FADD R39, R68, R85 ;  /* 0x0000005544277221 */ /* 0x000fe20000000000 */
[----:B------:R-:W-:Y:S01]  /*37a0*/  FADD R70, RZ, R70 ;  /* 0x00000046ff467221 */ /* 0x000fe20000000000 */
[----:B------:R-:W-:Y:S01]  /*37b0*/  FADD R38, R69, R90 ;  /* 0x0000005a45267221 */ /* 0x000fe20000000000 */
[----:B------:R-:W-:Y:S01]  /*37c0*/  FADD R85, RZ, -R68 ;  /* 0x80000044ff557221 */ /* 0x000fe20000000000 */
[----:B------:R-:W-:Y:S01]  /*37d0*/  FADD R87, RZ, -R69 ;  /* 0x80000045ff577221 */ /* 0x000fe20000000000 */
        /* <DEDUP_REMOVED lines=10> */
.L_x_618:
        /* <DEDUP_REMOVED lines=11> */
.L_x_619:
[----:B0-----:R-:W-:Y:S01]  /*3930*/  FMUL R85, R57, R57 ;  /* 0x0000003939557220 */ /* 0x001fe20000400000 */
[----:B------:R-:W-:Y:S01]  /*3940*/  FMUL R69, R11, R82 ;  /* 0x000000520b457220 */ /* 0x000fe20000400000 */
[----:B------:R-:W-:Y:S02]  /*3950*/  BSSY B7, `(.L_x_620) ;  /* 0x000000f000077945 */ /* 0x000fe40003800000 */
[----:B------:R-:W0:Y:S01]  /*3960*/  MUFU.RCP R71, R85 ;  /* 0x0000005500477308 */ /* 0x000e220000001000 */
[----:B------:R-:W-:-:S04]  /*3970*/  FFMA R69, R10, R86, R69 ;  /* 0x000000560a457223 */ /* 0x000fc80000000045 */
[----:B------:R-:W-:-:S04]  /*3980*/  FFMA R68, R12, R84, R69 ;  /* 0x000000540c447223 */ /* 0x000fc80000000045 */
        /* <DEDUP_REMOVED lines=10> */
[----:B------:R-:W-:Y:S02]  /*3a30*/  MOV R83, R87 ;  /* 0x0000005700537202 */ /* 0x000fe40000000f00 */
.L_x_621:
[----:B------:R-:W-:Y:S05]  /*3a40*/  BSYNC B7 ;  /* 0x0000000000077941 */ /* 0x000fea0003800000 */
.L_x_620:
        /* <DEDUP_REMOVED lines=14> */
.L_x_623:
[----:B------:R-:W-:Y:S05]  /*3b30*/  BSYNC B7 ;  /* 0x0000000000077941 */ /* 0x000fea0003800000 */
.L_x_622:
        /* <DEDUP_REMOVED lines=15> */
.L_x_625:
[----:B------:R-:W-:Y:S05]  /*3c30*/  BSYNC B7 ;  /* 0x0000000000077941 */ /* 0x000fea0003800000 */
.L_x_624:
        /* <DEDUP_REMOVED lines=15> */
.L_x_627:
[----:B------:R-:W-:Y:S05]  /*3d30*/  BSYNC B7 ;  /* 0x0000000000077941 */ /* 0x000fea0003800000 */
.L_x_626:
[----:B------:R-:W-:Y:S01]  /*3d40*/  FADD R82, RZ, R82 ;  /* 0x00000052ff527221 */ /* 0x000fe20000000000 */
[----:B------:R-:W-:Y:S01]  /*3d50*/  FADD R83, RZ, -R83 ;  /* 0x80000053ff537221 */ /* 0x000fe20000000000 */
[----:B------:R-:W-:Y:S02]  /*3d60*/  FADD R69, RZ, -R81 ;  /* 0x80000051ff457221 */ /* 0x000fe40000000000 */
.L_x_593:
[----:B------:R-:W-:Y:S05]  /*3d70*/  BSYNC B3 ;  /* 0x0000000000037941 */ /* 0x000fea0003800000 */
.L_x_592:
[----:B------:R-:W-:Y:S01]  /*3d80*/  ISETP.NE.U32.AND P1, PT, RZ, c[0x0][0x370], PT ;  /* 0x0000dc00ff007a0c */ /* 0x000fe20003f25070 */
[----:B------:R-:W-:Y:S01]  /*3d90*/  FADD R42, R69, R42 ;  /* 0x0000002a452a7221 */ /* 0x000fe20000000000 */
[----:B------:R-:W-:Y:S02]  /*3da0*/  FADD R85, RZ, R69 ;  /* 0x00000045ff557221 */ /* 0x000fe40000000000 */
[----:B------:R-:W-:-:S13]  /*3db0*/  ISETP.NE.AND.EX P1, PT, RZ, c[0x0][0x374], PT, P1 ;  /* 0x0000dd00ff007a0c */ /* 0x000fda0003f25310 */
[----:B------:R-:W-:Y:S05]  /*3dc0*/  @!P1 BRA `(.L_x_628) ;  /* 0x0000007000009947 */ /* 0x000fea0003800000 */
[----:B------:R-:W-:Y:S02]  /*3dd0*/  IMAD R68, R80, c[0x0][0x390], RZ ;  /* 0x0000e40050447a24 */ /* 0x000fe400078e02ff */
[----:B------:R-:W-:Y:S02]  /*3de0*/  IMAD.MOV.U32 R84, RZ, RZ, c[0x0][0x390] ;  /* 0x0000e400ff547624 */ /* 0x000fe400078e00ff */
[C---:B------:R-:W-:Y:S02]  /*3df0*/  IMAD R81, R79.reuse, UR11, R68 ;  /* 0x0000000b4f517c24 */ /* 0x040fe4000f8e0244 */
[----:B------:R-:W-:-:S05]  /*3e00*/  IMAD.WIDE.U32 R68, R79, R84, c[0x0][0x370] ;  /* 0x0000dc004f447625 */ /* 0x000fca00078e0054 */
[----:B------:R-:W-:-:S05]  /*3e10*/  IADD3 R69, R69, R81, RZ ;  /* 0x0000005145457210 */ /* 0x000fca0007ffe0ff */
[----:B------:R0:W-:Y:S01]  /*3e20*/  RED.E.ADD.F32.FTZ.RN.STRONG.GPU [R68.64], R85 ;  /* 0x000000554400798e */ /* 0x0001e2000c10e792 */
[----:B------:R-:W-:Y:S05]  /*3e30*/  BRA `(.L_x_629) ;  /* 0x0000009000007947 */ /* 0x000fea0003800000 */
.L_x_628:
        /* <DEDUP_REMOVED lines=9> */
.L_x_629:
[----:B------:R-:W-:Y:S01]  /*3ed0*/  ISETP.NE.U32.AND P1, PT, RZ, c[0x0][0x3a8], PT ;  /* 0x0000ea00ff007a0c */ /* 0x000fe20003f25070 */
[----:B0-----:R-:W-:-:S03]  /*3ee0*/  FADD R85, RZ, -R70 ;  /* 0x80000046ff557221 */ /* 0x001fc60000000000 */
[----:B------:R-:W-:-:S13]  /*3ef0*/  ISETP.NE.AND.EX P1, PT, RZ, c[0x0][0x3ac], PT, P1 ;  /* 0x0000eb00ff007a0c */ /* 0x000fda0003f25310 */
        /* <DEDUP_REMOVED lines=8> */
.L_x_630:
        /* <DEDUP_REMOVED lines=9> */
.L_x_631:
[----:B------:R-:W-:Y:S01]  /*4010*/  FSETP.GT.AND P1, PT, R57, RZ, PT ;  /* 0x000000ff3900720b */ /* 0x000fe20003f24000 */
[----:B------:R-:W-:Y:S01]  /*4020*/  FADD R70, RZ, R70 ;  /* 0x00000046ff467221 */ /* 0x000fe20000000000 */
[----:B------:R-:W-:Y:S03]  /*4030*/  BSSY B3, `(.L_x_632) ;  /* 0x0000034000037945 */ /* 0x000fe60003800000 */
[----:B------:R-:W-:Y:S01]  /*4040*/  FADD R81, R70, R83 ;  /* 0x0000005346517221 */ /* 0x000fe20000000000 */
[----:B------:R-:W-:-:S07]  /*4050*/  FADD R41, R41, -R70 ;  /* 0x8000004629297221 */ /* 0x000fce0000000000 */
[----:B------:R-:W-:Y:S05]  /*4060*/  @!P1 BRA `(.L_x_633) ;  /* 0x0000030000009947 */ /* 0x000fea0003800000 */
[----:B0-----:R-:W0:Y:S01]  /*4070*/  MUFU.RCP R68, R57 ;  /* 0x0000003900447308 */ /* 0x001e220000001000 */
        /* <DEDUP_REMOVED lines=13> */
.L_x_635:
[----:B------:R-:W-:Y:S05]  /*4150*/  BSYNC B7 ;  /* 0x0000000000077941 */ /* 0x000fea0003800000 */
.L_x_634:
        /* <DEDUP_REMOVED lines=14> */
.L_x_637:
[----:B------:R-:W-:Y:S05]  /*4240*/  BSYNC B7 ;  /* 0x0000000000077941 */ /* 0x000fea0003800000 */
.L_x_636:
        /* <DEDUP_REMOVED lines=14> */
.L_x_639:
[----:B------:R-:W-:Y:S05]  /*4330*/  BSYNC B7 ;  /* 0x0000000000077941 */ /* 0x000fea0003800000 */
.L_x_638:
[C---:B------:R-:W-:Y:S01]  /*4340*/  FFMA R86, R81.reuse, R70, R86 ;  /* 0x0000004651567223 */ /* 0x040fe20000000056 */
[C---:B------:R-:W-:Y:S01]  /*4350*/  FFMA R71, R81.reuse, R84, R71 ;  /* 0x0000005451477223 */ /* 0x040fe20000000047 */
[----:B------:R-:W-:Y:S02]  /*4360*/  FFMA R82, R81, R69, R82 ;  /* 0x0000004551527223 */ /* 0x000fe40000000052 */
.L_x_633:
[----:B------:R-:W-:Y:S05]  /*4370*/  BSYNC B3 ;  /* 0x0000000000037941 */ /* 0x000fea0003800000 */
.L_x_632:
[----:B------:R-:W-:Y:S01]  /*4380*/  ISETP.NE.U32.AND P1, PT, RZ, c[0x0][0x300], PT ;  /* 0x0000c000ff007a0c */ /* 0x000fe20003f25070 */
[----:B------:R-:W-:Y:S01]  /*4390*/  FADD R37, R37, R86 ;  /* 0x0000005625257221 */ /* 0x000fe20000000000 */
[--C-:B------:R-:W-:Y:S01]  /*43a0*/  FADD R36, R36, R71.reuse ;  /* 0x0000004724247221 */ /* 0x100fe20000000000 */
[----:B------:R-:W-:Y:S01]  /*43b0*/  FADD R35, R35, R82 ;  /* 0x0000005223237221 */ /* 0x000fe20000000000 */
[----:B------:R-:W-:Y:S01]  /*43c0*/  ISETP.NE.AND.EX P1, PT, RZ, c[0x0][0x304], PT, P1 ;  /* 0x0000c100ff007a0c */ /* 0x000fe20003f25310 */
[----:B------:R-:W-:Y:S01]  /*43d0*/  FADD R81, RZ, -R86 ;  /* 0x80000056ff517221 */ /* 0x000fe20000000000 */
[----:B------:R-:W-:Y:S01]  /*43e0*/  FADD R83, RZ, -R71 ;  /* 0x80000047ff537221 */ /* 0x000fe20000000000 */
[----:B0-----:R-:W-:-:S10]  /*43f0*/  FADD R85, RZ, -R82 ;  /* 0x80000052ff557221 */ /* 0x001fd40000000000 */
        /* <DEDUP_REMOVED lines=10> */
.L_x_640:
        /* <DEDUP_REMOVED lines=11> */
.L_x_591:
[----:B------:R-:W-:Y:S05]  /*4550*/  BSYNC B6 ;  /* 0x0000000000067941 */ /* 0x000fea0003800000 */
.L_x_590:
[----:B------:R-:W-:Y:S05]  /*4560*/  BRA `(.L_x_641) ;  /* 0xffffcb6000007947 */ /* 0x000fea000383ffff */
.L_x_560:
[----:B------:R-:W-:Y:S05]  /*4570*/  BSYNC B0 ;  /* 0x0000000000007941 */ /* 0x000fea0003800000 */
.L_x_556:
[----:B------:R-:W-:Y:S01]  /*4580*/  ISETP.NE.U32.AND P1, PT, RZ, c[0x0][0x370], PT ;  /* 0x0000dc00ff007a0c */ /* 0x000fe20003f25070 */
[----:B------:R-:W-:Y:S01]  /*4590*/  FADD R41, RZ, R41 ;  /* 0x00000029ff297221 */ /* 0x000fe20000000000 */
[----:B------:R-:W-:-:S02]  /*45a0*/  FADD R7, RZ, R42 ;  /* 0x0000002aff077221 */ /* 0x000fc40000000000 */
        /* <DEDUP_REMOVED lines=9> */
.L_x_642:
[----:B------:R-:W-:-:S04]  /*4640*/  ISETP.NE.U32.AND P1, PT, RZ, c[0x0][0x200], PT ;  /* 0x00008000ff007a0c */ /* 0x000fc80003f25070 */
[----:B------:R-:W-:-:S13]  /*4650*/  ISETP.NE.AND.EX P1, PT, RZ, c[0x0][0x204], PT, P1 ;  /* 0x00008100ff007a0c */ /* 0x000fda0003f25310 */
[----:B------:R-:W-:Y:S05]  /*4660*/  @!P1 BRA `(.L_x_643) ;  /* 0x0000006000009947 */ /* 0x000fea0003800000 */
[----:B------:R-:W-:Y:S01]  /*4670*/  MOV R3, c[0x0][0x218] ;  /* 0x0000860000037a02 */ /* 0x000fe20000000f00 */
[----:B------:R-:W-:-:S04]  /*4680*/  IMAD R5, R20, c[0x0][0x218], RZ ;  /* 0x0000860014057a24 */ /* 0x000fc800078e02ff */
[C---:B------:R-:W-:Y:S02]  /*4690*/  IMAD R5, R18.reuse, UR8, R5 ;  /* 0x0000000812057c24 */ /* 0x040fe4000f8e0205 */
[----:B------:R-:W-:-:S04]  /*46a0*/  IMAD.WIDE.U32 R2, R18, R3, c[0x0][0x200] ;  /* 0x0000800012027625 */ /* 0x000fc800078e0003 */
[----:B------:R-:W-:-:S05]  /*46b0*/  IMAD.IADD R3, R5, 0x1, R3 ;  /* 0x0000000105037824 */ /* 0x000fca00078e0203 */
[----:B------:R0:W-:Y:S02]  /*46c0*/  RED.E.ADD.F32.FTZ.RN.STRONG.GPU [R2.64], R7 ;  /* 0x000000070200798e */ /* 0x0001e4000c10e792 */
.L_x_643:
        /* <DEDUP_REMOVED lines=8> */
[----:B------:R0:W-:Y:S01]  /*4750*/  RED.E.ADD.F32.FTZ.RN.STRONG.GPU [R2.64], R41 ;  /* 0x000000290200798e */ /* 0x0001e2000c10e792 */
[----:B------:R-:W-:Y:S05]  /*4760*/  BRA `(.L_x_645) ;  /* 0x0000009000007947 */ /* 0x000fea0003800000 */
.L_x_644:
        /* <DEDUP_REMOVED lines=8> */
[----:B------:R0:W-:Y:S02]  /*47f0*/  RED.E.ADD.F32.FTZ.RN.STRONG.GPU [R2.64], R41 ;  /* 0x000000290200798e */ /* 0x0001e4000c10e792 */
.L_x_645:
        /* <DEDUP_REMOVED lines=15> */
.L_x_646:
        /* <DEDUP_REMOVED lines=8> */
[----:B------:R0:W-:Y:S04]  /*4970*/  RED.E.ADD.F32.FTZ.RN.STRONG.GPU [R2.64], R7 ;  /* 0x000000070200798e */ /* 0x0001e8000c10e792 */
[----:B------:R0:W-:Y:S04]  /*4980*/  RED.E.ADD.F32.FTZ.RN.STRONG.GPU [R2.64+0x4], R39 ;  /* 0x000004270200798e */ /* 0x0001e8000c10e792 */
[----:B------:R0:W-:Y:S02]  /*4990*/  RED.E.ADD.F32.FTZ.RN.STRONG.GPU [R2.64+0x8], R9 ;  /* 0x000008090200798e */ /* 0x0001e4000c10e792 */
.L_x_647:
[----:B------:R-:W-:Y:S01]  /*49a0*/  ISETP.NE.U32.AND P1, PT, RZ, c[0x0][0x300], PT ;  /* 0x0000c000ff007a0c */ /* 0x000fe20003f25070 */
[----:B------:R-:W-:Y:S01]  /*49b0*/  FADD R37, RZ, R37 ;  /* 0x00000025ff257221 */ /* 0x000fe20000000000 */
[----:B0-----:R-:W-:Y:S01]  /*49c0*/  FADD R7, RZ, R36 ;  /* 0x00000024ff077221 */ /* 0x001fe20000000000 */
        /* <DEDUP_REMOVED lines=12> */
.L_x_648:
        /* <DEDUP_REMOVED lines=11> */
.L_x_554:
[----:B------:R-:W-:Y:S05]  /*4b40*/  BSYNC B1 ;  /* 0x0000000000017941 */ /* 0x000fea0003800000 */
.L_x_553:
[----:B0-----:R-:W-:-:S05]  /*4b50*/  MOV R3, c[0x0][0x0] ;  /* 0x0000000000037a02 */ /* 0x001fca0000000f00 */
[----:B------:R-:W-:-:S05]  /*4b60*/  IMAD.WIDE.U32 R16, R3, c[0x0][0xc], R16 ;  /* 0x0000030003107a25 */ /* 0x000fca00078e0010 */
[----:B------:R-:W-:-:S04]  /*4b70*/  ISETP.GE.U32.AND P1, PT, R16, c[0x0][0x178], PT ;  /* 0x00005e0010007a0c */ /* 0x000fc80003f26070 */
[----:B------:R-:W-:-:S13]  /*4b80*/  ISETP.GE.U32.AND.EX P1, PT, R17, c[0x0][0x17c], PT, P1 ;  /* 0x00005f0011007a0c */ /* 0x000fda0003f26110 */
[----:B------:R-:W-:Y:S01]  /*4b90*/  @P1 CALL.REL.NOINC `(.L_x_649) ;  /* 0x0000001000001944 */ /* 0x000fe20003c00000 */
[----:B------:R-:W-:Y:S05]  /*4ba0*/  BRA `(.L_x_650) ;  /* 0xffffb66000007947 */ /* 0x000fea000383ffff */
.L_x_649:
[----:B------:R-:W-:Y:S05]  /*4bb0*/  BSYNC B2 ;  /* 0x0000000000027941 */ /* 0x000fea0003800000 */
.L_x_552:
[----:B------:R-:W-:Y:S05]  /*4bc0*/  EXIT ;  /* 0x000000000000794d */ /* 0x000fea0003800000 */
        .weak           $__internal_13_$__cuda_sm20_rcp_rn_f32_slowpath
        .type           $__internal_13_$__cuda_sm20_rcp_rn_f32_slowpath,@function
        .size           $__internal_13_$__cuda_sm20_rcp_rn_f32_slowpath,($__internal_14_$__cuda_sm20_sqrt_rn_f32_slowpath - $__internal_13_$__cuda_sm20_rcp_rn_f32_slowpath)
$__internal_13_$__cuda_sm20_rcp_rn_f32_slowpath:
        /* <DEDUP_REMOVED lines=15> */
.L_x_652:
[----:B------:R-:W-:-:S04]  /*4cc0*/  IADD3 R94, R92, -0xfd, RZ ;  /* 0xffffff035c5e7810 */ /* 0x000fc80007ffe0ff */
[----:B------:R-:W-:-:S13]  /*4cd0*/  ISETP.GT.U32.AND P1, PT, R94, 0x1, PT ;  /* 0x000000015e00780c */ /* 0x000fda0003f24070 */
[----:B------:R-:W-:Y:S05]  /*4ce0*/  @P1 BRA `(.L_x_654) ;  /* 0x000001e000001947 */ /* 0x000fea0003800000 */
[----:B------:R-:W-:Y:S01]  /*4cf0*/  LOP3.LUT R68, R69, 0x7fffff, RZ, 0xc0, !PT ;  /* 0x007fffff45447812 */ /* 0x000fe200078ec0ff */
[----:B------:R-:W-:-:S03]  /*4d00*/  IMAD.MOV.U32 R91, RZ, RZ, 0x3 ;  /* 0x00000003ff5b7424 */ /* 0x000fc600078e00ff */
        /* <DEDUP_REMOVED lines=28> */
.L_x_654:
[----:B------:R0:W1:Y:S02]  /*4ed0*/  MUFU.RCP R86, R69 ;  /* 0x0000004500567308 */ /* 0x0000640000001000 */
.L_x_653:
[----:B------:R-:W-:Y:S05]  /*4ee0*/  BSYNC B7 ;  /* 0x0000000000077941 */ /* 0x000fea0003800000 */
.L_x_651:
[----:B------:R-:W-:Y:S02]  /*4ef0*/  MOV R68, R90 ;  /* 0x0000005a00447202 */ /* 0x000fe40000000f00 */
[----:B0-----:R-:W-:-:S04]  /*4f00*/  MOV R69, 0x0 ;  /* 0x0000000000457802 */ /* 0x001fc80000000f00 */
[----:B------:R-:W-:Y:S05]  /*4f10*/  RET.REL.NODEC R68 `(my_solve_particle_particle_contacts_cuda_kernel_backward) ;  /* 0xffffb0e044007950 */ /* 0x000fea0003c3ffff */
        .weak           $__internal_14_$__cuda_sm20_sqrt_rn_f32_slowpath
        .type           $__internal_14_$__cuda_sm20_sqrt_rn_f32_slowpath,@function
        .size           $__internal_14_$__cuda_sm20_sqrt_rn_f32_slowpath,($__internal_15_$__cuda_sm3x_div_rn_noftz_f32_slowpath - $__internal_14_$__cuda_sm20_sqrt_rn_f32_slowpath)
$__internal_14_$__cuda_sm20_sqrt_rn_f32_slowpath:
        /* <DEDUP_REMOVED lines=14> */
[----:B------:R-:W-:Y:S02]  /*5000*/  @!P2 IMAD.MOV.U32 R69, RZ, RZ, R68 ;  /* 0x000000ffff45a224 */ /* 0x000fe400078e0044 */
[----:B------:R-:W-:-:S04]  /*5010*/  @P2 FADD.FTZ R88, -R89, -RZ ;  /* 0x800000ff59582221 */ /* 0x000fc80000010100 */
[----:B------:R-:W-:-:S04]  /*5020*/  @P2 FFMA R88, R89, R88, R86 ;  /* 0x0000005859582223 */ /* 0x000fc80000000056 */
[----:B------:R-:W-:-:S04]  /*5030*/  @P2 FFMA R88, R88, R90, R89 ;  /* 0x0000005a58582223 */ /* 0x000fc80000000059 */
[----:B------:R-:W-:-:S05]  /*5040*/  @P2 FMUL.FTZ R69, R88, 2.3283064365386962891e-10 ;  /* 0x2f80000058452820 */ /* 0x000fca0000410000 */
.L_x_655:
[----:B------:R-:W-:Y:S02]  /*5050*/  MOV R86, R69 ;  /* 0x0000004500567202 */ /* 0x000fe40000000f00 */
[----:B------:R-:W-:Y:S02]  /*5060*/  MOV R68, R91 ;  /* 0x0000005b00447202 */ /* 0x000fe40000000f00 */
[----:B------:R-:W-:-:S04]  /*5070*/  MOV R69, 0x0 ;  /* 0x0000000000457802 */ /* 0x000fc80000000f00 */
[----:B------:R-:W-:Y:S05]  /*5080*/  RET.REL.NODEC R68 `(my_solve_particle_particle_contacts_cuda_kernel_backward) ;  /* 0xffffaf7044007950 */ /* 0x000fea0003c3ffff */
        .weak           $__internal_15_$__cuda_sm3x_div_rn_noftz_f32_slowpath
        .type           $__internal_15_$__cuda_sm3x_div_rn_noftz_f32_slowpath,@function
        .size           $__internal_15_$__cuda_sm3x_div_rn_noftz_f32_slowpath,(.L_x_1270 - $__internal_15_$__cuda_sm3x_div_rn_noftz_f32_slowpath)
$__internal_15_$__cuda_sm3x_div_rn_noftz_f32_slowpath:
        /* <DEDUP_REMOVED lines=34> */
.L_x_657:
[----:B------:R-:W-:Y:S01]  /*52b0*/  LEA R90, R88, 0xc0800000, 0x17 ;  /* 0xc0800000585a7811 */ /* 0x000fe200078eb8ff */
[----:B------:R-:W-:Y:S01]  /*52c0*/  BSSY B5, `(.L_x_662) ;  /* 0x0000036000057945 */ /* 0x000fe20003800000 */
[----:B------:R-:W-:Y:S02]  /*52d0*/  IADD3 R97, R97, -0x7f, RZ ;  /* 0xffffff8161617810 */ /* 0x000fe40007ffe0ff */
[----:B------:R-:W-:-:S03]  /*52e0*/  IADD3 R90, -R90, R69, RZ ;  /* 0x000000455a5a7210 */ /* 0x000fc60007ffe1ff */
[C---:B------:R-:W-:Y:S01]  /*52f0*/  IMAD R68, R97.reuse, -0x800000, R68 ;  /* 0xff80000061447824 */ /* 0x040fe200078e0244 */
[----:B------:R0:W1:Y:S01]  /*5300*/  MUFU.RCP R69, R90 ;  /* 0x0000005a00457308 */ /* 0x0000620000001000 */
[----:B------:R-:W-:Y:S01]  /*5310*/  FADD.FTZ R99, -R90, -RZ ;  /* 0x800000ff5a637221 */ /* 0x000fe20000010100 */
[----:B0-----:R-:W-:-:S05]  /*5320*/  IADD3 R90, R97, 0x7f, -R88 ;  /* 0x0000007f615a7810 */ /* 0x001fca0007ffe858 */
[----:B------:R-:W-:Y:S01]  /*5330*/  IMAD.IADD R87, R90, 0x1, R87 ;  /* 0x000000015a577824 */ /* 0x000fe200078e0257 */
[----:B-1----:R-:W-:-:S04]  /*5340*/  FFMA R92, R69, R99, 1 ;  /* 0x3f800000455c7423 */ /* 0x002fc80000000063 */
        /* <DEDUP_REMOVED lines=19> */
[CCC-:B------:R-:W-:Y:S01]  /*5480*/  FFMA.RZ R87, R69.reuse, R99.reuse, R94.reuse ;  /* 0x0000006345577223 */ /* 0x1c0fe2000000c05e */
[-CC-:B------:R-:W-:Y:S01]  /*5490*/  FFMA.RM R88, R69, R99.reuse, R94.reuse ;  /* 0x0000006345587223 */ /* 0x180fe2000000405e */
[C---:B------:R-:W-:Y:S02]  /*54a0*/  ISETP.NE.AND P4, PT, R92.reuse, RZ, PT ;  /* 0x000000ff5c00720c */ /* 0x040fe40003f85270 */
[C---:B------:R-:W-:Y:S02]  /*54b0*/  ISETP.NE.AND P3, PT, R92.reuse, RZ, PT ;  /* 0x000000ff5c00720c */ /* 0x040fe40003f65270 */
[----:B------:R-:W-:Y:S01]  /*54c0*/  LOP3.LUT R90, R87, 0x7fffff, RZ, 0xc0, !PT ;  /* 0x007fffff575a7812 */ /* 0x000fe200078ec0ff */
[----:B------:R-:W-:Y:S01]  /*54d0*/  FFMA.RP R87, R69, R99, R94 ;  /* 0x0000006345577223 */ /* 0x000fe2000000805e */
        /* <DEDUP_REMOVED lines=16> */
.L_x_664:
[----:B------:R-:W-:-:S04]  /*55e0*/  LOP3.LUT R68, R68, 0x80000000, RZ, 0xc0, !PT ;  /* 0x8000000044447812 */ /* 0x000fc800078ec0ff */
[----:B------:R-:W-:Y:S01]  /*55f0*/  LOP3.LUT R68, R68, 0x7f800000, RZ, 0xfc, !PT ;  /* 0x7f80000044447812 */ /* 0x000fe200078efcff */
[----:B------:R-:W-:Y:S05]  /*5600*/  BRA `(.L_x_665) ;  /* 0x0000001000007947 */ /* 0x000fea0003800000 */
.L_x_663:
[----:B------:R-:W-:Y:S02]  /*5610*/  LEA R68, R87, R68, 0x17 ;  /* 0x0000004457447211 */ /* 0x000fe400078eb8ff */
.L_x_665:
[----:B------:R-:W-:Y:S05]  /*5620*/  BSYNC B5 ;  /* 0x0000000000057941 */ /* 0x000fea0003800000 */
.L_x_662:
[----:B------:R-:W-:Y:S05]  /*5630*/  BRA `(.L_x_666) ;  /* 0x0000008000007947 */ /* 0x000fea0003800000 */
.L_x_661:
[----:B------:R-:W-:-:S04]  /*5640*/  LOP3.LUT R68, R69, 0x80000000, R68, 0x48, !PT ;  /* 0x8000000045447812 */ /* 0x000fc800078e4844 */
[----:B------:R-:W-:Y:S01]  /*5650*/  LOP3.LUT R68, R68, 0x7f800000, RZ, 0xfc, !PT ;  /* 0x7f80000044447812 */ /* 0x000fe200078efcff */
[----:B------:R-:W-:Y:S05]  /*5660*/  BRA `(.L_x_666) ;  /* 0x0000005000007947 */ /* 0x000fea0003800000 */
.L_x_660:
[----:B------:R-:W-:Y:S01]  /*5670*/  LOP3.LUT R68, R69, 0x80000000, R68, 0x48, !PT ;  /* 0x8000000045447812 */ /* 0x000fe200078e4844 */
[----:B------:R-:W-:Y:S05]  /*5680*/  BRA `(.L_x_666) ;  /* 0x0000003000007947 */ /* 0x000fea0003800000 */
.L_x_659:
[----:B------:R-:W0:Y:S01]  /*5690*/  MUFU.RSQ R68, -QNAN ;  /* 0xffc0000000447908 */ /* 0x000e220000001400 */
[----:B------:R-:W-:Y:S05]  /*56a0*/  BRA `(.L_x_666) ;  /* 0x0000001000007947 */ /* 0x000fea0003800000 */
.L_x_658:
[----:B------:R-:W-:Y:S02]  /*56b0*/  FADD.FTZ R68, R68, R69 ;  /* 0x0000004544447221 */ /* 0x000fe40000010000 */
.L_x_666:
[----:B------:R-:W-:Y:S05]  /*56c0*/  BSYNC B4 ;  /* 0x0000000000047941 */ /* 0x000fea0003800000 */
.L_x_656:
[----:B0-----:R-:W-:Y:S02]  /*56d0*/  MOV R87, R68 ;  /* 0x0000004400577202 */ /* 0x001fe40000000f00 */
[----:B------:R-:W-:Y:S02]  /*56e0*/  MOV R68, R85 ;  /* 0x0000005500447202 */ /* 0x000fe40000000f00 */
[----:B------:R-:W-:-:S04]  /*56f0*/  MOV R69, 0x0 ;  /* 0x0000000000457802 */ /* 0x000fc80000000f00 */
[----:B------:R-:W-:Y:S05]  /*5700*/  RET.REL.NODEC R68 `(my_solve_particle_particle_contacts_cuda_kernel_backward) ;  /* 0xffffa8f044007950 */ /* 0x000fea0003c3ffff */
.L_x_667:
        /* <DEDUP_REMOVED lines=15> */
.L_x_1270:


//--------------------- .text.my_solve_particle_particle_contacts_cuda_kernel_forward --------------------------
	.section	.text.my_solve_particle_particle_contacts_cuda_kernel_forward,"ax",@progbits
	.sectioninfo	@"SHI_REGISTERS=59"
	.align	128
        .global         my_solve_particle_particle_contacts_cuda_kernel_forward
        .type           my_solve_particle_particle_contacts_cuda_kernel_forward,@function
        .size           my_solve_particle_particle_contacts_cuda_kernel_forward,(.L_x_1272 - my_solve_particle_particle_contacts_cuda_kernel_forward)
        .other          my_solve_particle_particle_contacts_cuda_kernel_forward,@"STO_CUDA_ENTRY STV_DEFAULT"
my_solve_particle_particle_contacts_cuda_kernel_forward:
.text.my_solve_particle_particle_contacts_cuda_kernel_forward:
        /* <DEDUP_REMOVED lines=8> */
[----:B------:R-:W-:Y:S01]  /*0080*/  ULDC UR6, c[0x0][0x0] ;  /* 0x0000000000067ab9 */ /* 0x000fe20000000800 */
[----:B------:R-:W-:Y:S01]  /*0090*/  IMAD.MOV.U32 R18, RZ, RZ, c[0x0][0x2a0] ;  /* 0x0000a800ff127624 */ /* 0x000fe200078e00ff */
[----:B------:R-:W-:Y:S02]  /*00a0*/  ULDC UR7, c[0x0][0xc] ;  /* 0x0000030000077ab9 */ /* 0x000fe40000000800 */
[----:B------:R-:W-:Y:S02]  /*00b0*/  UIMAD.WIDE.U32 UR6, UR6, UR7, URZ ;  /* 0x00000007060672a5 */ /* 0x000fe4000f8e003f */
[----:B------:R-:W-:Y:S02]  /*00c0*/  ULDC UR5, c[0x0][0x288] ;  /* 0x0000a20000057ab9 */ /* 0x000fe40000000800 */
[----:B------:R-:W-:Y:S02]  /*00d0*/  ULDC UR8, c[0x0][0x1a8] ;  /* 0x00006a0000087ab9 */ /* 0x000fe40000000800 */
[----:B------:R-:W-:-:S02]  /*00e0*/  ULDC UR9, c[0x0][0x1e0] ;  /* 0x0000780000097ab9 */ /* 0x000fc40000000800 */
[----:B------:R-:W-:Y:S02]  /*00f0*/  ULDC UR10, c[0x0][0x250] ;  /* 0x00009400000a7ab9 */ /* 0x000fe40000000800 */
[----:B------:R-:W-:Y:S02]  /*0100*/  ULDC UR11, c[0x0][0x218] ;  /* 0x00008600000b7ab9 */ /* 0x000fe40000000800 */
[----:B------:R-:W-:Y:S02]  /*0110*/  ULDC UR12, c[0x0][0x2e0] ;  /* 0x0000b800000c7ab9 */ /* 0x000fe40000000800 */
[----:B------:R-:W-:Y:S02]  /*0120*/  UMOV UR4, URZ ;  /* 0x0000003f00047c82 */ /* 0x000fe40008000000 */
        /* <DEDUP_REMOVED lines=8> */
.L_x_705:
[----:B------:R-:W-:Y:S01]  /*01b0*/  MOV R8, c[0x0][0x180] ;  /* 0x0000600000087a02 */ /* 0x000fe20000000f00 */
[----:B------:R-:W-:-:S06]  /*01c0*/  IMAD.MOV.U32 R9, RZ, RZ, c[0x0][0x184] ;  /* 0x00006100ff097624 */ /* 0x000fcc00078e00ff */
[----:B------:R-:W2:Y:S01]  /*01d0*/  LDG.E.64 R8, [R8.64+0x10] ;  /* 0x0000101008087981 */ /* 0x000ea2000c1e1b00 */
[----:B------:R-:W-:Y:S02]  /*01e0*/  MOV R19, 0xffffffff ;  /* 0xffffffff00137802 */ /* 0x000fe40000000f00 */
[----:B--2---:R-:W-:-:S04]  /*01f0*/  ISETP.NE.U32.AND P0, PT, R8, RZ, PT ;  /* 0x000000ff0800720c */ /* 0x004fc80003f05070 */
[----:B------:R-:W-:-:S13]  /*0200*/  ISETP.NE.AND.EX P0, PT, R9, RZ, PT, P0 ;  /* 0x000000ff0900720c */ /* 0x000fda0003f05300 */
[----:B0-----:R-:W-:-:S04]  /*0210*/  @P0 SHF.R.S64 R3, RZ, 0x1e, R16 ;  /* 0x0000001eff030819 */ /* 0x001fc80000001010 */
[----:B------:R-:W-:-:S04]  /*0220*/  @P0 IADD3 R2, P1, R8, R3, RZ ;  /* 0x0000000308020210 */ /* 0x000fc80007f3e0ff */
[----:B------:R-:W-:-:S05]  /*0230*/  @P0 LEA.HI.X.SX32 R3, R16, R9, 0x2, P1 ;  /* 0x0000000910030211 */ /* 0x000fca00008f16ff */
[----:B------:R-:W2:Y:S01]  /*0240*/  @P0 LDG.E R19, [R2.64] ;  /* 0x0000001002130981 */ /* 0x000ea2000c1e1900 */
[----:B------:R-:W-:Y:S01]  /*0250*/  YIELD ;  /* 0x0000000000007946 */ /* 0x000fe20003800000 */
[----:B------:R-:W-:Y:S02]  /*0260*/  ULDC.64 UR14, c[0x0][0x180] ;  /* 0x00006000000e7ab9 */ /* 0x000fe40000000a00 */
[----:B------:R-:W-:-:S04]  /*0270*/  UIADD3 UR13, UP0, UR14, 0x10, URZ ;  /* 0x000000100e0d7890 */ /* 0x000fc8000ff1e03f */
[----:B------:R-:W-:Y:S02]  /*0280*/  UIADD3.X UR14, URZ, UR15, URZ, UP0, !UPT ;  /* 0x0000000f3f0e7290 */ /* 0x000fe400087fe43f */
[----:B------:R-:W-:-:S04]  /*0290*/  IMAD.U32 R4, RZ, RZ, UR13 ;  /* 0x0000000dff047e24 */ /* 0x000fc8000f8e00ff */
[----:B------:R-:W-:Y:S02]  /*02a0*/  MOV R5, UR14 ;  /* 0x0000000e00057c02 */ /* 0x000fe40008000f00 */
[----:B--2---:R-:W-:-:S13]  /*02b0*/  ISETP.NE.AND P0, PT, R19, -0x1, PT ;  /* 0xffffffff1300780c */ /* 0x004fda0003f05270 */
[----:B------:R-:W-:Y:S05]  /*02c0*/  @!P0 EXIT ;  /* 0x000000000000894d */ /* 0x000fea0003800000 */
[----:B------:R-:W-:Y:S01]  /*02d0*/  SHF.R.S32.HI R20, RZ, 0x1f, R19 ;  /* 0x0000001fff147819 */ /* 0x000fe20000011413 */
[----:B------:R-:W-:-:S04]  /*02e0*/  IMAD.MOV.U32 R2, RZ, RZ, c[0x0][0x288] ;  /* 0x0000a200ff027624 */ /* 0x000fc800078e00ff */
        /* <DEDUP_REMOVED lines=8> */
[----:B------:R-:W2:Y:S01]  /*0370*/  LDG.E.64 R12, [R4.64+-0x8] ;  /* 0xfffff810040c7981 */ /* 0x000ea2000c1e1b00 */
[----:B------:R-:W-:Y:S01]  /*0380*/  IMAD R0, R20, c[0x0][0x1a8], RZ ;  /* 0x00006a0014007a24 */ /* 0x000fe200078e02ff */
[----:B------:R-:W-:Y:S01]  /*0390*/  MOV R10, c[0x0][0x250] ;  /* 0x00009400000a7a02 */ /* 0x000fe20000000f00 */
[----:B------:R-:W-:Y:S01]  /*03a0*/  IMAD.MOV.U32 R30, RZ, RZ, c[0x0][0x1a8] ;  /* 0x00006a00ff1e7624 */ /* 0x000fe200078e00ff */
[----:B------:R-:W-:Y:S01]  /*03b0*/  CS2R R22, SRZ ;  /* 0x0000000000167805 */ /* 0x000fe2000001ff00 */
[C---:B------:R-:W-:Y:S02]  /*03c0*/  IMAD R3, R19.reuse, UR8, R0 ;  /* 0x0000000813037c24 */ /* 0x040fe4000f8e0200 */
[----:B------:R-:W-:-:S04]  /*03d0*/  IMAD.WIDE.U32 R30, R19, R30, c[0x0][0x188] ;  /* 0x00006200131e7625 */ /* 0x000fc800078e001e */
[C---:B------:R-:W-:Y:S01]  /*03e0*/  IMAD R2, R20.reuse, c[0x0][0x250], RZ ;  /* 0x0000940014027a24 */ /* 0x040fe200078e02ff */
[----:B------:R-:W-:Y:S01]  /*03f0*/  IADD3 R31, R31, R3, RZ ;  /* 0x000000031f1f7210 */ /* 0x000fe20007ffe0ff */
[----:B------:R-:W-:Y:S02]  /*0400*/  IMAD R6, R20, c[0x0][0x218], RZ ;  /* 0x0000860014067a24 */ /* 0x000fe400078e02ff */
[----:B------:R-:W-:Y:S02]  /*0410*/  IMAD.MOV.U32 R0, RZ, RZ, c[0x0][0x218] ;  /* 0x00008600ff007624 */ /* 0x000fe400078e00ff */
[C---:B------:R-:W-:Y:S02]  /*0420*/  IMAD R33, R19.reuse, UR10, R2 ;  /* 0x0000000a13217c24 */ /* 0x040fe4000f8e0202 */
[C---:B------:R-:W-:Y:S02]  /*0430*/  IMAD R11, R19.reuse, UR11, R6 ;  /* 0x0000000b130b7c24 */ /* 0x040fe4000f8e0206 */
[----:B------:R-:W-:-:S04]  /*0440*/  IMAD.WIDE.U32 R2, R19, R10, c[0x0][0x230] ;  /* 0x00008c0013027625 */ /* 0x000fc800078e000a */
[----:B------:R-:W-:Y:S01]  /*0450*/  IMAD.WIDE.U32 R6, R19, R0, c[0x0][0x1f8] ;  /* 0x00007e0013067625 */ /* 0x000fe200078e0000 */
[----:B------:R-:W-:-:S03]  /*0460*/  MOV R32, R2 ;  /* 0x0000000200207202 */ /* 0x000fc60000000f00 */
[----:B------:R-:W-:Y:S01]  /*0470*/  IMAD.IADD R33, R3, 0x1, R33 ;  /* 0x0000000103217824 */ /* 0x000fe200078e0221 */
[----:B------:R-:W-:Y:S01]  /*0480*/  IADD3 R3, R7, R11, RZ ;  /* 0x0000000b07037210 */ /* 0x000fe20007ffe0ff */
[----:B------:R-:W-:Y:S02]  /*0490*/  IMAD.MOV.U32 R21, RZ, RZ, RZ ;  /* 0x000000ffff157224 */ /* 0x000fe400078e00ff */
[----:B------:R-:W-:Y:S01]  /*04a0*/  IMAD.MOV.U32 R2, RZ, RZ, R6 ;  /* 0x000000ffff027224 */ /* 0x000fe200078e0006 */
[----:B--2---:R-:W-:-:S04]  /*04b0*/  ISETP.NE.U32.AND P0, PT, R12, RZ, PT ;  /* 0x000000ff0c00720c */ /* 0x004fc80003f05070 */
[----:B------:R-:W-:-:S13]  /*04c0*/  ISETP.NE.AND.EX P0, PT, R13, RZ, PT, P0 ;  /* 0x000000ff0d00720c */ /* 0x000fda0003f05300 */
[----:B------:R-:W-:Y:S05]  /*04d0*/  @!P0 BRA `(.L_x_668) ;  /* 0x00001f7000008947 */ /* 0x000fea0003800000 */
[----:B------:R-:W2:Y:S04]  /*04e0*/  LDG.E.64 R6, [R4.64+0x18] ;  /* 0x0000181004067981 */ /* 0x000ea8000c1e1b00 */
[----:B------:R-:W3:Y:S04]  /*04f0*/  LDG.E R24, [R4.64+0x20] ;  /* 0x0000201004187981 */ /* 0x000ee8000c1e1900 */
[----:B------:R-:W4:Y:S04]  /*0500*/  LDG.E R25, [R32.64] ;  /* 0x0000001020197981 */ /* 0x000f28000c1e1900 */
[----:B------:R-:W4:Y:S04]  /*0510*/  LDG.E R26, [R30.64+0x4] ;  /* 0x000004101e1a7981 */ /* 0x000f28000c1e1900 */
[----:B------:R-:W4:Y:S04]  /*0520*/  LDG.E R0, [R4.64+-0xc] ;  /* 0xfffff41004007981 */ /* 0x000f28000c1e1900 */
[----:B------:R0:W4:Y:S04]  /*0530*/  LDG.E R27, [R30.64] ;  /* 0x000000101e1b7981 */ /* 0x000128000c1e1900 */
[----:B------:R0:W4:Y:S04]  /*0540*/  LDG.E R28, [R30.64+0x8] ;  /* 0x000008101e1c7981 */ /* 0x000128000c1e1900 */
[----:B------:R1:W4:Y:S04]  /*0550*/  LDG.E.64 R10, [R4.64+0x8] ;  /* 0x00000810040a7981 */ /* 0x000328000c1e1b00 */
[----:B------:R1:W4:Y:S01]  /*0560*/  LDG.E.64 R12, [R4.64+0x10] ;  /* 0x00001010040c7981 */ /* 0x000322000c1e1b00 */
[----:B--2---:R-:W-:-:S02]  /*0570*/  IABS R35, R7 ;  /* 0x0000000700237213 */ /* 0x004fc40000000000 */
[----:B------:R-:W-:Y:S02]  /*0580*/  IABS R34, R6 ;  /* 0x0000000600227213 */ /* 0x000fe40000000000 */
[----:B------:R-:W2:Y:S01]  /*0590*/  I2F.RP R36, R35 ;  /* 0x0000002300247306 */ /* 0x000ea20000209400 */
[----:B---3--:R-:W-:Y:S02]  /*05a0*/  IABS R14, R24 ;  /* 0x00000018000e7213 */ /* 0x008fe40000000000 */
[----:B------:R-:W-:Y:S01]  /*05b0*/  IABS R38, R6 ;  /* 0x0000000600267213 */ /* 0x000fe20000000000 */
[----:B----4-:R-:W-:-:S04]  /*05c0*/  FADD R21, R25, c[0x0][0x2b0] ;  /* 0x0000ac0019157621 */ /* 0x010fc80000000000 */
[----:B------:R-:W3:Y:S01]  /*05d0*/  I2F.RP R37, R34 ;  /* 0x0000002200257306 */ /* 0x000ee20000209400 */
[----:B------:R-:W-:-:S04]  /*05e0*/  FADD R21, R21, c[0x0][0x2ac] ;  /* 0x0000ab0015157621 */ /* 0x000fc80000000000 */
[----:B------:R-:W-:-:S03]  /*05f0*/  FADD R29, -R21, R26 ;  /* 0x0000001a151d7221 */ /* 0x000fc60000000100 */
[----:B0-----:R-:W0:Y:S01]  /*0600*/  I2F.RP R31, R14 ;  /* 0x0000000e001f7306 */ /* 0x001e220000209400 */
[----:B------:R-:W-:Y:S01]  /*0610*/  FMUL R30, R0, R29 ;  /* 0x0000001d001e7220 */ /* 0x000fe20000400000 */
[----:B------:R-:W-:-:S04]  /*0620*/  FADD R29, -R21, R27 ;  /* 0x0000001b151d7221 */ /* 0x000fc80000000100 */
[----:B------:R-:W-:Y:S02]  /*0630*/  FMUL R29, R0, R29 ;  /* 0x0000001d001d7220 */ /* 0x000fe40000400000 */
[----:B--2---:R-:W2:Y:S08]  /*0640*/  MUFU.RCP R36, R36 ;  /* 0x0000002400247308 */ /* 0x004eb00000001000 */
[----:B---3--:R-:W1:Y:S08]  /*0650*/  MUFU.RCP R37, R37 ;  /* 0x0000002500257308 */ /* 0x008e700000001000 */
[----:B0-----:R-:W0:Y:S01]  /*0660*/  MUFU.RCP R31, R31 ;  /* 0x0000001f001f7308 */ /* 0x001e220000001000 */
[----:B--2---:R-:W-:-:S02]  /*0670*/  IADD3 R22, R36, 0xffffffe, RZ ;  /* 0x0ffffffe24167810 */ /* 0x004fc40007ffe0ff */
[----:B------:R-:W-:-:S04]  /*0680*/  IABS R36, R7 ;  /* 0x0000000700247213 */ /* 0x000fc80000000000 */
[----:B------:R-:W-:Y:S01]  /*0690*/  IADD3 R36, RZ, -R36, RZ ;  /* 0x80000024ff247210 */ /* 0x000fe20007ffe0ff */
[----:B------:R2:W3:Y:S01]  /*06a0*/  F2I.FTZ.U32.TRUNC.NTZ R23, R22 ;  /* 0x0000001600177305 */ /* 0x0004e2000021f000 */
[----:B-1----:R-:W-:-:S07]  /*06b0*/  IADD3 R4, R37, 0xffffffe, RZ ;  /* 0x0ffffffe25047810 */ /* 0x002fce0007ffe0ff */
[----:B------:R3:W1:Y:S01]  /*06c0*/  F2I.FTZ.U32.TRUNC.NTZ R5, R4 ;  /* 0x0000000400057305 */ /* 0x000662000021f000 */
[----:B0-----:R-:W-:Y:S01]  /*06d0*/  IADD3 R32, R31, 0xffffffe, RZ ;  /* 0x0ffffffe1f207810 */ /* 0x001fe20007ffe0ff */
[----:B------:R-:W-:Y:S01]  /*06e0*/  FADD R31, -R21, R28 ;  /* 0x0000001c151f7221 */ /* 0x000fe20000000100 */
[----:B--2---:R-:W-:-:S03]  /*06f0*/  IMAD.MOV.U32 R22, RZ, RZ, RZ ;  /* 0x000000ffff167224 */ /* 0x004fc600078e00ff */
[----:B------:R-:W-:Y:S02]  /*0700*/  FMUL R31, R0, R31 ;  /* 0x0000001f001f7220 */ /* 0x000fe40000400000 */
[----:B------:R-:W0:Y:S01]  /*0710*/  F2I.FTZ.U32.TRUNC.NTZ R33, R32 ;  /* 0x0000002000217305 */ /* 0x000e22000021f000 */
[----:B---3--:R-:W-:-:S05]  /*0720*/  IADD3 R4, RZ, -R23, RZ ;  /* 0x80000017ff047210 */ /* 0x008fca0007ffe0ff */
[----:B------:R-:W-:Y:S01]  /*0730*/  IMAD R37, R4, R35, RZ ;  /* 0x0000002304257224 */ /* 0x000fe200078e02ff */
[----:B------:R-:W-:Y:S01]  /*0740*/  MOV R4, RZ ;  /* 0x000000ff00047202 */ /* 0x000fe20000000f00 */
[----:B------:R-:W2:Y:S01]  /*0750*/  F2I.TRUNC.NTZ R30, R30 ;  /* 0x0000001e001e7305 */ /* 0x000ea2000020f100 */
[----:B-1----:R-:W-:Y:S02]  /*0760*/  IMAD.MOV R39, RZ, RZ, -R5 ;  /* 0x000000ffff277224 */ /* 0x002fe400078e0a05 */
[----:B------:R-:W-:-:S04]  /*0770*/  IMAD.HI.U32 R22, R23, R37, R22 ;  /* 0x0000002517167227 */ /* 0x000fc800078e0016 */
[----:B------:R-:W-:Y:S01]  /*0780*/  IMAD R39, R39, R34, RZ ;  /* 0x0000002227277224 */ /* 0x000fe200078e02ff */
[----:B------:R-:W1:Y:S01]  /*0790*/  F2I.TRUNC.NTZ R29, R29 ;  /* 0x0000001d001d7305 */ /* 0x000e62000020f100 */
[----:B0-----:R-:W-:Y:S01]  /*07a0*/  IADD3 R41, RZ, -R33, RZ ;  /* 0x80000021ff297210 */ /* 0x001fe20007ffe0ff */
[----:B------:R-:W-:Y:S02]  /*07b0*/  IMAD.MOV.U32 R32, RZ, RZ, RZ ;  /* 0x000000ffff207224 */ /* 0x000fe400078e00ff */
[----:B------:R-:W-:-:S04]  /*07c0*/  IMAD.HI.U32 R23, R5, R39, R4 ;  /* 0x0000002705177227 */ /* 0x000fc800078e0004 */
[----:B------:R-:W0:Y:S01]  /*07d0*/  F2I.TRUNC.NTZ R31, R31 ;  /* 0x0000001f001f7305 */ /* 0x000e22000020f100 */
[----:B--2---:R-:W-:Y:S01]  /*07e0*/  IADD3 R4, R30, 0x100000, RZ ;  /* 0x001000001e047810 */ /* 0x004fe20007ffe0ff */
[----:B------:R-:W-:Y:S01]  /*07f0*/  IMAD R37, R41, R14, RZ ;  /* 0x0000000e29257224 */ /* 0x000fe200078e02ff */
[----:B------:R-:W-:Y:S01]  /*0800*/  IABS R41, R24 ;  /* 0x0000001800297213 */ /* 0x000fe20000000000 */
[----:B------:R-:W-:Y:S01]  /*0810*/  IMAD.MOV R39, RZ, RZ, -R38 ;  /* 0x000000ffff277224 */ /* 0x000fe200078e0a26 */
[----:B------:R-:W-:Y:S01]  /*0820*/  IMNMX R4, RZ, R4, !PT ;  /* 0x00000004ff047217 */ /* 0x000fe20007800200 */
[----:B------:R-:W-:Y:S01]  /*0830*/  IMAD.HI.U32 R33, R33, R37, R32 ;  /* 0x0000002521217227 */ /* 0x000fe200078e0020 */
[----:B------:R-:W-:Y:S02]  /*0840*/  IADD3 R41, RZ, -R41, RZ ;  /* 0x80000029ff297210 */ /* 0x000fe40007ffe0ff */
[----:B-1----:R-:W-:Y:S02]  /*0850*/  IADD3 R5, R29, 0x100000, RZ ;  /* 0x001000001d057810 */ /* 0x002fe40007ffe0ff */
[----:B------:R-:W-:-:S02]  /*0860*/  IABS R37, R4 ;  /* 0x0000000400257213 */ /* 0x000fc40000000000 */
[----:B------:R-:W-:Y:S02]  /*0870*/  IMNMX R5, RZ, R5, !PT ;  /* 0x00000005ff057217 */ /* 0x000fe40007800200 */
[----:B0-----:R-:W-:Y:S01]  /*0880*/  IADD3 R32, R31, 0x100000, RZ ;  /* 0x001000001f207810 */ /* 0x001fe20007ffe0ff */
[----:B------:R-:W-:Y:S01]  /*0890*/  IMAD.HI.U32 R22, R22, R37, RZ ;  /* 0x0000002516167227 */ /* 0x000fe200078e00ff */
[----:B------:R-:W-:Y:S02]  /*08a0*/  IABS R38, R5 ;  /* 0x0000000500267213 */ /* 0x000fe40000000000 */
[----:B------:R-:W-:Y:S01]  /*08b0*/  IMNMX R32, RZ, R32, !PT ;  /* 0x00000020ff207217 */ /* 0x000fe20007800200 */
[----:B------:R-:W-:Y:S01]  /*08c0*/  IMAD R22, R22, R36, R37 ;  /* 0x0000002416167224 */ /* 0x000fe200078e0225 */
[----:B------:R-:W-:Y:S01]  /*08d0*/  MOV R37, R41 ;  /* 0x0000002900257202 */ /* 0x000fe20000000f00 */
[----:B------:R-:W-:Y:S01]  /*08e0*/  IMAD.MOV.U32 R36, RZ, RZ, R39 ;  /* 0x000000ffff247224 */ /* 0x000fe200078e0027 */
[----:B------:R-:W-:Y:S01]  /*08f0*/  IABS R40, R32 ;  /* 0x0000002000287213 */ /* 0x000fe20000000000 */
[----:B------:R-:W-:Y:S01]  /*0900*/  IMAD.HI.U32 R23, R23, R38, RZ ;  /* 0x0000002617177227 */ /* 0x000fe200078e00ff */
[----:B------:R-:W-:-:S03]  /*0910*/  ISETP.GT.U32.AND P0, PT, R35, R22, PT ;  /* 0x000000162300720c */ /* 0x000fc60003f04070 */
[----:B------:R-:W-:-:S04]  /*0920*/  IMAD.HI.U32 R33, R33, R40, RZ ;  /* 0x0000002821217227 */ /* 0x000fc800078e00ff */
[----:B------:R-:W-:Y:S02]  /*0930*/  IMAD R23, R23, R36, R38 ;  /* 0x0000002417177224 */ /* 0x000fe400078e0226 */
[----:B------:R-:W-:-:S03]  /*0940*/  IMAD R33, R33, R37, R40 ;  /* 0x0000002521217224 */ /* 0x000fc600078e0228 */
[----:B------:R-:W-:Y:S01]  /*0950*/  ISETP.GT.U32.AND P1, PT, R34, R23, PT ;  /* 0x000000172200720c */ /* 0x000fe20003f24070 */
[----:B------:R-:W-:Y:S01]  /*0960*/  @!P0 IMAD.IADD R22, R22, 0x1, -R35 ;  /* 0x0000000116168824 */ /* 0x000fe200078e0a23 */
[----:B------:R-:W-:Y:S02]  /*0970*/  ISETP.GT.U32.AND P3, PT, R14, R33, PT ;  /* 0x000000210e00720c */ /* 0x000fe40003f64070 */
[----:B------:R-:W-:Y:S01]  /*0980*/  ISETP.GE.AND P0, PT, R4, RZ, PT ;  /* 0x000000ff0400720c */ /* 0x000fe20003f06270 */
[----:B------:R-:W-:Y:S01]  /*0990*/  IMAD R4, R20, c[0x0][0x1e0], RZ ;  /* 0x0000780014047a24 */ /* 0x000fe200078e02ff */
[----:B------:R-:W-:-:S07]  /*09a0*/  ISETP.GT.U32.AND P2, PT, R35, R22, PT ;  /* 0x000000162300720c */ /* 0x000fce0003f44070 */
[----:B------:R-:W-:Y:S02]  /*09b0*/  @!P1 IADD3 R23, R23, -R34, RZ ;  /* 0x8000002217179210 */ /* 0x000fe40007ffe0ff */
[----:B------:R-:W-:Y:S01]  /*09c0*/  @!P3 IMAD.IADD R33, R33, 0x1, -R14 ;  /* 0x000000012121b824 */ /* 0x000fe200078e0a0e */
[----:B------:R-:W-:Y:S02]  /*09d0*/  ISETP.GE.AND P1, PT, R5, RZ, PT ;  /* 0x000000ff0500720c */ /* 0x000fe40003f26270 */
[----:B------:R-:W-:Y:S02]  /*09e0*/  ISETP.GT.U32.AND P5, PT, R34, R23, PT ;  /* 0x000000172200720c */ /* 0x000fe40003fa4070 */
[----:B------:R-:W-:Y:S02]  /*09f0*/  ISETP.GT.U32.AND P4, PT, R14, R33, PT ;  /* 0x000000210e00720c */ /* 0x000fe40003f84070 */
[----:B------:R-:W-:Y:S01]  /*0a00*/  @!P2 IADD3 R22, R22, -R35, RZ ;  /* 0x800000231616a210 */ /* 0x000fe20007ffe0ff */
[----:B------:R-:W-:Y:S01]  /*0a10*/  IMAD R35, R19, UR9, R4 ;  /* 0x0000000913237c24 */ /* 0x000fe2000f8e0204 */
[----:B------:R-:W-:-:S02]  /*0a20*/  ISETP.NE.AND P3, PT, R7, RZ, PT ;  /* 0x000000ff0700720c */ /* 0x000fc40003f65270 */
[----:B------:R-:W-:Y:S01]  /*0a30*/  ISETP.NE.AND P2, PT, R6, RZ, PT ;  /* 0x000000ff0600720c */ /* 0x000fe20003f45270 */
[----:B------:R-:W-:-:S04]  /*0a40*/  @!P0 IMAD.MOV R22, RZ, RZ, -R22 ;  /* 0x000000ffff168224 */ /* 0x000fc800078e0a16 */
[----:B------:R-:W-:Y:S01]  /*0a50*/  @!P5 IMAD.IADD R23, R23, 0x1, -R34 ;  /* 0x000000011717d824 */ /* 0x000fe200078e0a22 */
[----:B------:R-:W-:Y:S02]  /*0a60*/  ISETP.GE.AND P5, PT, R32, RZ, PT ;  /* 0x000000ff2000720c */ /* 0x000fe40003fa6270 */
[----:B------:R-:W-:Y:S01]  /*0a70*/  @!P4 IADD3 R33, R33, -R14, RZ ;  /* 0x8000000e2121c210 */ /* 0x000fe20007ffe0ff */
[----:B------:R-:W-:Y:S01]  /*0a80*/  IMAD.MOV.U32 R14, RZ, RZ, c[0x0][0x1e0] ;  /* 0x00007800ff0e7624 */ /* 0x000fe200078e00ff */
[----:B------:R-:W-:Y:S01]  /*0a90*/  ISETP.NE.AND P4, PT, R24, RZ, PT ;  /* 0x000000ff1800720c */ /* 0x000fe20003f85270 */
[----:B------:R0:W5:Y:S01]  /*0aa0*/  LDG.E R32, [R2.64] ;  /* 0x0000001002207981 */ /* 0x000162000c1e1900 */
[----:B------:R-:W-:Y:S01]  /*0ab0*/  @!P1 IADD3 R23, -R23, RZ, RZ ;  /* 0x000000ff17179210 */ /* 0x000fe20007ffe1ff */
[----:B------:R-:W-:Y:S01]  /*0ac0*/  IMAD.WIDE.U32 R4, R19, R14, c[0x0][0x1c0] ;  /* 0x0000700013047625 */ /* 0x000fe200078e000e */
[-C--:B------:R-:W-:Y:S02]  /*0ad0*/  @!P3 LOP3.LUT R22, RZ, R7.reuse, RZ, 0x33, !PT ;  /* 0x00000007ff16b212 */ /* 0x080fe400078e33ff */
[----:B------:R-:W-:Y:S01]  /*0ae0*/  @!P2 LOP3.LUT R23, RZ, R6, RZ, 0x33, !PT ;  /* 0x00000006ff17a212 */ /* 0x000fe200078e33ff */
[----:B------:R-:W-:-:S02]  /*0af0*/  IMAD R14, R6, R7, RZ ;  /* 0x00000007060e7224 */ /* 0x000fc400078e02ff */
[----:B------:R-:W-:Y:S01]  /*0b00*/  @!P5 IADD3 R33, -R33, RZ, RZ ;  /* 0x000000ff2121d210 */ /* 0x000fe20007ffe1ff */
[----:B------:R-:W-:Y:S02]  /*0b10*/  IMAD.IADD R5, R5, 0x1, R35 ;  /* 0x0000000105057824 */ /* 0x000fe400078e0223 */
[----:B------:R-:W-:Y:S01]  /*0b20*/  IMAD R23, R6, R22, R23 ;  /* 0x0000001606177224 */ /* 0x000fe200078e0217 */
[----:B------:R-:W-:Y:S02]  /*0b30*/  @!P4 LOP3.LUT R33, RZ, R24, RZ, 0x33, !PT ;  /* 0x00000018ff21c212 */ /* 0x000fe400078e33ff */
[----:B------:R1:W5:Y:S03]  /*0b40*/  LDG.E R34, [R4.64+0x4] ;  /* 0x0000041004227981 */ /* 0x000366000c1e1900 */
[----:B------:R-:W-:Y:S01]  /*0b50*/  IMAD R23, R14, R33, R23 ;  /* 0x000000210e177224 */ /* 0x000fe200078e0217 */
[----:B------:R1:W5:Y:S04]  /*0b60*/  LDG.E R35, [R4.64+0x8] ;  /* 0x0000081004237981 */ /* 0x000368000c1e1900 */
[----:B------:R1:W5:Y:S01]  /*0b70*/  LDG.E R33, [R4.64] ;  /* 0x0000001004217981 */ /* 0x000362000c1e1900 */
[C---:B------:R-:W-:Y:S01]  /*0b80*/  FADD R41, R21.reuse, R26 ;  /* 0x0000001a15297221 */ /* 0x040fe20000000000 */
[C---:B0-----:R-:W-:Y:S01]  /*0b90*/  FADD R3, R21.reuse, R27 ;  /* 0x0000001b15037221 */ /* 0x041fe20000000000 */
[----:B------:R-:W-:-:S02]  /*0ba0*/  FADD R21, R21, R28 ;  /* 0x0000001c15157221 */ /* 0x000fc40000000000 */
[C---:B------:R-:W-:Y:S01]  /*0bb0*/  FMUL R41, R0.reuse, R41 ;  /* 0x0000002900297220 */ /* 0x040fe20000400000 */
[C---:B------:R-:W-:Y:S01]  /*0bc0*/  FMUL R3, R0.reuse, R3 ;  /* 0x0000000300037220 */ /* 0x040fe20000400000 */
[----:B------:R-:W-:-:S04]  /*0bd0*/  FMUL R21, R0, R21 ;  /* 0x0000001500157220 */ /* 0x000fc80000400000 */
[----:B------:R-:W-:Y:S01]  /*0be0*/  F2I.TRUNC.NTZ R41, R41 ;  /* 0x0000002900297305 */ /* 0x000fe2000020f100 */
[----:B------:R-:W-:-:S07]  /*0bf0*/  IMAD.WIDE R38, R23, 0x4, R10 ;  /* 0x0000000417267825 */ /* 0x000fce00078e020a */
[----:B------:R-:W0:Y:S08]  /*0c00*/  F2I.TRUNC.NTZ R3, R3 ;  /* 0x0000000300037305 */ /* 0x000e30000020f100 */
[----:B------:R-:W2:Y:S01]  /*0c10*/  F2I.TRUNC.NTZ R21, R21 ;  /* 0x0000001500157305 */ /* 0x000ea2000020f100 */
[----:B------:R-:W-:Y:S01]  /*0c20*/  IMAD.WIDE R22, R23, 0x4, R12 ;  /* 0x0000000417167825 */ /* 0x000fe200078e020c */
[----:B------:R3:W5:Y:S01]  /*0c30*/  LD.E R37, [R38.64] ;  /* 0x0000001026257980 */ /* 0x000762000c101900 */
[----:B------:R-:W-:-:S02]  /*0c40*/  IADD3 R0, R6, -0x1, R29 ;  /* 0xffffffff06007810 */ /* 0x000fc40007ffe01d */
[----:B------:R-:W-:Y:S01]  /*0c50*/  IADD3 R40, R24, -0x1, R31 ;  /* 0xffffffff18287810 */ /* 0x000fe20007ffe01f */
[----:B------:R-:W-:Y:S01]  /*0c60*/  BSSY B0, `(.L_x_668) ;  /* 0x000017e000007945 */ /* 0x000fe20003800000 */
[----:B------:R4:W5:Y:S01]  /*0c70*/  LD.E R36, [R22.64] ;  /* 0x0000001016247980 */ /* 0x000962000c101900 */
[--C-:B---3--:R-:W-:Y:S01]  /*0c80*/  IADD3 R38, R7, -0x1, R30.reuse ;  /* 0xffffffff07267810 */ /* 0x108fe20007ffe01e */
[----:B------:R-:W-:Y:S01]  /*0c90*/  IMAD.MOV.U32 R49, RZ, RZ, RZ ;  /* 0x000000ffff317224 */ /* 0x000fe200078e00ff */
[----:B0-----:R-:W-:Y:S01]  /*0ca0*/  IMNMX R39, R3, R0, PT ;  /* 0x0000000003277217 */ /* 0x001fe20003800200 */
[----:B------:R-:W-:Y:S01]  /*0cb0*/  IMAD.MOV.U32 R46, RZ, RZ, RZ ;  /* 0x000000ffff2e7224 */ /* 0x000fe200078e00ff */
[----:B------:R-:W-:Y:S01]  /*0cc0*/  IMNMX R38, R41, R38, PT ;  /* 0x0000002629267217 */ /* 0x000fe20003800200 */
[----:B------:R-:W-:Y:S01]  /*0cd0*/  CS2R R44, SRZ ;  /* 0x00000000002c7805 */ /* 0x000fe2000001ff00 */
[----:B--2---:R-:W-:Y:S01]  /*0ce0*/  IMNMX R40, R21, R40, PT ;  /* 0x0000002815287217 */ /* 0x004fe20003800200 */
[----:B----4-:R-:W-:Y:S01]  /*0cf0*/  IMAD.MOV.U32 R22, RZ, RZ, RZ ;  /* 0x000000ffff167224 */ /* 0x010fe200078e00ff */
[----:B------:R-:W-:Y:S01]  /*0d00*/  MOV R0, RZ ;  /* 0x000000ff00007202 */ /* 0x000fe20000000f00 */
[----:B------:R-:W-:Y:S01]  /*0d10*/  IMAD.MOV.U32 R41, RZ, RZ, R30 ;  /* 0x000000ffff297224 */ /* 0x000fe200078e001e */
[----:B------:R-:W-:-:S02]  /*0d20*/  MOV R14, RZ ;  /* 0x000000ff000e7202 */ /* 0x000fc40000000f00 */
[----:B------:R-:W-:Y:S02]  /*0d30*/  MOV R23, RZ ;  /* 0x000000ff00177202 */ /* 0x000fe40000000f00 */
[----:B------:R-:W-:Y:S02]  /*0d40*/  MOV R21, RZ ;  /* 0x000000ff00157202 */ /* 0x000fe40000000f00 */
[----:B-1----:R-:W-:Y:S02]  /*0d50*/  MOV R42, R29 ;  /* 0x0000001d002a7202 */ /* 0x002fe40000000f00 */
.L_x_703:
[----:B-----5:R-:W-:Y:S01]  /*0d60*/  ISETP.GE.AND P0, PT, R37, R36, PT ;  /* 0x000000242500720c */ /* 0x020fe20003f06270 */
[----:B------:R-:W-:-:S12]  /*0d70*/  BSSY B1, `(.L_x_669) ;  /* 0x0000066000017945 */ /* 0x000fd80003800000 */
[----:B------:R-:W-:Y:S05]  /*0d80*/  @!P0 BRA `(.L_x_670) ;  /* 0x0000064000008947 */ /* 0x000fea0003800000 */
[----:B------:R-:W-:Y:S01]  /*0d90*/  BSSY B2, `(.L_x_671) ;  /* 0x0000062000027945 */ /* 0x000fe20003800000 */
[----:B------:R-:W-:Y:S02]  /*0da0*/  ISETP.NE.AND P0, PT, R24, RZ, PT ;  /* 0x000000ff1800720c */ /* 0x000fe40003f05270 */
[----:B------:R-:W-:Y:S02]  /*0db0*/  LOP3.LUT R36, RZ, R24, RZ, 0x33, !PT ;  /* 0x00000018ff247212 */ /* 0x000fe400078e33ff */
.L_x_673:
[CC--:B------:R-:W-:Y:S02]  /*0dc0*/  ISETP.GE.AND P1, PT, R42.reuse, R39.reuse, PT ;  /* 0x000000272a00720c */ /* 0x0c0fe40003f26270 */
        /* <DEDUP_REMOVED lines=16> */
[----:B------:R-:W-:Y:S02]  /*0ed0*/  IABS R52, R6 ;  /* 0x0000000600347213 */ /* 0x000fe40000000000 */
[----:B------:R-:W-:-:S05]  /*0ee0*/  ISETP.NE.AND P6, PT, R7, RZ, PT ;  /* 0x000000ff0700720c */ /* 0x000fca0003fc5270 */
[----:B------:R-:W1:Y:S08]  /*0ef0*/  I2F.RP R50, R4 ;  /* 0x0000000400327306 */ /* 0x000e700000209400 */
[----:B0-----:R-:W0:Y:S08]  /*0f00*/  MUFU.RCP R31, R31 ;  /* 0x0000001f001f7308 */ /* 0x001e300000001000 */
[----:B-1----:R-:W-:Y:S01]  /*0f10*/  MUFU.RCP R50, R50 ;  /* 0x0000003200327308 */ /* 0x002fe20000001000 */
[----:B0-----:R-:W-:-:S07]  /*0f20*/  IADD3 R2, R31, 0xffffffe, RZ ;  /* 0x0ffffffe1f027810 */ /* 0x001fce0007ffe0ff */
[----:B------:R0:W1:Y:S02]  /*0f30*/  F2I.FTZ.U32.TRUNC.NTZ R3, R2 ;  /* 0x0000000200037305 */ /* 0x000064000021f000 */
[----:B0-----:R-:W-:Y:S01]  /*0f40*/  MOV R2, RZ ;  /* 0x000000ff00027202 */ /* 0x001fe20000000f00 */
[----:B-1----:R-:W-:-:S04]  /*0f50*/  IMAD.MOV R48, RZ, RZ, -R3 ;  /* 0x000000ffff307224 */ /* 0x002fc800078e0a03 */
[----:B------:R-:W-:-:S04]  /*0f60*/  IMAD R47, R48, R5, RZ ;  /* 0x00000005302f7224 */ /* 0x000fc800078e02ff */
[----:B------:R-:W-:Y:S01]  /*0f70*/  IMAD.HI.U32 R48, R3, R47, R2 ;  /* 0x0000002f03307227 */ /* 0x000fe200078e0002 */
[----:B------:R-:W-:Y:S02]  /*0f80*/  IADD3 R3, R50, 0xffffffe, RZ ;  /* 0x0ffffffe32037810 */ /* 0x000fe40007ffe0ff */
[----:B------:R-:W-:Y:S02]  /*0f90*/  IADD3 R47, R41, 0x100000, RZ ;  /* 0x00100000292f7810 */ /* 0x000fe40007ffe0ff */
[----:B------:R-:W-:Y:S02]  /*0fa0*/  IABS R2, R7 ;  /* 0x0000000700027213 */ /* 0x000fe40000000000 */
[----:B------:R-:W0:Y:S01]  /*0fb0*/  F2I.FTZ.U32.TRUNC.NTZ R3, R3 ;  /* 0x0000000300037305 */ /* 0x000e22000021f000 */
[----:B------:R-:W-:Y:S02]  /*0fc0*/  IMNMX R47, RZ, R47, !PT ;  /* 0x0000002fff2f7217 */ /* 0x000fe40007800200 */
[----:B------:R-:W-:-:S02]  /*0fd0*/  IMAD.MOV R2, RZ, RZ, -R2 ;  /* 0x000000ffff027224 */ /* 0x000fc400078e0a02 */
[----:B------:R-:W-:Y:S02]  /*0fe0*/  IABS R31, R47 ;  /* 0x0000002f001f7213 */ /* 0x000fe40000000000 */
[----:B------:R-:W-:-:S03]  /*0ff0*/  ISETP.GE.AND P2, PT, R47, RZ, PT ;  /* 0x000000ff2f00720c */ /* 0x000fc60003f46270 */
[----:B------:R-:W-:-:S04]  /*1000*/  IMAD.HI.U32 R48, R48, R31, RZ ;  /* 0x0000001f30307227 */ /* 0x000fc800078e00ff */
[----:B------:R-:W-:Y:S01]  /*1010*/  IMAD R48, R48, R2, R31 ;  /* 0x0000000230307224 */ /* 0x000fe200078e021f */
[----:B0-----:R-:W-:Y:S01]  /*1020*/  IADD3 R31, RZ, -R3, RZ ;  /* 0x80000003ff1f7210 */ /* 0x001fe20007ffe0ff */
[----:B------:R-:W-:-:S03]  /*1030*/  IMAD.MOV.U32 R2, RZ, RZ, RZ ;  /* 0x000000ffff027224 */ /* 0x000fc600078e00ff */
[----:B------:R-:W-:Y:S01]  /*1040*/  ISETP.GT.U32.AND P1, PT, R5, R48, PT ;  /* 0x000000300500720c */ /* 0x000fe20003f24070 */
[----:B------:R-:W-:-:S04]  /*1050*/  IMAD R31, R31, R4, RZ ;  /* 0x000000041f1f7224 */ /* 0x000fc800078e02ff */
[----:B------:R-:W-:Y:S01]  /*1060*/  IMAD.HI.U32 R3, R3, R31, R2 ;  /* 0x0000001f03037227 */ /* 0x000fe200078e0002 */
[----:B------:R-:W-:Y:S02]  /*1070*/  MOV R31, R37 ;  /* 0x00000025001f7202 */ /* 0x000fe40000000f00 */
[----:B------:R-:W-:Y:S02]  /*1080*/  IABS R37, R24 ;  /* 0x0000001800257213 */ /* 0x000fe40000000000 */
[----:B------:R-:W-:-:S03]  /*1090*/  IADD3 R50, R31, 0x100000, RZ ;  /* 0x001000001f327810 */ /* 0x000fc60007ffe0ff */
[----:B------:R-:W-:Y:S01]  /*10a0*/  @!P1 IADD3 R48, R48, -R5, RZ ;  /* 0x8000000530309210 */ /* 0x000fe20007ffe0ff */
[----:B------:R-:W-:Y:S01]  /*10b0*/  IMAD.MOV R51, RZ, RZ, -R37 ;  /* 0x000000ffff337224 */ /* 0x000fe200078e0a25 */
[----:B------:R-:W-:Y:S02]  /*10c0*/  IMNMX R50, RZ, R50, !PT ;  /* 0x00000032ff327217 */ /* 0x000fe40007800200 */
[----:B------:R-:W-:Y:S02]  /*10d0*/  ISETP.GT.U32.AND P3, PT, R5, R48, PT ;  /* 0x000000300500720c */ /* 0x000fe40003f64070 */
[----:B------:R-:W-:Y:S02]  /*10e0*/  IABS R2, R50 ;  /* 0x0000003200027213 */ /* 0x000fe40000000000 */
[----:B------:R-:W-:-:S03]  /*10f0*/  ISETP.GE.AND P1, PT, R50, RZ, PT ;  /* 0x000000ff3200720c */ /* 0x000fc60003f26270 */
[----:B------:R-:W-:-:S04]  /*1100*/  IMAD.HI.U32 R37, R3, R2, RZ ;  /* 0x0000000203257227 */ /* 0x000fc800078e00ff */
[----:B------:R-:W-:Y:S02]  /*1110*/  IMAD R37, R37, R51, R2 ;  /* 0x0000003325257224 */ /* 0x000fe400078e0202 */
[----:B------:R-:W0:Y:S01]  /*1120*/  I2F.RP R51, R52 ;  /* 0x0000003400337306 */ /* 0x000e220000209400 */
[----:B------:R-:W-:Y:S02]  /*1130*/  @!P3 IADD3 R48, R48, -R5, RZ ;  /* 0x800000053030b210 */ /* 0x000fe40007ffe0ff */
[----:B------:R-:W-:-:S03]  /*1140*/  ISETP.GT.U32.AND P4, PT, R4, R37, PT ;  /* 0x000000250400720c */ /* 0x000fc60003f84070 */
[----:B------:R-:W-:Y:S01]  /*1150*/  @!P2 IMAD.MOV R48, RZ, RZ, -R48 ;  /* 0x000000ffff30a224 */ /* 0x000fe200078e0a30 */
[----:B------:R-:W-:Y:S01]  /*1160*/  @!P6 LOP3.LUT R48, RZ, R7, RZ, 0x33, !PT ;  /* 0x00000007ff30e212 */ /* 0x000fe200078e33ff */
[----:B0-----:R-:W0:Y:S08]  /*1170*/  MUFU.RCP R51, R51 ;  /* 0x0000003300337308 */ /* 0x001e300000001000 */
[----:B------:R-:W-:-:S05]  /*1180*/  @!P4 IMAD.IADD R37, R37, 0x1, -R4 ;  /* 0x000000012525c824 */ /* 0x000fca00078e0a04 */
[----:B------:R-:W-:Y:S02]  /*1190*/  ISETP.GT.U32.AND P5, PT, R4, R37, PT ;  /* 0x000000250400720c */ /* 0x000fe40003fa4070 */
[----:B0-----:R-:W-:-:S11]  /*11a0*/  IADD3 R2, R51, 0xffffffe, RZ ;  /* 0x0ffffffe33027810 */ /* 0x001fd60007ffe0ff */
[----:B------:R-:W-:Y:S01]  /*11b0*/  @!P5 IMAD.IADD R37, R37, 0x1, -R4 ;  /* 0x000000012525d824 */ /* 0x000fe200078e0a04 */
[----:B------:R0:W1:Y:S01]  /*11c0*/  F2I.FTZ.U32.TRUNC.NTZ R3, R2 ;  /* 0x0000000200037305 */ /* 0x000062000021f000 */
[C---:B------:R-:W-:Y:S01]  /*11d0*/  ISETP.NE.AND P5, PT, R6.reuse, RZ, PT ;  /* 0x000000ff0600720c */ /* 0x040fe20003fa5270 */
[----:B------:R-:W-:Y:S02]  /*11e0*/  IMAD R4, R6, R7, RZ ;  /* 0x0000000706047224 */ /* 0x000fe400078e02ff */
[----:B------:R-:W-:Y:S02]  /*11f0*/  @!P1 IMAD.MOV R37, RZ, RZ, -R37 ;  /* 0x000000ffff259224 */ /* 0x000fe400078e0a25 */
[----:B0-----:R-:W-:-:S03]  /*1200*/  IMAD.MOV.U32 R2, RZ, RZ, RZ ;  /* 0x000000ffff027224 */ /* 0x001fc600078e00ff */
[----:B------:R-:W-:Y:S01]  /*1210*/  SEL R37, R36, R37, !P0 ;  /* 0x0000002524257207 */ /* 0x000fe20004000000 */
[----:B-1----:R-:W-:-:S04]  /*1220*/  IMAD.MOV R47, RZ, RZ, -R3 ;  /* 0x000000ffff2f7224 */ /* 0x002fc800078e0a03 */
[----:B------:R-:W-:-:S04]  /*1230*/  IMAD R5, R47, R52, RZ ;  /* 0x000000342f057224 */ /* 0x000fc800078e02ff */
[----:B------:R-:W-:Y:S01]  /*1240*/  IMAD.HI.U32 R3, R3, R5, R2 ;  /* 0x0000000503037227 */ /* 0x000fe200078e0002 */
[----:B------:R-:W-:Y:S02]  /*1250*/  IADD3 R2, R42, 0x100000, RZ ;  /* 0x001000002a027810 */ /* 0x000fe40007ffe0ff */
[----:B------:R-:W-:Y:S02]  /*1260*/  IABS R5, R6 ;  /* 0x0000000600057213 */ /* 0x000fe40000000000 */
[----:B------:R-:W-:Y:S02]  /*1270*/  IMNMX R2, RZ, R2, !PT ;  /* 0x00000002ff027217 */ /* 0x000fe40007800200 */
[----:B------:R-:W-:Y:S02]  /*1280*/  IADD3 R5, RZ, -R5, RZ ;  /* 0x80000005ff057210 */ /* 0x000fe40007ffe0ff */
[----:B------:R-:W-:Y:S02]  /*1290*/  IABS R50, R2 ;  /* 0x0000000200327213 */ /* 0x000fe40000000000 */
[----:B------:R-:W-:-:S03]  /*12a0*/  ISETP.GE.AND P4, PT, R2, RZ, PT ;  /* 0x000000ff0200720c */ /* 0x000fc60003f86270 */
[----:B------:R-:W-:-:S04]  /*12b0*/  IMAD.HI.U32 R3, R3, R50, RZ ;  /* 0x0000003203037227 */ /* 0x000fc800078e00ff */
[----:B------:R-:W-:-:S05]  /*12c0*/  IMAD R3, R3, R5, R50 ;  /* 0x0000000503037224 */ /* 0x000fca00078e0232 */
[----:B------:R-:W-:-:S13]  /*12d0*/  ISETP.GT.U32.AND P3, PT, R52, R3, PT ;  /* 0x000000033400720c */ /* 0x000fda0003f64070 */
[----:B------:R-:W-:-:S04]  /*12e0*/  @!P3 IADD3 R3, R3, -R52, RZ ;  /* 0x800000340303b210 */ /* 0x000fc80007ffe0ff */
[----:B------:R-:W-:-:S13]  /*12f0*/  ISETP.GT.U32.AND P3, PT, R52, R3, PT ;  /* 0x000000033400720c */ /* 0x000fda0003f64070 */
[----:B------:R-:W-:-:S04]  /*1300*/  @!P3 IADD3 R3, R3, -R52, RZ ;  /* 0x800000340303b210 */ /* 0x000fc80007ffe0ff */
[----:B------:R-:W-:Y:S02]  /*1310*/  @!P4 IADD3 R3, -R3, RZ, RZ ;  /* 0x000000ff0303c210 */ /* 0x000fe40007ffe1ff */
[----:B------:R-:W-:-:S05]  /*1320*/  @!P5 LOP3.LUT R3, RZ, R6, RZ, 0x33, !PT ;  /* 0x00000006ff03d212 */ /* 0x000fca00078e33ff */
[----:B------:R-:W-:-:S04]  /*1330*/  IMAD R2, R6, R48, R3 ;  /* 0x0000003006027224 */ /* 0x000fc800078e0203 */
[----:B------:R-:W-:-:S04]  /*1340*/  IMAD R37, R4, R37, R2 ;  /* 0x0000002504257224 */ /* 0x000fc800078e0202 */
[----:B------:R-:W-:-:S04]  /*1350*/  IMAD.WIDE R4, R37, 0x4, R12 ;  /* 0x0000000425047825 */ /* 0x000fc800078e020c */
[----:B------:R-:W-:Y:S02]  /*1360*/  IMAD.WIDE R2, R37, 0x4, R10 ;  /* 0x0000000425027825 */ /* 0x000fe400078e020a */
[----:B------:R-:W2:Y:S04]  /*1370*/  LD.E R4, [R4.64] ;  /* 0x0000001004047980 */ /* 0x000ea8000c101900 */
[----:B------:R-:W2:Y:S02]  /*1380*/  LD.E R37, [R2.64] ;  /* 0x0000001002257980 */ /* 0x000ea4000c101900 */
[----:B--2---:R-:W-:-:S13]  /*1390*/  ISETP.GE.AND P1, PT, R37, R4, PT ;  /* 0x000000042500720c */ /* 0x004fda0003f26270 */
[----:B------:R-:W-:Y:S05]  /*13a0*/  @P1 BRA `(.L_x_673) ;  /* 0xfffffa1000001947 */ /* 0x000fea000383ffff */
[----:B------:R-:W-:Y:S05]  /*13b0*/  BSYNC B2 ;  /* 0x0000000000027941 */ /* 0x000fea0003800000 */
.L_x_671:
[----:B------:R-:W-:Y:S02]  /*13c0*/  MOV R36, R4 ;  /* 0x0000000400247202 */ /* 0x000fe40000000f00 */
.L_x_670:
[----:B------:R-:W-:Y:S05]  /*13d0*/  BSYNC B1 ;  /* 0x0000000000017941 */ /* 0x000fea0003800000 */
.L_x_669:
[----:B------:R-:W-:-:S05]  /*13e0*/  IMAD.WIDE R2, R37, 0x4, R8 ;  /* 0x0000000425027825 */ /* 0x000fca00078e0208 */
[----:B------:R-:W2:Y:S01]  /*13f0*/  LD.E R48, [R2.64] ;  /* 0x0000001002307980 */ /* 0x000ea2000c101900 */
[----:B------:R-:W-:Y:S01]  /*1400*/  IMAD.MOV.U32 R53, RZ, RZ, c[0x0][0x288] ;  /* 0x0000a200ff357624 */ /* 0x000fe200078e00ff */
[----:B--2---:R-:W-:-:S05]  /*1410*/  SHF.R.S32.HI R47, RZ, 0x1f, R48 ;  /* 0x0000001fff2f7819 */ /* 0x004fca0000011430 */
[----:B------:R-:W-:-:S04]  /*1420*/  IMAD R5, R47, c[0x0][0x288], RZ ;  /* 0x0000a2002f057a24 */ /* 0x000fc800078e02ff */
[C---:B------:R-:W-:Y:S02]  /*1430*/  IMAD R51, R48.reuse, UR5, R5 ;  /* 0x0000000530337c24 */ /* 0x040fe4000f8e0205 */
[----:B------:R-:W-:-:S05]  /*1440*/  IMAD.WIDE.U32 R4, R48, R53, c[0x0][0x268] ;  /* 0x00009a0030047625 */ /* 0x000fca00078e0035 */
[----:B------:R-:W-:-:S05]  /*1450*/  IADD3 R5, R5, R51, RZ ;  /* 0x0000003305057210 */ /* 0x000fca0007ffe0ff */
[----:B------:R-:W2:Y:S01]  /*1460*/  LDG.E R4, [R4.64] ;  /* 0x0000001004047981 */ /* 0x000ea2000c1e1900 */
[----:B------:R-:W-:Y:S01]  /*1470*/  BSSY B1, `(.L_x_674) ;  /* 0x00000f6000017945 */ /* 0x000fe20003800000 */
[----:B--2---:R-:W-:-:S04]  /*1480*/  LOP3.LUT R50, R4, 0x1, RZ, 0xc0, !PT ;  /* 0x0000000104327812 */ /* 0x004fc800078ec0ff */
[----:B------:R-:W-:-:S04]  /*1490*/  ISETP.NE.U32.AND P0, PT, R50, 0x1, PT ;  /* 0x000000013200780c */ /* 0x000fc80003f05070 */
[----:B------:R-:W-:-:S13]  /*14a0*/  ISETP.NE.AND P0, PT, R48, R19, !P0 ;  /* 0x000000133000720c */ /* 0x000fda0004705270 */
[----:B------:R-:W-:Y:S05]  /*14b0*/  @!P0 BRA `(.L_x_675) ;  /* 0x00000f1000008947 */ /* 0x000fea0003800000 */
[----:B------:R-:W-:Y:S02]  /*14c0*/  IMAD R3, R47, c[0x0][0x1a8], RZ ;  /* 0x00006a002f037a24 */ /* 0x000fe400078e02ff */
[----:B------:R-:W-:Y:S02]  /*14d0*/  IMAD.MOV.U32 R15, RZ, RZ, c[0x0][0x1a8] ;  /* 0x00006a00ff0f7624 */ /* 0x000fe400078e00ff */
[C---:B------:R-:W-:Y:S02]  /*14e0*/  IMAD R5, R48.reuse, UR8, R3 ;  /* 0x0000000830057c24 */ /* 0x040fe4000f8e0203 */
[----:B------:R-:W-:-:S04]  /*14f0*/  IMAD.WIDE.U32 R2, R48, R15, c[0x0][0x188] ;  /* 0x0000620030027625 */ /* 0x000fc800078e000f */
[----:B------:R-:W-:Y:S01]  /*1500*/  IMAD.MOV.U32 R4, RZ, RZ, R2 ;  /* 0x000000ffff047224 */ /* 0x000fe200078e0002 */
[----:B------:R-:W-:-:S05]  /*1510*/  IADD3 R5, R3, R5, RZ ;  /* 0x0000000503057210 */ /* 0x000fca0007ffe0ff */
        /* <DEDUP_REMOVED lines=16> */
[----:B------:R-:W-:Y:S05]  /*1620*/  CALL.REL.NOINC `($__internal_16_$__cuda_sm20_sqrt_rn_f32_slowpath) ;  /* 0x00000f4000007944 */ /* 0x000fea0003c00000 */
[----:B------:R-:W-:Y:S05]  /*1630*/  BRA `(.L_x_678) ;  /* 0x0000004000007947 */ /* 0x000fea0003800000 */
.L_x_677:
[----:B01----:R-:W-:Y:S01]  /*1640*/  FMUL.FTZ R49, R50, R15 ;  /* 0x0000000f32317220 */ /* 0x003fe20000410000 */
[----:B------:R-:W-:-:S03]  /*1650*/  FMUL.FTZ R5, R15, 0.5 ;  /* 0x3f0000000f057820 */ /* 0x000fc60000410000 */
[----:B------:R-:W-:-:S04]  /*1660*/  FFMA R4, -R49, R49, R50 ;  /* 0x0000003131047223 */ /* 0x000fc80000000132 */
[----:B------:R-:W-:Y:S02]  /*1670*/  FFMA R49, R4, R5, R49 ;  /* 0x0000000504317223 */ /* 0x000fe40000000031 */
.L_x_678:
[----:B------:R-:W-:Y:S05]  /*1680*/  BSYNC B2 ;  /* 0x0000000000027941 */ /* 0x000fea0003800000 */
.L_x_676:
[----:B------:R-:W-:Y:S02]  /*1690*/  IMAD R5, R47, c[0x0][0x250], RZ ;  /* 0x000094002f057a24 */ /* 0x000fe400078e02ff */
[----:B------:R-:W-:Y:S02]  /*16a0*/  IMAD.MOV.U32 R51, RZ, RZ, c[0x0][0x250] ;  /* 0x00009400ff337624 */ /* 0x000fe400078e00ff */
[C---:B------:R-:W-:Y:S02]  /*16b0*/  IMAD R15, R48.reuse, UR10, R5 ;  /* 0x0000000a300f7c24 */ /* 0x040fe4000f8e0205 */
[----:B------:R-:W-:-:S04]  /*16c0*/  IMAD.WIDE.U32 R4, R48, R51, c[0x0][0x230] ;  /* 0x00008c0030047625 */ /* 0x000fc800078e0033 */
[----:B------:R-:W-:Y:S01]  /*16d0*/  IMAD.MOV.U32 R53, RZ, RZ, c[0x0][0x218] ;  /* 0x00008600ff357624 */ /* 0x000fe200078e00ff */
[----:B------:R-:W-:Y:S01]  /*16e0*/  IADD3 R5, R5, R15, RZ ;  /* 0x0000000f05057210 */ /* 0x000fe20007ffe0ff */
[----:B------:R-:W-:-:S04]  /*16f0*/  IMAD R15, R47, c[0x0][0x218], RZ ;  /* 0x000086002f0f7a24 */ /* 0x000fc800078e02ff */
[C---:B------:R-:W-:Y:S01]  /*1700*/  IMAD R51, R48.reuse, UR11, R15 ;  /* 0x0000000b30337c24 */ /* 0x040fe2000f8e020f */
[----:B------:R-:W2:Y:S01]  /*1710*/  LDG.E R5, [R4.64] ;  /* 0x0000001004057981 */ /* 0x000ea2000c1e1900 */
[----:B------:R-:W-:-:S05]  /*1720*/  IMAD.WIDE.U32 R14, R48, R53, c[0x0][0x1f8] ;  /* 0x00007e00300e7625 */ /* 0x000fca00078e0035 */
[----:B------:R-:W-:-:S06]  /*1730*/  IADD3 R15, R15, R51, RZ ;  /* 0x000000330f0f7210 */ /* 0x000fcc0007ffe0ff */
[----:B------:R-:W3:Y:S01]  /*1740*/  LDG.E R15, [R14.64] ;  /* 0x000000100e0f7981 */ /* 0x000ee2000c1e1900 */
[----:B------:R-:W-:Y:S01]  /*1750*/  FADD R50, -R25, R49 ;  /* 0x0000003119327221 */ /* 0x000fe20000000100 */
[----:B------:R-:W-:Y:S03]  /*1760*/  BSSY B2, `(.L_x_679) ;  /* 0x00000c2000027945 */ /* 0x000fe60003800000 */
[----:B--2---:R-:W-:Y:S01]  /*1770*/  FADD R50, R50, -R5 ;  /* 0x8000000532327221 */ /* 0x004fe20000000000 */
[----:B---3--:R-:W-:-:S04]  /*1780*/  FSETP.GT.AND P1, PT, R32, -R15, PT ;  /* 0x8000000f2000720b */ /* 0x008fc80003f24000 */
[----:B------:R-:W-:-:S13]  /*1790*/  FSETP.LE.AND P1, PT, R50, c[0x0][0x2ac], P1 ;  /* 0x0000ab0032007a0b */ /* 0x000fda0000f23000 */
[----:B------:R-:W-:Y:S05]  /*17a0*/  @!P1 BRA `(.L_x_680) ;  /* 0x00000bd000009947 */ /* 0x000fea0003800000 */
[----:B------:R-:W-:Y:S02]  /*17b0*/  IMAD R47, R47, c[0x0][0x1e0], RZ ;  /* 0x000078002f2f7a24 */ /* 0x000fe400078e02ff */
[----:B------:R-:W-:Y:S02]  /*17c0*/  IMAD.MOV.U32 R5, RZ, RZ, c[0x0][0x1e0] ;  /* 0x00007800ff057624 */ /* 0x000fe400078e00ff */
        /* <DEDUP_REMOVED lines=14> */
[----:B--2---:R-:W-:Y:S01]  /*18b0*/  FADD R43, R33, -R44 ;  /* 0x8000002c212b7221 */ /* 0x004fe20000000000 */
[----:B---3--:R-:W-:Y:S01]  /*18c0*/  FADD R48, R34, -R45 ;  /* 0x8000002d22307221 */ /* 0x008fe20000000000 */
[----:B----4-:R-:W-:Y:S01]  /*18d0*/  FADD R47, R35, -R46 ;  /* 0x8000002e232f7221 */ /* 0x010fe20000000000 */
[----:B-1----:R-:W-:Y:S05]  /*18e0*/  @!P2 BRA `(.L_x_682) ;  /* 0x000000400000a947 */ /* 0x002fea0003800000 */
[----:B------:R-:W-:Y:S01]  /*18f0*/  IMAD.MOV.U32 R4, RZ, RZ, R49 ;  /* 0x000000ffff047224 */ /* 0x000fe200078e0031 */
[----:B------:R-:W-:Y:S02]  /*1900*/  MOV R46, 0x1920 ;  /* 0x00001920002e7802 */ /* 0x000fe40000000f00 */
[----:B------:R-:W-:Y:S05]  /*1910*/  CALL.REL.NOINC `($__internal_17_$__cuda_sm3x_div_rn_noftz_f32_slowpath) ;  /* 0x00000dc000007944 */ /* 0x000fea0003c00000 */
[----:B0-----:R-:W-:Y:S02]  /*1920*/  MOV R14, R3 ;  /* 0x00000003000e7202 */ /* 0x001fe40000000f00 */
.L_x_682:
[----:B------:R-:W-:Y:S05]  /*1930*/  BSYNC B5 ;  /* 0x0000000000057941 */ /* 0x000fea0003800000 */
.L_x_681:
        /* <DEDUP_REMOVED lines=9> */
[----:B------:R-:W-:Y:S01]  /*19d0*/  IMAD.MOV.U32 R3, RZ, RZ, R2 ;  /* 0x000000ffff037224 */ /* 0x000fe200078e0002 */
[----:B------:R-:W-:Y:S02]  /*19e0*/  MOV R4, R49 ;  /* 0x0000003100047202 */ /* 0x000fe40000000f00 */
[----:B------:R-:W-:Y:S02]  /*19f0*/  MOV R46, 0x1a10 ;  /* 0x00001a10002e7802 */ /* 0x000fe40000000f00 */
[----:B------:R-:W-:Y:S05]  /*1a00*/  CALL.REL.NOINC `($__internal_17_$__cuda_sm3x_div_rn_noftz_f32_slowpath) ;  /* 0x00000cd000007944 */ /* 0x000fea0003c00000 */
[----:B0-----:R-:W-:Y:S02]  /*1a10*/  IMAD.MOV.U32 R45, RZ, RZ, R3 ;  /* 0x000000ffff2d7224 */ /* 0x001fe400078e0003 */
.L_x_684:
[----:B------:R-:W-:Y:S05]  /*1a20*/  BSYNC B5 ;  /* 0x0000000000057941 */ /* 0x000fea0003800000 */
.L_x_683:
        /* <DEDUP_REMOVED lines=9> */
[----:B------:R-:W-:Y:S01]  /*1ac0*/  MOV R3, R0 ;  /* 0x0000000000037202 */ /* 0x000fe20000000f00 */
[----:B------:R-:W-:Y:S01]  /*1ad0*/  IMAD.MOV.U32 R4, RZ, RZ, R49 ;  /* 0x000000ffff047224 */ /* 0x000fe200078e0031 */
[----:B------:R-:W-:Y:S02]  /*1ae0*/  MOV R46, 0x1b00 ;  /* 0x00001b00002e7802 */ /* 0x000fe40000000f00 */
[----:B------:R-:W-:Y:S05]  /*1af0*/  CALL.REL.NOINC `($__internal_17_$__cuda_sm3x_div_rn_noftz_f32_slowpath) ;  /* 0x00000be000007944 */ /* 0x000fea0003c00000 */
[----:B0-----:R-:W-:Y:S02]  /*1b00*/  MOV R44, R3 ;  /* 0x00000003002c7202 */ /* 0x001fe40000000f00 */
.L_x_686:
[----:B------:R-:W-:Y:S05]  /*1b10*/  BSYNC B5 ;  /* 0x0000000000057941 */ /* 0x000fea0003800000 */
.L_x_685:
[----:B------:R-:W-:Y:S01]  /*1b20*/  FMUL R48, R48, R45 ;  /* 0x0000002d30307220 */ /* 0x000fe20000400000 */
[----:B------:R-:W-:Y:S03]  /*1b30*/  BSSY B3, `(.L_x_687) ;  /* 0x0000017000037945 */ /* 0x000fe60003800000 */
[----:B------:R-:W-:-:S04]  /*1b40*/  FFMA R48, R43, R14, R48 ;  /* 0x0000000e2b307223 */ /* 0x000fc80000000030 */
[----:B------:R-:W-:-:S04]  /*1b50*/  FFMA R47, R47, R44, R48 ;  /* 0x0000002c2f2f7223 */ /* 0x000fc80000000030 */
[C---:B------:R-:W-:Y:S01]  /*1b60*/  FFMA R0, R47.reuse, -R45, R34 ;  /* 0x8000002d2f007223 */ /* 0x040fe20000000022 */
[C---:B------:R-:W-:Y:S01]  /*1b70*/  FFMA R2, R47.reuse, -R14, R33 ;  /* 0x8000000e2f027223 */ /* 0x040fe20000000021 */
[C---:B------:R-:W-:Y:S01]  /*1b80*/  FFMA R3, R47.reuse, -R44, R35 ;  /* 0x8000002c2f037223 */ /* 0x040fe20000000023 */
[----:B------:R-:W-:Y:S01]  /*1b90*/  FSETP.GEU.AND P2, PT, |R47|, c[0x0][0x2a4], PT ;  /* 0x0000a9002f007a0b */ /* 0x000fe20003f4e200 */
[----:B------:R-:W-:-:S04]  /*1ba0*/  FMUL R5, R0, R0 ;  /* 0x0000000000057220 */ /* 0x000fc80000400000 */
[----:B------:R-:W-:-:S04]  /*1bb0*/  FFMA R4, R2, R2, R5 ;  /* 0x0000000202047223 */ /* 0x000fc80000000005 */
[----:B------:R-:W-:-:S04]  /*1bc0*/  FFMA R4, R3, R3, R4 ;  /* 0x0000000303047223 */ /* 0x000fc80000000004 */
[----:B------:R0:W1:Y:S01]  /*1bd0*/  MUFU.RSQ R5, R4 ;  /* 0x0000000400057308 */ /* 0x0000620000001400 */
[----:B------:R-:W-:-:S04]  /*1be0*/  IADD3 R43, R4, -0xd000000, RZ ;  /* 0xf3000000042b7810 */ /* 0x000fc80007ffe0ff */
[----:B------:R-:W-:Y:S02]  /*1bf0*/  ISETP.GT.U32.AND P3, PT, R43, 0x727fffff, PT ;  /* 0x727fffff2b00780c */ /* 0x000fe40003f64070 */
[----:B------:R-:W-:-:S11]  /*1c00*/  FSEL R43, R18, c[0x0][0x2a8], P2 ;  /* 0x0000aa00122b7a08 */ /* 0x000fd60001000000 */
[----:B------:R-:W-:Y:S05]  /*1c10*/  @!P3 BRA `(.L_x_688) ;  /* 0x000000400000b947 */ /* 0x000fea0003800000 */
[----:B01----:R-:W-:Y:S02]  /*1c20*/  MOV R51, 0x1c40 ;  /* 0x00001c4000337802 */ /* 0x003fe40000000f00 */
[----:B------:R-:W-:Y:S05]  /*1c30*/  CALL.REL.NOINC `($__internal_16_$__cuda_sm20_sqrt_rn_f32_slowpath) ;  /* 0x0000093000007944 */ /* 0x000fea0003c00000 */
[----:B------:R-:W-:Y:S01]  /*1c40*/  IMAD.MOV.U32 R47, RZ, RZ, R49 ;  /* 0x000000ffff2f7224 */ /* 0x000fe200078e0031 */
[----:B------:R-:W-:Y:S05]  /*1c50*/  BRA `(.L_x_689) ;  /* 0x0000004000007947 */ /* 0x000fea0003800000 */
.L_x_688:
[----:B01----:R-:W-:Y:S01]  /*1c60*/  FMUL.FTZ R47, R4, R5 ;  /* 0x00000005042f7220 */ /* 0x003fe20000410000 */
[----:B------:R-:W-:-:S03]  /*1c70*/  FMUL.FTZ R5, R5, 0.5 ;  /* 0x3f00000005057820 */ /* 0x000fc60000410000 */
[----:B------:R-:W-:-:S04]  /*1c80*/  FFMA R4, -R47, R47, R4 ;  /* 0x0000002f2f047223 */ /* 0x000fc80000000104 */
[----:B------:R-:W-:Y:S02]  /*1c90*/  FFMA R47, R4, R5, R47 ;  /* 0x00000005042f7223 */ /* 0x000fe4000000002f */
.L_x_689:
[----:B------:R-:W-:Y:S05]  /*1ca0*/  BSYNC B3 ;  /* 0x0000000000037941 */ /* 0x000fea0003800000 */
.L_x_687:
[----:B------:R-:W-:Y:S01]  /*1cb0*/  FSETP.GT.AND P2, PT, R47, RZ, PT ;  /* 0x000000ff2f00720b */ /* 0x000fe20003f44000 */
[----:B------:R-:W-:Y:S01]  /*1cc0*/  BSSY B5, `(.L_x_690) ;  /* 0x0000030000057945 */ /* 0x000fe20003800000 */
[----:B------:R-:W-:Y:S01]  /*1cd0*/  MOV R4, RZ ;  /* 0x000000ff00047202 */ /* 0x000fe20000000f00 */
        /* <DEDUP_REMOVED lines=12> */
[----:B------:R-:W-:Y:S02]  /*1da0*/  MOV R46, 0x1dc0 ;  /* 0x00001dc0002e7802 */ /* 0x000fe40000000f00 */
[----:B------:R-:W-:Y:S05]  /*1db0*/  CALL.REL.NOINC `($__internal_17_$__cuda_sm3x_div_rn_noftz_f32_slowpath) ;  /* 0x0000092000007944 */ /* 0x000fea0003c00000 */
[----:B0-----:R-:W-:Y:S02]  /*1dc0*/  MOV R48, R3 ;  /* 0x0000000300307202 */ /* 0x001fe40000000f00 */
.L_x_693:
[----:B------:R-:W-:Y:S05]  /*1dd0*/  BSYNC B6 ;  /* 0x0000000000067941 */ /* 0x000fea0003800000 */
.L_x_692:
        /* <DEDUP_REMOVED lines=14> */
.L_x_695:
[----:B------:R-:W-:Y:S05]  /*1ec0*/  BSYNC B6 ;  /* 0x0000000000067941 */ /* 0x000fea0003800000 */
.L_x_694:
        /* <DEDUP_REMOVED lines=14> */
.L_x_696:
[----:B------:R-:W-:Y:S05]  /*1fb0*/  BSYNC B6 ;  /* 0x0000000000067941 */ /* 0x000fea0003800000 */
.L_x_691:
[----:B------:R-:W-:Y:S05]  /*1fc0*/  BSYNC B5 ;  /* 0x0000000000057941 */ /* 0x000fea0003800000 */
.L_x_690:
[----:B------:R-:W-:Y:S01]  /*1fd0*/  FADD R47, RZ, -R47 ;  /* 0x8000002fff2f7221 */ /* 0x000fe20000000000 */
[----:B------:R-:W-:Y:S01]  /*1fe0*/  FADD R15, R32, R15 ;  /* 0x0000000f200f7221 */ /* 0x000fe20000000000 */
[C---:B------:R-:W-:Y:S01]  /*1ff0*/  FMUL R0, R50.reuse, R43 ;  /* 0x0000002b32007220 */ /* 0x040fe20000400000 */
[----:B------:R-:W-:Y:S01]  /*2000*/  FMUL R14, R50, R14 ;  /* 0x0000000e320e7220 */ /* 0x000fe20000400000 */
[----:B------:R-:W-:Y:S01]  /*2010*/  FMUL R47, R47, c[0x0][0x2b4] ;  /* 0x0000ad002f2f7a20 */ /* 0x000fe20000400000 */
[----:B------:R-:W0:Y:S01]  /*2020*/  MUFU.RCP R2, R15 ;  /* 0x0000000f00027308 */ /* 0x000e220000001000 */
[----:B------:R-:W-:Y:S03]  /*2030*/  BSSY B5, `(.L_x_697) ;  /* 0x0000013000057945 */ /* 0x000fe60003800000 */
[----:B------:R-:W-:-:S04]  /*2040*/  FSETP.GT.AND P2, PT, R0, R47, PT ;  /* 0x0000002f0000720b */ /* 0x000fc80003f44000 */
[----:B------:R-:W-:Y:S01]  /*2050*/  FSEL R47, R0, R47, P2 ;  /* 0x0000002f002f7208 */ /* 0x000fe20001000000 */
[----:B------:R-:W-:-:S04]  /*2060*/  FMUL R0, R50, R45 ;  /* 0x0000002d32007220 */ /* 0x000fc80000400000 */
[C---:B------:R-:W-:Y:S01]  /*2070*/  FFMA R3, R47.reuse, R4, -R14 ;  /* 0x000000042f037223 */ /* 0x040fe2000000080e */
[----:B------:R-:W-:Y:S01]  /*2080*/  FFMA R0, R47, R49, -R0 ;  /* 0x000000312f007223 */ /* 0x000fe20000000800 */
[----:B0-----:R-:W-:Y:S02]  /*2090*/  FFMA R5, -R15, R2, 1 ;  /* 0x3f8000000f057423 */ /* 0x001fe40000000102 */
[----:B------:R-:W0:Y:S02]  /*20a0*/  FCHK P2, R3, R15 ;  /* 0x0000000f03007302 */ /* 0x000e240000040000 */
[----:B------:R-:W-:Y:S01]  /*20b0*/  FFMA R14, R2, R5, R2 ;  /* 0x00000005020e7223 */ /* 0x000fe20000000002 */
[----:B------:R-:W-:-:S03]  /*20c0*/  FMUL R5, R50, R44 ;  /* 0x0000002c32057220 */ /* 0x000fc60000400000 */
[----:B------:R-:W-:Y:S01]  /*20d0*/  FFMA R51, R3, R14, RZ ;  /* 0x0000000e03337223 */ /* 0x000fe200000000ff */
[----:B------:R-:W-:-:S03]  /*20e0*/  FFMA R2, R47, R48, -R5 ;  /* 0x000000302f027223 */ /* 0x000fc60000000805 */
[----:B------:R-:W-:-:S04]  /*20f0*/  FFMA R4, -R15, R51, R3 ;  /* 0x000000330f047223 */ /* 0x000fc80000000103 */
[----:B------:R-:W-:Y:S01]  /*2100*/  FFMA R14, R14, R4, R51 ;  /* 0x000000040e0e7223 */ /* 0x000fe20000000033 */
[----:B0-----:R-:W-:Y:S05]  /*2110*/  @!P2 BRA `(.L_x_698) ;  /* 0x000000400000a947 */ /* 0x001fea0003800000 */
[----:B------:R-:W-:Y:S01]  /*2120*/  IMAD.MOV.U32 R4, RZ, RZ, R15 ;  /* 0x000000ffff047224 */ /* 0x000fe200078e000f */
[----:B------:R-:W-:Y:S02]  /*2130*/  MOV R46, 0x2150 ;  /* 0x00002150002e7802 */ /* 0x000fe40000000f00 */
[----:B------:R-:W-:Y:S05]  /*2140*/  CALL.REL.NOINC `($__internal_17_$__cuda_sm3x_div_rn_noftz_f32_slowpath) ;  /* 0x0000059000007944 */ /* 0x000fea0003c00000 */
[----:B0-----:R-:W-:Y:S02]  /*2150*/  MOV R14, R3 ;  /* 0x00000003000e7202 */ /* 0x001fe40000000f00 */
.L_x_698:
[----:B------:R-:W-:Y:S05]  /*2160*/  BSYNC B5 ;  /* 0x0000000000057941 */ /* 0x000fea0003800000 */
.L_x_697:
        /* <DEDUP_REMOVED lines=12> */
[----:B------:R-:W-:Y:S05]  /*2230*/  CALL.REL.NOINC `($__internal_17_$__cuda_sm3x_div_rn_noftz_f32_slowpath) ;  /* 0x000004a000007944 */ /* 0x000fea0003c00000 */
[----:B0-----:R-:W-:Y:S02]  /*2240*/  IMAD.MOV.U32 R45, RZ, RZ, R3 ;  /* 0x000000ffff2d7224 */ /* 0x001fe400078e0003 */
.L_x_700:
[----:B------:R-:W-:Y:S05]  /*2250*/  BSYNC B5 ;  /* 0x0000000000057941 */ /* 0x000fea0003800000 */
.L_x_699:
        /* <DEDUP_REMOVED lines=12> */
[----:B------:R-:W-:Y:S05]  /*2320*/  CALL.REL.NOINC `($__internal_17_$__cuda_sm3x_div_rn_noftz_f32_slowpath) ;  /* 0x000003b000007944 */ /* 0x000fea0003c00000 */
[----:B0-----:R-:W-:Y:S02]  /*2330*/  MOV R0, R3 ;  /* 0x0000000300007202 */ /* 0x001fe40000000f00 */
.L_x_702:
[----:B------:R-:W-:Y:S05]  /*2340*/  BSYNC B5 ;  /* 0x0000000000057941 */ /* 0x000fea0003800000 */
.L_x_701:
[C---:B------:R-:W-:Y:S01]  /*2350*/  FFMA R46, R32.reuse, R14, R23 ;  /* 0x0000000e202e7223 */ /* 0x040fe20000000017 */
[C---:B------:R-:W-:Y:S01]  /*2360*/  FFMA R45, R32.reuse, R45, R22 ;  /* 0x0000002d202d7223 */ /* 0x040fe20000000016 */
[----:B------:R-:W-:Y:S02]  /*2370*/  FFMA R44, R32, R0, R21 ;  /* 0x00000000202c7223 */ /* 0x000fe40000000015 */
.L_x_680:
[----:B------:R-:W-:Y:S05]  /*2380*/  BSYNC B2 ;  /* 0x0000000000027941 */ /* 0x000fea0003800000 */
.L_x_679:
[----:B------:R-:W-:Y:S02]  /*2390*/  FSEL R15, R43, R18, P1 ;  /* 0x000000122b0f7208 */ /* 0x000fe40000800000 */
[----:B------:R-:W-:Y:S02]  /*23a0*/  FSEL R14, R44, R21, P1 ;  /* 0x000000152c0e7208 */ /* 0x000fe40000800000 */
[----:B------:R-:W-:Y:S02]  /*23b0*/  FSEL R49, R45, R22, P1 ;  /* 0x000000162d317208 */ /* 0x000fe40000800000 */
[----:B------:R-:W-:-:S02]  /*23c0*/  FSEL R0, R46, R23, P1 ;  /* 0x000000172e007208 */ /* 0x000fc40000800000 */
.L_x_675:
[----:B------:R-:W-:Y:S05]  /*23d0*/  BSYNC B1 ;  /* 0x0000000000017941 */ /* 0x000fea0003800000 */
.L_x_674:
[----:B------:R-:W-:Y:S02]  /*23e0*/  FSEL R18, R15, R18, P0 ;  /* 0x000000120f127208 */ /* 0x000fe40000000000 */
[----:B------:R-:W-:-:S02]  /*23f0*/  FSEL R21, R14, R21, P0 ;  /* 0x000000150e157208 */ /* 0x000fc40000000000 */
[----:B------:R-:W-:Y:S02]  /*2400*/  FSEL R22, R49, R22, P0 ;  /* 0x0000001631167208 */ /* 0x000fe40000000000 */
[----:B------:R-:W-:Y:S02]  /*2410*/  FSEL R23, R0, R23, P0 ;  /* 0x0000001700177208 */ /* 0x000fe40000000000 */
[----:B------:R-:W-:Y:S01]  /*2420*/  IADD3 R37, R37, 0x1, RZ ;  /* 0x0000000125257810 */ /* 0x000fe20007ffe0ff */
[----:B------:R-:W-:Y:S05]  /*2430*/  BRA `(.L_x_703) ;  /* 0xffffe92000007947 */ /* 0x000fea000383ffff */
.L_x_672:
[----:B------:R-:W-:Y:S05]  /*2440*/  BSYNC B0 ;  /* 0x0000000000007941 */ /* 0x000fea0003800000 */
.L_x_668:
[----:B------:R-:W-:Y:S01]  /*2450*/  IADD3 R16, P0, R16, UR6, RZ ;  /* 0x0000000610107c10 */ /* 0x000fe2000ff1e0ff */
[----:B------:R-:W-:Y:S01]  /*2460*/  IMAD R20, R20, c[0x0][0x2e0], RZ ;  /* 0x0000b80014147a24 */ /* 0x000fe200078e02ff */
[----:B------:R-:W-:Y:S01]  /*2470*/  FMUL R23, R23, c[0x0][0x2b8] ;  /* 0x0000ae0017177a20 */ /* 0x000fe20000400000 */
[----:B------:R-:W-:Y:S01]  /*2480*/  IMAD.MOV.U32 R2, RZ, RZ, c[0x0][0x2e0] ;  /* 0x0000b800ff027624 */ /* 0x000fe200078e00ff */
[----:B------:R-:W-:Y:S01]  /*2490*/  IADD3.X R17, R17, UR4, RZ, P0, !PT ;  /* 0x0000000411117c10 */ /* 0x000fe200087fe4ff */
[C---:B------:R-:W-:Y:S01]  /*24a0*/  IMAD R5, R19.reuse, UR12, R20 ;  /* 0x0000000c13057c24 */ /* 0x040fe2000f8e0214 */
[----:B------:R-:W-:Y:S01]  /*24b0*/  ISETP.GE.U32.AND P0, PT, R16, c[0x0][0x178], PT ;  /* 0x00005e0010007a0c */ /* 0x000fe20003f06070 */
[----:B------:R-:W-:Y:S01]  /*24c0*/  IMAD.WIDE.U32 R2, R19, R2, c[0x0][0x2c0] ;  /* 0x0000b00013027625 */ /* 0x000fe200078e0002 */
[----:B------:R-:W-:-:S02]  /*24d0*/  FMUL R21, R21, c[0x0][0x2b8] ;  /* 0x0000ae0015157a20 */ /* 0x000fc40000400000 */
[----:B------:R-:W-:Y:S02]  /*24e0*/  ISETP.GE.U32.AND.EX P0, PT, R17, c[0x0][0x17c], PT, P0 ;  /* 0x00005f0011007a0c */ /* 0x000fe40003f06100 */
[----:B------:R-:W-:Y:S01]  /*24f0*/  IADD3 R3, R3, R5, RZ ;  /* 0x0000000503037210 */ /* 0x000fe20007ffe0ff */
[----:B------:R-:W-:-:S04]  /*2500*/  FMUL R5, R22, c[0x0][0x2b8] ;  /* 0x0000ae0016057a20 */ /* 0x000fc80000400000 */
[----:B------:R0:W-:Y:S04]  /*2510*/  RED.E.ADD.F32.FTZ.RN.STRONG.GPU [R2.64], R23 ;  /* 0x000000170200798e */ /* 0x0001e8000c10e790 */
[----:B------:R0:W-:Y:S04]  /*2520*/  RED.E.ADD.F32.FTZ.RN.STRONG.GPU [R2.64+0x4], R5 ;  /* 0x000004050200798e */ /* 0x0001e8000c10e790 */
[----:B------:R0:W-:Y:S01]  /*2530*/  RED.E.ADD.F32.FTZ.RN.STRONG.GPU [R2.64+0x8], R21 ;  /* 0x000008150200798e */ /* 0x0001e2000c10e790 */
[----:B------:R-:W-:Y:S01]  /*2540*/  @P0 CALL.REL.NOINC `(.L_x_704) ;  /* 0x0000001000000944 */ /* 0x000fe20003c00000 */
[----:B------:R-:W-:Y:S05]  /*2550*/  BRA `(.L_x_705) ;  /* 0xffffdc5000007947 */ /* 0x000fea000383ffff */
.L_x_704:
[----:B------:R-:W-:Y:S05]  /*2560*/  EXIT ;  /* 0x000000000000794d */ /* 0x000fea0003800000 */
        .weak           $__internal_16_$__cuda_sm20_sqrt_rn_f32_slowpath
        .type           $__internal_16_$__cuda_sm20_sqrt_rn_f32_slowpath,@function
        .size           $__internal_16_$__cuda_sm20_sqrt_rn_f32_slowpath,($__internal_17_$__cuda_sm3x_div_rn_noftz_f32_slowpath - $__internal_16_$__cuda_sm20_sqrt_rn_f32_slowpath)
$__internal_16_$__cuda_sm20_sqrt_rn_f32_slowpath:
[----:B------:R-:W-:-:S13]  /*2570*/  LOP3.LUT P2, RZ, R4, 0x7fffffff, RZ, 0xc0, !PT ;  /* 0x7fffffff04ff7812 */ /* 0x000fda000784c0ff */
[----:B------:R-:W-:Y:S01]  /*2580*/  @!P2 IMAD.MOV.U32 R5, RZ, RZ, R4 ;  /* 0x000000ffff05a224 */ /* 0x000fe200078e0004 */
        /* <DEDUP_REMOVED lines=15> */
[----:B------:R-:W-:-:S03]  /*2680*/  @!P2 IMAD.MOV.U32 R5, RZ, RZ, R4 ;  /* 0x000000ffff05a224 */ /* 0x000fc600078e0004 */
[----:B------:R-:W-:-:S05]  /*2690*/  @P2 FMUL.FTZ R5, R52, 2.3283064365386962891e-10 ;  /* 0x2f80000034052820 */ /* 0x000fca0000410000 */
.L_x_706:
[----:B------:R-:W-:Y:S01]  /*26a0*/  MOV R49, R5 ;  /* 0x0000000500317202 */ /* 0x000fe20000000f00 */
[----:B------:R-:W-:Y:S01]  /*26b0*/  IMAD.MOV.U32 R4, RZ, RZ, R51 ;  /* 0x000000ffff047224 */ /* 0x000fe200078e0033 */
[----:B------:R-:W-:-:S04]  /*26c0*/  MOV R5, 0x0 ;  /* 0x0000000000057802 */ /* 0x000fc80000000f00 */
[----:B------:R-:W-:Y:S05]  /*26d0*/  RET.REL.NODEC R4 `(my_solve_particle_particle_contacts_cuda_kernel_forward) ;  /* 0xffffd92004007950 */ /* 0x000fea0003c3ffff */
        .weak           $__internal_17_$__cuda_sm3x_div_rn_noftz_f32_slowpath
        .type           $__internal_17_$__cuda_sm3x_div_rn_noftz_f32_slowpath,@function
        .size           $__internal_17_$__cuda_sm3x_div_rn_noftz_f32_slowpath,(.L_x_1272 - $__internal_17_$__cuda_sm3x_div_rn_noftz_f32_slowpath)
$__internal_17_$__cuda_sm3x_div_rn_noftz_f32_slowpath:
        /* <DEDUP_REMOVED lines=9> */
[----:B------:R-:W-:Y:S01]  /*2770*/  @!P2 IMAD.MOV.U32 R5, RZ, RZ, RZ ;  /* 0x000000ffff05a224 */ /* 0x000fe200078e00ff */
        /* <DEDUP_REMOVED lines=20> */
[----:B------:R-:W-:Y:S01]  /*28c0*/  @!P2 IMAD.MOV.U32 R5, RZ, RZ, -0x40 ;  /* 0xffffffc0ff05a424 */ /* 0x000fe200078e00ff */
[----:B------:R-:W-:Y:S01]  /*28d0*/  @!P2 FFMA R3, R3, 1.84467440737095516160e+19, RZ ;  /* 0x5f8000000303a823 */ /* 0x000fe200000000ff */
[----:B------:R-:W-:-:S03]  /*28e0*/  @!P3 FFMA R4, R4, 1.84467440737095516160e+19, RZ ;  /* 0x5f8000000404b823 */ /* 0x000fc600000000ff */
[----:B------:R-:W-:Y:S02]  /*28f0*/  @!P3 IADD3 R5, R5, 0x40, RZ ;  /* 0x000000400505b810 */ /* 0x000fe40007ffe0ff */
.L_x_708:
[----:B------:R-:W-:Y:S01]  /*2900*/  LEA R53, R51, 0xc0800000, 0x17 ;  /* 0xc080000033357811 */ /* 0x000fe200078eb8ff */
[----:B------:R-:W-:Y:S01]  /*2910*/  BSSY B4, `(.L_x_713) ;  /* 0x0000036000047945 */ /* 0x000fe20003800000 */
[----:B------:R-:W-:Y:S02]  /*2920*/  IADD3 R52, R52, -0x7f, RZ ;  /* 0xffffff8134347810 */ /* 0x000fe40007ffe0ff */
[----:B------:R-:W-:Y:S02]  /*2930*/  IADD3 R53, -R53, R4, RZ ;  /* 0x0000000435357210 */ /* 0x000fe40007ffe1ff */
[C---:B------:R-:W-:Y:S01]  /*2940*/  IADD3 R54, R52.reuse, 0x7f, -R51 ;  /* 0x0000007f34367810 */ /* 0x040fe20007ffe833 */
[----:B------:R-:W-:Y:S01]  /*2950*/  IMAD R3, R52, -0x800000, R3 ;  /* 0xff80000034037824 */ /* 0x000fe200078e0203 */
[----:B------:R-:W0:Y:S01]  /*2960*/  MUFU.RCP R55, R53 ;  /* 0x0000003500377308 */ /* 0x000e220000001000 */
[----:B------:R-:W-:Y:S02]  /*2970*/  FADD.FTZ R4, -R53, -RZ ;  /* 0x800000ff35047221 */ /* 0x000fe40000010100 */
[----:B------:R-:W-:-:S02]  /*2980*/  IMAD.IADD R54, R54, 0x1, R5 ;  /* 0x0000000136367824 */ /* 0x000fc400078e0205 */
        /* <DEDUP_REMOVED lines=20> */
[CCC-:B------:R-:W-:Y:S01]  /*2ad0*/  FFMA.RP R51, R52.reuse, R56.reuse, R5.reuse ;  /* 0x0000003834337223 */ /* 0x1c0fe20000008005 */
[CCC-:B------:R-:W-:Y:S01]  /*2ae0*/  FFMA.RM R54, R52.reuse, R56.reuse, R5.reuse ;  /* 0x0000003834367223 */ /* 0x1c0fe20000004005 */
[----:B------:R-:W-:Y:S01]  /*2af0*/  FFMA.RZ R5, R52, R56, R5 ;  /* 0x0000003834057223 */ /* 0x000fe2000000c005 */
[C---:B------:R-:W-:Y:S02]  /*2b00*/  IADD3 R52, R4.reuse, 0x20, RZ ;  /* 0x0000002004347810 */ /* 0x040fe40007ffe0ff */
[C---:B------:R-:W-:Y:S02]  /*2b10*/  ISETP.NE.AND P4, PT, R4.reuse, RZ, PT ;  /* 0x000000ff0400720c */ /* 0x040fe40003f85270 */
[----:B------:R-:W-:Y:S02]  /*2b20*/  LOP3.LUT R5, R5, 0x7fffff, RZ, 0xc0, !PT ;  /* 0x007fffff05057812 */ /* 0x000fe400078ec0ff */
[----:B------:R-:W-:Y:S01]  /*2b30*/  ISETP.NE.AND P3, PT, R4, RZ, PT ;  /* 0x000000ff0400720c */ /* 0x000fe20003f65270 */
[----:B------:R-:W-:Y:S01]  /*2b40*/  IMAD.MOV R4, RZ, RZ, -R4 ;  /* 0x000000ffff047224 */ /* 0x000fe200078e0a04 */
[----:B------:R-:W-:-:S02]  /*2b50*/  LOP3.LUT R5, R5, 0x800000, RZ, 0xfc, !PT ;  /* 0x0080000005057812 */ /* 0x000fc400078efcff */
[----:B------:R-:W-:Y:S02]  /*2b60*/  FSETP.NEU.FTZ.AND P2, PT, R51, R54, PT ;  /* 0x000000363300720b */ /* 0x000fe40003f5d000 */
[----:B------:R-:W-:Y:S02]  /*2b70*/  SHF.L.U32 R52, R5, R52, RZ ;  /* 0x0000003405347219 */ /* 0x000fe400000006ff */
        /* <DEDUP_REMOVED lines=11> */
.L_x_715:
[----:B------:R-:W-:-:S04]  /*2c30*/  LOP3.LUT R3, R3, 0x80000000, RZ, 0xc0, !PT ;  /* 0x8000000003037812 */ /* 0x000fc800078ec0ff */
[----:B------:R-:W-:Y:S01]  /*2c40*/  LOP3.LUT R3, R3, 0x7f800000, RZ, 0xfc, !PT ;  /* 0x7f80000003037812 */ /* 0x000fe200078efcff */
[----:B------:R-:W-:Y:S05]  /*2c50*/  BRA `(.L_x_716) ;  /* 0x0000001000007947 */ /* 0x000fea0003800000 */
.L_x_714:
[----:B------:R-:W-:Y:S02]  /*2c60*/  IMAD R3, R54, 0x800000, R3 ;  /* 0x0080000036037824 */ /* 0x000fe400078e0203 */
.L_x_716:
[----:B------:R-:W-:Y:S05]  /*2c70*/  BSYNC B4 ;  /* 0x0000000000047941 */ /* 0x000fea0003800000 */
.L_x_713:
[----:B------:R-:W-:Y:S05]  /*2c80*/  BRA `(.L_x_717) ;  /* 0x0000008000007947 */ /* 0x000fea0003800000 */
.L_x_712:
[----:B------:R-:W-:-:S04]  /*2c90*/  LOP3.LUT R3, R4, 0x80000000, R3, 0x48, !PT ;  /* 0x8000000004037812 */ /* 0x000fc800078e4803 */
[----:B------:R-:W-:Y:S01]  /*2ca0*/  LOP3.LUT R3, R3, 0x7f800000, RZ, 0xfc, !PT ;  /* 0x7f80000003037812 */ /* 0x000fe200078efcff */
[----:B------:R-:W-:Y:S05]  /*2cb0*/  BRA `(.L_x_717) ;  /* 0x0000005000007947 */ /* 0x000fea0003800000 */
.L_x_711:
[----:B------:R-:W-:Y:S01]  /*2cc0*/  LOP3.LUT R3, R4, 0x80000000, R3, 0x48, !PT ;  /* 0x8000000004037812 */ /* 0x000fe200078e4803 */
[----:B------:R-:W-:Y:S05]  /*2cd0*/  BRA `(.L_x_717) ;  /* 0x0000003000007947 */ /* 0x000fea0003800000 */
.L_x_710:
[----:B------:R-:W0:Y:S01]  /*2ce0*/  MUFU.RSQ R3, -QNAN ;  /* 0xffc0000000037908 */ /* 0x000e220000001400 */
[----:B------:R-:W-:Y:S05]  /*2cf0*/  BRA `(.L_x_717) ;  /* 0x0000001000007947 */ /* 0x000fea0003800000 */
.L_x_709:
[----:B------:R-:W-:Y:S02]  /*2d00*/  FADD.FTZ R3, R3, R4 ;  /* 0x0000000403037221 */ /* 0x000fe40000010000 */
.L_x_717:
[----:B------:R-:W-:Y:S05]  /*2d10*/  BSYNC B3 ;  /* 0x0000000000037941 */ /* 0x000fea0003800000 */
.L_x_707:
[----:B------:R-:W-:Y:S01]  /*2d20*/  MOV R4, R46 ;  /* 0x0000002e00047202 */ /* 0x000fe20000000f00 */
[----:B------:R-:W-:-:S04]  /*2d30*/  IMAD.MOV.U32 R5, RZ, RZ, 0x0 ;  /* 0x00000000ff057424 */ /* 0x000fc800078e00ff */
[----:B------:R-:W-:Y:S05]  /*2d40*/  RET.REL.NODEC R4 `(my_solve_particle_particle_contacts_cuda_kernel_forward) ;  /* 0xffffd2b004007950 */ /* 0x000fea0003c3ffff */
.L_x_718:
        /* <DEDUP_REMOVED lines=11> */
.L_x_1272:


//--------------------- .text.my_solve_particle_ground_contacts_cuda_kernel_backward --------------------------
	.section	.text.my_solve_particle_ground_contacts_cuda_kernel_backward,"ax",@progbits
	.sectioninfo	@"SHI_REGISTERS=56"
	.align	128
        .global         my_solve_particle_ground_contacts_cuda_kernel_backward
        .type           my_solve_particle_ground_contacts_cuda_kernel_backward,@function
        .size           my_solve_particle_ground_contacts_cuda_kernel_backward,(.L_x_1275 - my_solve_particle_ground_contacts_cuda_kernel_backward)
        .other          my_solve_particle_ground_contacts_cuda_kernel_backward,@"STO_CUDA_ENTRY STV_DEFAULT"
my_solve_particle_ground_contacts_cuda_kernel_backward:
.text.my_solve_particle_ground_contacts_cuda_kernel_backward:
        /* <DEDUP_REMOVED lines=9> */
[----:B------:R-:W-:Y:S01]  /*0090*/  BSSY B3, `(.L_x_719) ;  /* 0x0000299000037945 */ /* 0x000fe20003800000 */
[----:B------:R-:W-:Y:S01]  /*00a0*/  ULDC.64 UR8, c[0x0][0x2b8] ;  /* 0x0000ae0000087ab9 */ /* 0x000fe20000000a00 */
[----:B------:R-:W-:Y:S01]  /*00b0*/  MOV R40, R38 ;  /* 0x0000002600287202 */ /* 0x000fe20000000f00 */
[----:B------:R-:W-:Y:S02]  /*00c0*/  ULDC.64 UR4, c[0x0][0x2b0] ;  /* 0x0000ac0000047ab9 */ /* 0x000fe40000000a00 */
[----:B------:R-:W-:Y:S02]  /*00d0*/  USHF.R.S32.HI UR14, URZ, 0x1f, UR20 ;  /* 0x0000001f3f0e7899 */ /* 0x000fe40008011414 */
[----:B------:R-:W-:Y:S02]  /*00e0*/  UIADD3 UR23, UP2, UR20, UR8, URZ ;  /* 0x0000000814177290 */ /* 0x000fe4000ff5e03f */
[----:B------:R-:W-:-:S02]  /*00f0*/  UIADD3 UR27, UP0, UR20, UR4, URZ ;  /* 0x00000004141b7290 */ /* 0x000fc4000ff1e03f */
[----:B------:R-:W-:Y:S02]  /*0100*/  ULDC UR19, c[0x0][0x478] ;  /* 0x00011e0000137ab9 */ /* 0x000fe40000000800 */
[----:B------:R-:W-:Y:S02]  /*0110*/  ULDC.64 UR6, c[0x0][0x458] ;  /* 0x0001160000067ab9 */ /* 0x000fe40000000a00 */
[----:B------:R-:W-:Y:S02]  /*0120*/  UIADD3 UR25, UP1, UR19, UR6, URZ ;  /* 0x0000000613197290 */ /* 0x000fe4000ff3e03f */
[----:B------:R-:W-:Y:S02]  /*0130*/  UIADD3.X UR24, UR14, UR9, URZ, UP2, !UPT ;  /* 0x000000090e187290 */ /* 0x000fe400097fe43f */
[----:B------:R-:W-:Y:S02]  /*0140*/  UMOV UR10, 0x3 ;  /* 0x00000003000a7882 */ /* 0x000fe40000000000 */
[----:B------:R-:W-:-:S02]  /*0150*/  ULDC.64 UR12, c[0x0][0x458] ;  /* 0x00011600000c7ab9 */ /* 0x000fc40000000a00 */
[----:B------:R-:W-:Y:S02]  /*0160*/  ULDC UR33, c[0x0][0x2d0] ;  /* 0x0000b40000217ab9 */ /* 0x000fe40000000800 */
[----:B------:R-:W-:Y:S02]  /*0170*/  UIADD3.X UR28, UR14, UR5, URZ, UP0, !UPT ;  /* 0x000000050e1c7290 */ /* 0x000fe400087fe43f */
[----:B------:R-:W-:Y:S02]  /*0180*/  ULDC.64 UR8, c[0x0][0x2b8] ;  /* 0x0000ae0000087ab9 */ /* 0x000fe40000000a00 */
[----:B------:R-:W-:Y:S02]  /*0190*/  UMOV UR21, 0x2 ;  /* 0x0000000200157882 */ /* 0x000fe40000000000 */
[----:B------:R-:W-:Y:S02]  /*01a0*/  UIMAD.WIDE UR30, UR19, UR10, UR12 ;  /* 0x0000000a131e72a5 */ /* 0x000fe4000f8e020c */
[----:B------:R-:W-:-:S02]  /*01b0*/  UIADD3 UR34, UP0, UR27, UR33, URZ ;  /* 0x000000211b227290 */ /* 0x000fc4000ff1e03f */
[----:B------:R-:W-:Y:S02]  /*01c0*/  ULDC UR29, c[0x0][0x380] ;  /* 0x0000e000001d7ab9 */ /* 0x000fe40000000800 */
[----:B------:R-:W-:Y:S02]  /*01d0*/  UIMAD.WIDE UR10, UR20, UR10, UR8 ;  /* 0x0000000a140a72a5 */ /* 0x000fe4000f8e0208 */
[----:B------:R-:W-:Y:S02]  /*01e0*/  ULEA.HI.X.SX32 UR26, UR19, UR7, 0x1, UP1 ;  /* 0x00000007131a7291 */ /* 0x000fe400088f0e3f */
[----:B------:R-:W-:Y:S02]  /*01f0*/  ULDC UR22, c[0x0][0x310] ;  /* 0x0000c40000167ab9 */ /* 0x000fe40000000800 */
[----:B------:R-:W-:Y:S02]  /*0200*/  UIMAD.WIDE UR8, UR20, UR21, UR8 ;  /* 0x00000015140872a5 */ /* 0x000fe4000f8e0208 */
[----:B------:R-:W-:-:S02]  /*0210*/  ULDC UR6, c[0x0][0x0] ;  /* 0x0000000000067ab9 */ /* 0x000fc40000000800 */
[----:B------:R-:W-:Y:S02]  /*0220*/  ULDC UR7, c[0x0][0xc] ;  /* 0x0000030000077ab9 */ /* 0x000fe40000000800 */
[----:B------:R-:W-:Y:S02]  /*0230*/  UIMAD.WIDE UR12, UR19, UR21, UR12 ;  /* 0x00000015130c72a5 */ /* 0x000fe4000f8e020c */
[----:B------:R-:W-:Y:S02]  /*0240*/  USHF.R.S32.HI UR20, URZ, 0x1f, UR29 ;  /* 0x0000001f3f147899 */ /* 0x000fe4000801141d */
[----:B------:R-:W-:Y:S02]  /*0250*/  USHF.R.S32.HI UR19, URZ, 0x1f, UR22 ;  /* 0x0000001f3f137899 */ /* 0x000fe40008011416 */
[----:B------:R-:W-:Y:S02]  /*0260*/  UIADD3.X UR29, UR14, UR28, URZ, UP0, !UPT ;  /* 0x0000001c0e1d7290 */ /* 0x000fe400087fe43f */
[----:B------:R-:W-:-:S02]  /*0270*/  UIMAD.WIDE.U32 UR6, UR6, UR7, URZ ;  /* 0x00000007060672a5 */ /* 0x000fc4000f8e003f */
[----:B------:R-:W-:Y:S02]  /*0280*/  UIADD3 UR22, UP0, UR34, UR33, URZ ;  /* 0x0000002122167290 */ /* 0x000fe4000ff1e03f */
[----:B------:R-:W-:Y:S02]  /*0290*/  ULDC UR32, c[0x0][0x348] ;  /* 0x0000d20000207ab9 */ /* 0x000fe40000000800 */
[----:B------:R-:W-:Y:S02]  /*02a0*/  ULDC UR5, c[0x0][0x280] ;  /* 0x0000a00000057ab9 */ /* 0x000fe40000000800 */
[----:B------:R-:W-:Y:S02]  /*02b0*/  UMOV UR4, URZ ;  /* 0x0000003f00047c82 */ /* 0x000fe40008000000 */
        /* <DEDUP_REMOVED lines=10> */
[----:B------:R-:W-:Y:S02]  /*0360*/  UIADD3 UR4, UR7, UR4, URZ ;  /* 0x0000000407047290 */ /* 0x000fe4000fffe03f */
[----:B------:R-:W-:Y:S02]  /*0370*/  UIADD3.X UR14, UR14, UR29, URZ, UP0, !UPT ;  /* 0x0000001d0e0e7290 */ /* 0x000fe400087fe43f */
[----:B------:R-:W-:Y:S02]  /*0380*/  ULDC.64 UR32, c[0x0][0x118] ;  /* 0x0000460000207ab9 */ /* 0x000fe40000000a00 */
.L_x_778:
[----:B------:R-:W-:Y:S02]  /*0390*/  SHF.R.S32.HI R38, RZ, 0x1f, R40 ;  /* 0x0000001fff267819 */ /* 0x000fe40000011428 */
[----:B0-----:R-:W-:-:S03]  /*03a0*/  MOV R3, c[0x0][0x280] ;  /* 0x0000a00000037a02 */ /* 0x001fc60000000f00 */
[----:B------:R-:W-:Y:S02]  /*03b0*/  IMAD R5, R38, c[0x0][0x280], RZ ;  /* 0x0000a00026057a24 */ /* 0x000fe400078e02ff */
[----:B------:R-:W-:-:S04]  /*03c0*/  IMAD.WIDE.U32 R2, R40, R3, c[0x0][0x260] ;  /* 0x0000980028027625 */ /* 0x000fc800078e0003 */
[----:B------:R-:W-:-:S05]  /*03d0*/  IMAD R5, R40, UR5, R5 ;  /* 0x0000000528057c24 */ /* 0x000fca000f8e0205 */
[----:B------:R-:W-:-:S05]  /*03e0*/  IADD3 R3, R3, R5, RZ ;  /* 0x0000000503037210 */ /* 0x000fca0007ffe0ff */
[----:B------:R-:W2:Y:S01]  /*03f0*/  LDG.E R2, [R2.64] ;  /* 0x0000002002027981 */ /* 0x000ea2000c1e1900 */
[----:B------:R-:W-:Y:S01]  /*0400*/  YIELD ;  /* 0x0000000000007946 */ /* 0x000fe20003800000 */
[----:B------:R-:W-:Y:S01]  /*0410*/  BSSY B2, `(.L_x_720) ;  /* 0x000025a000027945 */ /* 0x000fe20003800000 */
[----:B--2---:R-:W-:-:S04]  /*0420*/  LOP3.LUT R0, R2, 0x1, RZ, 0xc0, !PT ;  /* 0x0000000102007812 */ /* 0x004fc800078ec0ff */
[----:B------:R-:W-:-:S13]  /*0430*/  ISETP.NE.U32.AND P0, PT, R0, 0x1, PT ;  /* 0x000000010000780c */ /* 0x000fda0003f05070 */
[----:B-1----:R-:W-:Y:S05]  /*0440*/  @P0 BRA `(.L_x_721) ;  /* 0x0000256000000947 */ /* 0x002fea0003800000 */
[----:B------:R-:W-:Y:S01]  /*0450*/  MOV R3, c[0x0][0x210] ;  /* 0x0000840000037a02 */ /* 0x000fe20000000f00 */
[----:B------:R-:W-:-:S03]  /*0460*/  IMAD R0, R38, c[0x0][0x210], RZ ;  /* 0x0000840026007a24 */ /* 0x000fc600078e02ff */
[----:B------:R-:W-:Y:S01]  /*0470*/  SHF.R.S32.HI R37, RZ, 0x1f, R3 ;  /* 0x0000001fff257819 */ /* 0x000fe20000011403 */
[----:B------:R-:W-:-:S04]  /*0480*/  IMAD.WIDE.U32 R2, R40, R3, c[0x0][0x1f0] ;  /* 0x00007c0028027625 */ /* 0x000fc800078e0003 */
[----:B------:R-:W-:-:S04]  /*0490*/  IMAD R5, R37, R40, R0 ;  /* 0x0000002825057224 */ /* 0x000fc800078e0200 */
[----:B------:R-:W-:-:S05]  /*04a0*/  IMAD.IADD R3, R3, 0x1, R5 ;  /* 0x0000000103037824 */ /* 0x000fca00078e0205 */
[----:B------:R-:W2:Y:S01]  /*04b0*/  LDG.E R10, [R2.64] ;  /* 0x00000020020a7981 */ /* 0x000ea2000c1e1900 */
[----:B------:R-:W-:Y:S01]  /*04c0*/  BSSY B1, `(.L_x_722) ;  /* 0x0000239000017945 */ /* 0x000fe20003800000 */
[----:B------:R-:W-:Y:S02]  /*04d0*/  MOV R13, RZ ;  /* 0x000000ff000d7202 */ /* 0x000fe40000000f00 */
[----:B--2---:R-:W-:-:S13]  /*04e0*/  FSETP.NEU.AND P0, PT, R10, RZ, PT ;  /* 0x000000ff0a00720b */ /* 0x004fda0003f0d000 */
[----:B------:R-:W-:Y:S05]  /*04f0*/  @!P0 BRA `(.L_x_723) ;  /* 0x0000235000008947 */ /* 0x000fea0003800000 */
[----:B------:R-:W-:Y:S01]  /*0500*/  MOV R9, c[0x0][0x1a0] ;  /* 0x0000680000097a02 */ /* 0x000fe20000000f00 */
[----:B------:R-:W-:Y:S01]  /*0510*/  IMAD R0, R38, c[0x0][0x1a0], RZ ;  /* 0x0000680026007a24 */ /* 0x000fe200078e02ff */
[----:B------:R-:W-:Y:S02]  /*0520*/  MOV R5, UR28 ;  /* 0x0000001c00057c02 */ /* 0x000fe40008000f00 */
[----:B------:R-:W-:Y:S01]  /*0530*/  SHF.R.S32.HI R35, RZ, 0x1f, R9 ;  /* 0x0000001fff237819 */ /* 0x000fe20000011409 */
[----:B------:R-:W-:Y:S01]  /*0540*/  IMAD.WIDE.U32 R8, R40, R9, c[0x0][0x180] ;  /* 0x0000600028087625 */ /* 0x000fe200078e0009 */
[----:B------:R-:W-:Y:S02]  /*0550*/  MOV R4, UR27 ;  /* 0x0000001b00047c02 */ /* 0x000fe40008000f00 */
[----:B------:R-:W-:Y:S01]  /*0560*/  MOV R2, c[0x0][0x2b0] ;  /* 0x0000ac0000027a02 */ /* 0x000fe20000000f00 */
[----:B------:R-:W-:Y:S01]  /*0570*/  IMAD R7, R35, R40, R0 ;  /* 0x0000002823077224 */ /* 0x000fe200078e0200 */
[----:B------:R-:W-:Y:S01]  /*0580*/  MOV R3, c[0x0][0x2b4] ;  /* 0x0000ad0000037a02 */ /* 0x000fe20000000f00 */
[----:B------:R-:W-:Y:S01]  /*0590*/  IMAD R11, R38, c[0x0][0x248], RZ ;  /* 0x00009200260b7a24 */ /* 0x000fe200078e02ff */
[----:B------:R0:W2:Y:S01]  /*05a0*/  LDG.E R5, [R4.64] ;  /* 0x0000002004057981 */ /* 0x0000a2000c1e1900 */
[----:B------:R-:W-:Y:S01]  /*05b0*/  IMAD.IADD R9, R9, 0x1, R7 ;  /* 0x0000000109097824 */ /* 0x000fe200078e0207 */
[----:B------:R-:W-:Y:S01]  /*05c0*/  MOV R12, UR34 ;  /* 0x00000022000c7c02 */ /* 0x000fe20008000f00 */
[C---:B------:R-:W-:Y:S01]  /*05d0*/  IMAD.WIDE.U32 R24, R40.reuse, c[0x0][0x248], RZ ;  /* 0x0000920028187a25 */ /* 0x040fe200078e00ff */
[----:B------:R-:W-:Y:S01]  /*05e0*/  MOV R13, UR29 ;  /* 0x0000001d000d7c02 */ /* 0x000fe20008000f00 */
[----:B------:R1:W3:Y:S02]  /*05f0*/  LDG.E R7, [R2.64] ;  /* 0x0000002002077981 */ /* 0x0002e4000c1e1900 */
[----:B------:R-:W-:-:S02]  /*0600*/  IMAD R11, R40, UR15, R11 ;  /* 0x0000000f280b7c24 */ /* 0x000fc4000f8e020b */
[----:B------:R-:W2:Y:S01]  /*0610*/  LDG.E R36, [R8.64+0x4] ;  /* 0x0000042008247981 */ /* 0x000ea2000c1e1900 */
[----:B------:R-:W-:-:S03]  /*0620*/  MOV R15, UR14 ;  /* 0x0000000e000f7c02 */ /* 0x000fc60008000f00 */
[----:B------:R-:W3:Y:S01]  /*0630*/  LDG.E R34, [R8.64] ;  /* 0x0000002008227981 */ /* 0x000ee2000c1e1900 */
[----:B------:R-:W-:Y:S02]  /*0640*/  MOV R14, UR22 ;  /* 0x00000016000e7c02 */ /* 0x000fe40008000f00 */
[----:B------:R-:W-:Y:S01]  /*0650*/  IADD3 R16, P0, R24, c[0x0][0x228], RZ ;  /* 0x00008a0018107a10 */ /* 0x000fe20007f1e0ff */
[----:B-1----:R1:W4:Y:S01]  /*0660*/  LDG.E R3, [R12.64] ;  /* 0x000000200c037981 */ /* 0x002322000c1e1900 */
[----:B------:R-:W-:-:S03]  /*0670*/  IADD3 R33, R25, R11, RZ ;  /* 0x0000000b19217210 */ /* 0x000fc60007ffe0ff */
[----:B------:R-:W4:Y:S01]  /*0680*/  LDG.E R32, [R8.64+0x8] ;  /* 0x0000082008207981 */ /* 0x000f22000c1e1900 */
[----:B------:R-:W-:-:S03]  /*0690*/  IADD3.X R17, R33, c[0x0][0x22c], RZ, P0, !PT ;  /* 0x00008b0021117a10 */ /* 0x000fc600007fe4ff */
[----:B------:R-:W5:Y:S04]  /*06a0*/  LDG.E R15, [R14.64] ;  /* 0x000000200e0f7981 */ /* 0x000f68000c1e1900 */
[----:B------:R0:W5:Y:S01]  /*06b0*/  LDG.E R31, [R16.64] ;  /* 0x00000020101f7981 */ /* 0x000162000c1e1900 */
[----:B------:R-:W-:-:S04]  /*06c0*/  MOV R23, c[0x0][0x1d8] ;  /* 0x0000760000177a02 */ /* 0x000fc80000000f00 */
[----:B------:R-:W-:Y:S01]  /*06d0*/  SHF.R.S32.HI R27, RZ, 0x1f, R23 ;  /* 0x0000001fff1b7819 */ /* 0x000fe20000011417 */
[----:B------:R-:W-:Y:S01]  /*06e0*/  BSSY B0, `(.L_x_724) ;  /* 0x0000191000007945 */ /* 0x000fe20003800000 */
[----:B------:R-:W-:Y:S01]  /*06f0*/  IMAD.MOV.U32 R19, RZ, RZ, RZ ;  /* 0x000000ffff137224 */ /* 0x000fe200078e00ff */
[----:B------:R-:W-:Y:S02]  /*0700*/  MOV R21, RZ ;  /* 0x000000ff00157202 */ /* 0x000fe40000000f00 */
[----:B0-----:R-:W-:Y:S02]  /*0710*/  MOV R17, RZ ;  /* 0x000000ff00117202 */ /* 0x001fe40000000f00 */
[----:B-1----:R-:W-:Y:S02]  /*0720*/  MOV R13, RZ ;  /* 0x000000ff000d7202 */ /* 0x002fe40000000f00 */
[----:B------:R-:W-:Y:S02]  /*0730*/  MOV R4, RZ ;  /* 0x000000ff00047202 */ /* 0x000fe40000000f00 */
[----:B------:R-:W-:-:S02]  /*0740*/  MOV R2, RZ ;  /* 0x000000ff00027202 */ /* 0x000fc40000000f00 */
[----:B------:R-:W-:Y:S01]  /*0750*/  MOV R6, RZ ;  /* 0x000000ff00067202 */ /* 0x000fe20000000f00 */
[----:B--2---:R-:W-:-:S04]  /*0760*/  FMUL R0, R5, R36 ;  /* 0x0000002405007220 */ /* 0x004fc80000400000 */
[----:B---3--:R-:W-:-:S04]  /*0770*/  FFMA R0, R7, R34, R0 ;  /* 0x0000002207007223 */ /* 0x008fc80000000000 */
[----:B----4-:R-:W-:-:S04]  /*0780*/  FFMA R0, R3, R32, R0 ;  /* 0x0000002003007223 */ /* 0x010fc80000000000 */
[----:B-----5:R-:W-:-:S04]  /*0790*/  FADD R30, R0, R15 ;  /* 0x0000000f001e7221 */ /* 0x020fc80000000000 */
[----:B------:R-:W-:-:S05]  /*07a0*/  FADD R29, R30, -R31 ;  /* 0x8000001f1e1d7221 */ /* 0x000fca0000000000 */
[----:B------:R-:W-:-:S04]  /*07b0*/  FMNMX R11, RZ, R29, PT ;  /* 0x0000001dff0b7209 */ /* 0x000fc80003800000 */
[----:B------:R-:W-:Y:S01]  /*07c0*/  FSETP.GT.AND P0, PT, R11, RZ, PT ;  /* 0x000000ff0b00720b */ /* 0x000fe20003f04000 */
[----:B------:R-:W-:Y:S02]  /*07d0*/  IMAD R0, R38, c[0x0][0x1d8], RZ ;  /* 0x0000760026007a24 */ /* 0x000fe400078e02ff */
[----:B------:R-:W-:-:S04]  /*07e0*/  IMAD.WIDE.U32 R14, R40, R23, c[0x0][0x1b8] ;  /* 0x00006e00280e7625 */ /* 0x000fc800078e0017 */
[----:B------:R-:W-:Y:S02]  /*07f0*/  IMAD R9, R27, R40, R0 ;  /* 0x000000281b097224 */ /* 0x000fe400078e0200 */
[----:B------:R-:W-:-:S03]  /*0800*/  IMAD.MOV.U32 R0, RZ, RZ, RZ ;  /* 0x000000ffff007224 */ /* 0x000fc600078e00ff */
[----:B------:R-:W-:Y:S01]  /*0810*/  IADD3 R15, R15, R9, RZ ;  /* 0x000000090f0f7210 */ /* 0x000fe20007ffe0ff */
[----:B------:R-:W-:Y:S05]  /*0820*/  @P0 BRA `(.L_x_725) ;  /* 0x000017c000000947 */ /* 0x000fea0003800000 */
[----:B------:R-:W2:Y:S04]  /*0830*/  LDG.E R28, [R14.64+0x4] ;  /* 0x000004200e1c7981 */ /* 0x000ea8000c1e1900 */
[----:B------:R-:W3:Y:S04]  /*0840*/  LDG.E R26, [R14.64] ;  /* 0x000000200e1a7981 */ /* 0x000ee8000c1e1900 */
[----:B------:R-:W4:Y:S01]  /*0850*/  LDG.E R20, [R14.64+0x8] ;  /* 0x000008200e147981 */ /* 0x000f22000c1e1900 */
[----:B------:R-:W-:Y:S01]  /*0860*/  MOV R0, c[0x0][0x2ac] ;  /* 0x0000ab0000007a02 */ /* 0x000fe20000000f00 */
[----:B------:R-:W-:Y:S01]  /*0870*/  BSSY B4, `(.L_x_726) ;  /* 0x0000018000047945 */ /* 0x000fe20003800000 */
[----:B--2---:R-:W-:-:S04]  /*0880*/  FMUL R9, R28, R5 ;  /* 0x000000051c097220 */ /* 0x004fc80000400000 */
[----:B---3--:R-:W-:-:S04]  /*0890*/  FFMA R9, R26, R7, R9 ;  /* 0x000000071a097223 */ /* 0x008fc80000000009 */
[----:B----4-:R-:W-:-:S04]  /*08a0*/  FFMA R2, R20, R3, R9 ;  /* 0x0000000314027223 */ /* 0x010fc80000000009 */
[-C--:B------:R-:W-:Y:S01]  /*08b0*/  FFMA R8, -R5, R2.reuse, R28 ;  /* 0x0000000205087223 */ /* 0x080fe2000000011c */
[-C--:B------:R-:W-:Y:S01]  /*08c0*/  FFMA R6, -R7, R2.reuse, R26 ;  /* 0x0000000207067223 */ /* 0x080fe2000000011a */
[----:B------:R-:W-:Y:S01]  /*08d0*/  FFMA R4, -R3, R2, R20 ;  /* 0x0000000203047223 */ /* 0x000fe20000000114 */
[----:B------:R-:W-:Y:S01]  /*08e0*/  FSETP.GEU.AND P0, PT, |R2|, c[0x0][0x2a8], PT ;  /* 0x0000aa0002007a0b */ /* 0x000fe20003f0e200 */
[----:B------:R-:W-:-:S03]  /*08f0*/  FMUL R9, R8, R8 ;  /* 0x0000000808097220 */ /* 0x000fc60000400000 */
[----:B------:R-:W-:Y:S01]  /*0900*/  FSEL R0, R0, c[0x0][0x2a4], !P0 ;  /* 0x0000a90000007a08 */ /* 0x000fe20004000000 */
        /* <DEDUP_REMOVED lines=8> */
[----:B------:R-:W-:Y:S05]  /*0990*/  CALL.REL.NOINC `($__internal_19_$__cuda_sm20_sqrt_rn_f32_slowpath) ;  /* 0x000023f000007944 */ /* 0x000fea0003c00000 */
[----:B------:R-:W-:Y:S05]  /*09a0*/  BRA `(.L_x_728) ;  /* 0x0000004000007947 */ /* 0x000fea0003800000 */
.L_x_727:
[----:B01----:R-:W-:Y:S01]  /*09b0*/  FMUL.FTZ R9, R12, R13 ;  /* 0x0000000d0c097220 */ /* 0x003fe20000410000 */
[----:B------:R-:W-:-:S03]  /*09c0*/  FMUL.FTZ R13, R13, 0.5 ;  /* 0x3f0000000d0d7820 */ /* 0x000fc60000410000 */
[----:B------:R-:W-:-:S04]  /*09d0*/  FFMA R12, -R9, R9, R12 ;  /* 0x00000009090c7223 */ /* 0x000fc8000000010c */
[----:B------:R-:W-:Y:S02]  /*09e0*/  FFMA R9, R12, R13, R9 ;  /* 0x0000000d0c097223 */ /* 0x000fe40000000009 */
.L_x_728:
[----:B------:R-:W-:Y:S05]  /*09f0*/  BSYNC B4 ;  /* 0x0000000000047941 */ /* 0x000fea0003800000 */
.L_x_726:
        /* <DEDUP_REMOVED lines=18> */
[----:B------:R-:W-:Y:S05]  /*0b20*/  CALL.REL.NOINC `($__internal_20_$__cuda_sm3x_div_rn_noftz_f32_slowpath) ;  /* 0x000023d000007944 */ /* 0x000fea0003c00000 */
[----:B0-----:R-:W-:Y:S02]  /*0b30*/  MOV R42, R18 ;  /* 0x00000012002a7202 */ /* 0x001fe40000000f00 */
.L_x_732:
[----:B------:R-:W-:Y:S05]  /*0b40*/  BSYNC B7 ;  /* 0x0000000000077941 */ /* 0x000fea0003800000 */
.L_x_731:
        /* <DEDUP_REMOVED lines=12> */
[----:B------:R-:W-:Y:S05]  /*0c10*/  CALL.REL.NOINC `($__internal_20_$__cuda_sm3x_div_rn_noftz_f32_slowpath) ;  /* 0x000022e000007944 */ /* 0x000fea0003c00000 */
[----:B0-----:R-:W-:Y:S02]  /*0c20*/  MOV R44, R18 ;  /* 0x00000012002c7202 */ /* 0x001fe40000000f00 */
.L_x_734:
[----:B------:R-:W-:Y:S05]  /*0c30*/  BSYNC B7 ;  /* 0x0000000000077941 */ /* 0x000fea0003800000 */
.L_x_733:
        /* <DEDUP_REMOVED lines=13> */
[----:B0-----:R-:W-:Y:S02]  /*0d10*/  IMAD.MOV.U32 R41, RZ, RZ, R18 ;  /* 0x000000ffff297224 */ /* 0x001fe400078e0012 */
.L_x_735:
[----:B------:R-:W-:Y:S05]  /*0d20*/  BSYNC B7 ;  /* 0x0000000000077941 */ /* 0x000fea0003800000 */
.L_x_730:
[----:B------:R-:W-:Y:S05]  /*0d30*/  BSYNC B6 ;  /* 0x0000000000067941 */ /* 0x000fea0003800000 */
.L_x_729:
[----:B------:R-:W-:-:S04]  /*0d40*/  ISETP.NE.U32.AND P0, PT, RZ, c[0x0][0x498], PT ;  /* 0x00012600ff007a0c */ /* 0x000fc80003f05070 */
[----:B------:R-:W-:-:S13]  /*0d50*/  ISETP.NE.AND.EX P0, PT, RZ, c[0x0][0x49c], PT, P0 ;  /* 0x00012700ff007a0c */ /* 0x000fda0003f05300 */
[----:B------:R-:W-:Y:S05]  /*0d60*/  @!P0 BRA `(.L_x_736) ;  /* 0x000000d000008947 */ /* 0x000fea0003800000 */
[----:B------:R-:W-:Y:S02]  /*0d70*/  SHF.R.S32.HI R13, RZ, 0x1f, R40 ;  /* 0x0000001fff0d7819 */ /* 0x000fe40000011428 */
[----:B------:R-:W-:-:S03]  /*0d80*/  MOV R17, c[0x0][0x4b8] ;  /* 0x00012e0000117a02 */ /* 0x000fc60000000f00 */
[----:B------:R-:W-:Y:S02]  /*0d90*/  IMAD R13, R13, c[0x0][0x4b8], RZ ;  /* 0x00012e000d0d7a24 */ /* 0x000fe400078e02ff */
[----:B------:R-:W-:-:S04]  /*0da0*/  IMAD.WIDE.U32 R16, R40, R17, c[0x0][0x498] ;  /* 0x0001260028107625 */ /* 0x000fc800078e0011 */
[----:B------:R-:W-:-:S05]  /*0db0*/  IMAD R13, R40, UR18, R13 ;  /* 0x00000012280d7c24 */ /* 0x000fca000f8e020d */
[----:B------:R-:W-:-:S05]  /*0dc0*/  IADD3 R17, R17, R13, RZ ;  /* 0x0000000d11117210 */ /* 0x000fca0007ffe0ff */
[----:B------:R-:W2:Y:S04]  /*0dd0*/  LDG.E R15, [R16.64] ;  /* 0x00000020100f7981 */ /* 0x000ea8000c1e1900 */
[----:B------:R-:W3:Y:S04]  /*0de0*/  LDG.E R43, [R16.64+0x4] ;  /* 0x00000420102b7981 */ /* 0x000ee8000c1e1900 */
[----:B------:R-:W4:Y:S01]  /*0df0*/  LDG.E R13, [R16.64+0x8] ;  /* 0x00000820100d7981 */ /* 0x000f22000c1e1900 */
[----:B--2---:R-:W-:Y:S01]  /*0e00*/  FADD R15, RZ, R15 ;  /* 0x0000000fff0f7221 */ /* 0x004fe20000000000 */
[----:B---3--:R-:W-:Y:S01]  /*0e10*/  FADD R43, RZ, R43 ;  /* 0x0000002bff2b7221 */ /* 0x008fe20000000000 */
[----:B----4-:R-:W-:Y:S01]  /*0e20*/  FADD R13, RZ, R13 ;  /* 0x0000000dff0d7221 */ /* 0x010fe20000000000 */
[----:B------:R-:W-:Y:S05]  /*0e30*/  BRA `(.L_x_737) ;  /* 0x0000012000007947 */ /* 0x000fea0003800000 */
.L_x_736:
[----:B------:R-:W-:Y:S02]  /*0e40*/  ISETP.NE.U32.AND P0, PT, RZ, c[0x0][0x2f8], PT ;  /* 0x0000be00ff007a0c */ /* 0x000fe40003f05070 */
[----:B------:R-:W-:-:S02]  /*0e50*/  MOV R13, RZ ;  /* 0x000000ff000d7202 */ /* 0x000fc40000000f00 */
[----:B------:R-:W-:Y:S02]  /*0e60*/  ISETP.NE.AND.EX P0, PT, RZ, c[0x0][0x2fc], PT, P0 ;  /* 0x0000bf00ff007a0c */ /* 0x000fe40003f05300 */
[----:B------:R-:W-:Y:S02]  /*0e70*/  MOV R43, RZ ;  /* 0x000000ff002b7202 */ /* 0x000fe40000000f00 */
[----:B------:R-:W-:-:S09]  /*0e80*/  MOV R15, RZ ;  /* 0x000000ff000f7202 */ /* 0x000fd20000000f00 */
[----:B------:R-:W-:Y:S05]  /*0e90*/  @!P0 BRA `(.L_x_737) ;  /* 0x000000c000008947 */ /* 0x000fea0003800000 */
[----:B------:R-:W-:Y:S02]  /*0ea0*/  SHF.R.S32.HI R13, RZ, 0x1f, R40 ;  /* 0x0000001fff0d7819 */ /* 0x000fe40000011428 */
[----:B------:R-:W-:-:S03]  /*0eb0*/  MOV R17, c[0x0][0x310] ;  /* 0x0000c40000117a02 */ /* 0x000fc60000000f00 */
[----:B------:R-:W-:Y:S02]  /*0ec0*/  IMAD R13, R13, c[0x0][0x310], RZ ;  /* 0x0000c4000d0d7a24 */ /* 0x000fe400078e02ff */
[----:B------:R-:W-:-:S04]  /*0ed0*/  IMAD.WIDE.U32 R16, R40, R17, c[0x0][0x2f8] ;  /* 0x0000be0028107625 */ /* 0x000fc800078e0011 */
[----:B------:R-:W-:-:S04]  /*0ee0*/  IMAD R13, R40, UR19, R13 ;  /* 0x00000013280d7c24 */ /* 0x000fc8000f8e020d */
[----:B------:R-:W-:-:S05]  /*0ef0*/  IMAD.IADD R17, R17, 0x1, R13 ;  /* 0x0000000111117824 */ /* 0x000fca00078e020d */
[----:B------:R-:W2:Y:S04]  /*0f00*/  LDG.E R15, [R16.64] ;  /* 0x00000020100f7981 */ /* 0x000ea8000c1e1900 */
[----:B------:R-:W3:Y:S04]  /*0f10*/  LDG.E R43, [R16.64+0x4] ;  /* 0x00000420102b7981 */ /* 0x000ee8000c1e1900 */
[----:B------:R-:W4:Y:S01]  /*0f20*/  LDG.E R13, [R16.64+0x8] ;  /* 0x00000820100d7981 */ /* 0x000f22000c1e1900 */
[----:B--2---:R-:W-:Y:S01]  /*0f30*/  FADD R15, RZ, R15 ;  /* 0x0000000fff0f7221 */ /* 0x004fe20000000000 */
[----:B---3--:R-:W-:Y:S01]  /*0f40*/  FADD R43, RZ, R43 ;  /* 0x0000002bff2b7221 */ /* 0x008fe20000000000 */
[----:B----4-:R-:W-:Y:S01]  /*0f50*/  FADD R13, RZ, R13 ;  /* 0x0000000dff0d7221 */ /* 0x010fe20000000000 */
.L_x_737:
[----:B------:R-:W0:Y:S01]  /*0f60*/  MUFU.RCP R17, R10 ;  /* 0x0000000a00117308 */ /* 0x000e220000001000 */
[----:B------:R-:W-:Y:S01]  /*0f70*/  FFMA R12, -R9, c[0x0][0x2e8], RZ ;  /* 0x0000ba00090c7a23 */ /* 0x000fe200000001ff */
[----:B------:R-:W-:Y:S01]  /*0f80*/  FMNMX R46, RZ, R29, PT ;  /* 0x0000001dff2e7209 */ /* 0x000fe20003800000 */
[----:B------:R-:W-:Y:S03]  /*0f90*/  BSSY B6, `(.L_x_738) ;  /* 0x0000018000067945 */ /* 0x000fe60003800000 */
[----:B------:R-:W-:Y:S01]  /*0fa0*/  FSETP.GT.AND P2, PT, R11, R12, PT ;  /* 0x0000000c0b00720b */ /* 0x000fe20003f44000 */
[----:B------:R-:W-:-:S03]  /*0fb0*/  FMUL R18, R7, R46 ;  /* 0x0000002e07127220 */ /* 0x000fc60000400000 */
[----:B------:R-:W-:Y:S01]  /*0fc0*/  FSEL R11, R11, R12, P2 ;  /* 0x0000000c0b0b7208 */ /* 0x000fe20001000000 */
[----:B------:R-:W-:-:S04]  /*0fd0*/  FMUL R12, R5, R46 ;  /* 0x0000002e050c7220 */ /* 0x000fc80000400000 */
[----:B------:R-:W-:Y:S01]  /*0fe0*/  FFMA R21, R11, R41, -R18 ;  /* 0x000000290b157223 */ /* 0x000fe20000000812 */
[----:B0-----:R-:W-:-:S04]  /*0ff0*/  FFMA R14, -R10, R17, 1 ;  /* 0x3f8000000a0e7423 */ /* 0x001fc80000000111 */
[----:B------:R-:W-:Y:S01]  /*1000*/  FFMA R14, R17, R14, R17 ;  /* 0x0000000e110e7223 */ /* 0x000fe20000000011 */
[----:B------:R-:W-:Y:S01]  /*1010*/  FFMA R17, R11, R44, -R12 ;  /* 0x0000002c0b117223 */ /* 0x000fe2000000080c */
[----:B------:R-:W-:-:S03]  /*1020*/  FFMA R12, R10, R15, RZ ;  /* 0x0000000f0a0c7223 */ /* 0x000fc600000000ff */
[----:B------:R-:W0:Y:S01]  /*1030*/  FCHK P0, R17, R10 ;  /* 0x0000000a11007302 */ /* 0x000e220000000000 */
[----:B------:R-:W-:-:S04]  /*1040*/  FFMA R19, R17, R14, RZ ;  /* 0x0000000e11137223 */ /* 0x000fc800000000ff */
[----:B------:R-:W-:-:S04]  /*1050*/  FFMA R16, -R10, R19, R17 ;  /* 0x000000130a107223 */ /* 0x000fc80000000111 */
[----:B------:R-:W-:Y:S01]  /*1060*/  FFMA R22, R14, R16, R19 ;  /* 0x000000100e167223 */ /* 0x000fe20000000013 */
[----:B------:R-:W-:Y:S01]  /*1070*/  FMUL R19, R3, R46 ;  /* 0x0000002e03137220 */ /* 0x000fe20000400000 */
[C---:B------:R-:W-:Y:S01]  /*1080*/  FFMA R16, R10.reuse, R43, RZ ;  /* 0x0000002b0a107223 */ /* 0x040fe200000000ff */
[----:B------:R-:W-:Y:S02]  /*1090*/  FFMA R14, R10, R13, RZ ;  /* 0x0000000d0a0e7223 */ /* 0x000fe400000000ff */
[----:B------:R-:W-:Y:S01]  /*10a0*/  FFMA R19, R11, R42, -R19 ;  /* 0x0000002a0b137223 */ /* 0x000fe20000000813 */
[----:B0-----:R-:W-:Y:S05]  /*10b0*/  @!P0 BRA `(.L_x_739) ;  /* 0x0000005000008947 */ /* 0x001fea0003800000 */
[----:B------:R-:W-:Y:S02]  /*10c0*/  MOV R18, R17 ;  /* 0x0000001100127202 */ /* 0x000fe40000000f00 */
[----:B------:R-:W-:Y:S02]  /*10d0*/  MOV R23, R10 ;  /* 0x0000000a00177202 */ /* 0x000fe40000000f00 */
[----:B------:R-:W-:-:S02]  /*10e0*/  MOV R22, 0x1100 ;  /* 0x0000110000167802 */ /* 0x000fc40000000f00 */
[----:B------:R-:W-:Y:S05]  /*10f0*/  CALL.REL.NOINC `($__internal_20_$__cuda_sm3x_div_rn_noftz_f32_slowpath) ;  /* 0x00001e0000007944 */ /* 0x000fea0003c00000 */
[----:B0-----:R-:W-:Y:S02]  /*1100*/  MOV R22, R18 ;  /* 0x0000001200167202 */ /* 0x001fe40000000f00 */
.L_x_739:
[----:B------:R-:W-:Y:S05]  /*1110*/  BSYNC B6 ;  /* 0x0000000000067941 */ /* 0x000fea0003800000 */
.L_x_738:
[----:B------:R-:W0:Y:S01]  /*1120*/  MUFU.RCP R23, R10 ;  /* 0x0000000a00177308 */ /* 0x000e220000001000 */
[----:B------:R-:W-:Y:S01]  /*1130*/  FMUL R22, R22, c[0x0][0x2ec] ;  /* 0x0000bb0016167a20 */ /* 0x000fe20000400000 */
[----:B------:R-:W-:Y:S03]  /*1140*/  BSSY B6, `(.L_x_740) ;  /* 0x000000d000067945 */ /* 0x000fe60003800000 */
[----:B------:R-:W-:-:S03]  /*1150*/  FMUL R48, R22, R43 ;  /* 0x0000002b16307220 */ /* 0x000fc60000400000 */
        /* <DEDUP_REMOVED lines=10> */
[----:B------:R-:W-:Y:S05]  /*1200*/  CALL.REL.NOINC `($__internal_20_$__cuda_sm3x_div_rn_noftz_f32_slowpath) ;  /* 0x00001cf000007944 */ /* 0x000fea0003c00000 */
.L_x_741:
[----:B------:R-:W-:Y:S05]  /*1210*/  BSYNC B6 ;  /* 0x0000000000067941 */ /* 0x000fea0003800000 */
.L_x_740:
[----:B------:R-:W1:Y:S01]  /*1220*/  MUFU.RCP R23, R10 ;  /* 0x0000000a00177308 */ /* 0x000e620000001000 */
[----:B------:R-:W-:Y:S07]  /*1230*/  BSSY B6, `(.L_x_742) ;  /* 0x000000f000067945 */ /* 0x000fee0003800000 */
[----:B------:R-:W2:Y:S01]  /*1240*/  FCHK P0, R19, R10 ;  /* 0x0000000a13007302 */ /* 0x000ea20000000000 */
[----:B-1----:R-:W-:-:S04]  /*1250*/  FFMA R22, -R10, R23, 1 ;  /* 0x3f8000000a167423 */ /* 0x002fc80000000117 */
[----:B------:R-:W-:Y:S01]  /*1260*/  FFMA R45, R23, R22, R23 ;  /* 0x00000016172d7223 */ /* 0x000fe20000000017 */
[----:B0-----:R-:W-:-:S03]  /*1270*/  FMUL R23, R18, c[0x0][0x2ec] ;  /* 0x0000bb0012177a20 */ /* 0x001fc60000400000 */
[----:B------:R-:W-:Y:S01]  /*1280*/  FFMA R22, R19, R45, RZ ;  /* 0x0000002d13167223 */ /* 0x000fe200000000ff */
[----:B------:R-:W-:-:S03]  /*1290*/  FFMA R48, R23, R15, R48 ;  /* 0x0000000f17307223 */ /* 0x000fc60000000030 */
[----:B------:R-:W-:-:S04]  /*12a0*/  FFMA R43, -R10, R22, R19 ;  /* 0x000000160a2b7223 */ /* 0x000fc80000000113 */
[----:B------:R-:W-:Y:S01]  /*12b0*/  FFMA R22, R45, R43, R22 ;  /* 0x0000002b2d167223 */ /* 0x000fe20000000016 */
[----:B--2---:R-:W-:Y:S05]  /*12c0*/  @!P0 BRA `(.L_x_743) ;  /* 0x0000005000008947 */ /* 0x004fea0003800000 */
[----:B------:R-:W-:Y:S01]  /*12d0*/  MOV R18, R19 ;  /* 0x0000001300127202 */ /* 0x000fe20000000f00 */
[----:B------:R-:W-:Y:S01]  /*12e0*/  IMAD.MOV.U32 R23, RZ, RZ, R10 ;  /* 0x000000ffff177224 */ /* 0x000fe200078e000a */
[----:B------:R-:W-:Y:S02]  /*12f0*/  MOV R22, 0x1310 ;  /* 0x0000131000167802 */ /* 0x000fe40000000f00 */
[----:B------:R-:W-:Y:S05]  /*1300*/  CALL.REL.NOINC `($__internal_20_$__cuda_sm3x_div_rn_noftz_f32_slowpath) ;  /* 0x00001bf000007944 */ /* 0x000fea0003c00000 */
[----:B0-----:R-:W-:Y:S02]  /*1310*/  MOV R22, R18 ;  /* 0x0000001200167202 */ /* 0x001fe40000000f00 */
.L_x_743:
[----:B------:R-:W-:Y:S05]  /*1320*/  BSYNC B6 ;  /* 0x0000000000067941 */ /* 0x000fea0003800000 */
.L_x_742:
[----:B------:R-:W-:Y:S01]  /*1330*/  FMUL R47, R10, R10 ;  /* 0x0000000a0a2f7220 */ /* 0x000fe20000400000 */
[----:B------:R-:W-:Y:S01]  /*1340*/  FFMA R43, R16, c[0x0][0x2ec], RZ ;  /* 0x0000bb00102b7a23 */ /* 0x000fe200000000ff */
[----:B------:R-:W-:Y:S01]  /*1350*/  FFMA R45, R12, c[0x0][0x2ec], RZ ;  /* 0x0000bb000c2d7a23 */ /* 0x000fe200000000ff */
[----:B------:R-:W-:Y:S01]  /*1360*/  FFMA R15, R14, c[0x0][0x2ec], RZ ;  /* 0x0000bb000e0f7a23 */ /* 0x000fe200000000ff */
[----:B------:R-:W0:Y:S01]  /*1370*/  MUFU.RCP R23, R47 ;  /* 0x0000002f00177308 */ /* 0x000e220000001000 */
[----:B------:R-:W-:Y:S01]  /*1380*/  FMUL R12, R17, R43 ;  /* 0x0000002b110c7220 */ /* 0x000fe20000400000 */
[----:B------:R-:W-:Y:S01]  /*1390*/  FMUL R17, R22, c[0x0][0x2ec] ;  /* 0x0000bb0016117a20 */ /* 0x000fe20000400000 */
[----:B------:R-:W-:Y:S02]  /*13a0*/  BSSY B6, `(.L_x_744) ;  /* 0x0000010000067945 */ /* 0x000fe40003800000 */
[----:B------:R-:W-:-:S04]  /*13b0*/  FFMA R12, R21, R45, R12 ;  /* 0x0000002d150c7223 */ /* 0x000fc8000000000c */
[----:B------:R-:W-:-:S04]  /*13c0*/  FFMA R18, R19, R15, R12 ;  /* 0x0000000f13127223 */ /* 0x000fc8000000000c */
[----:B------:R-:W1:Y:S01]  /*13d0*/  FCHK P0, R18, R47 ;  /* 0x0000002f12007302 */ /* 0x000e620000000000 */
[----:B0-----:R-:W-:-:S04]  /*13e0*/  FFMA R14, -R47, R23, 1 ;  /* 0x3f8000002f0e7423 */ /* 0x001fc80000000117 */
[----:B------:R-:W-:Y:S01]  /*13f0*/  FFMA R23, R23, R14, R23 ;  /* 0x0000000e17177223 */ /* 0x000fe20000000017 */
[----:B------:R-:W-:-:S03]  /*1400*/  FFMA R14, R17, R13, R48 ;  /* 0x0000000d110e7223 */ /* 0x000fc60000000030 */
[----:B------:R-:W-:Y:S01]  /*1410*/  FFMA R12, R18, R23, RZ ;  /* 0x00000017120c7223 */ /* 0x000fe200000000ff */
[----:B------:R-:W-:-:S03]  /*1420*/  FADD R14, RZ, R14 ;  /* 0x0000000eff0e7221 */ /* 0x000fc60000000000 */
[----:B------:R-:W-:-:S04]  /*1430*/  FFMA R17, -R47, R12, R18 ;  /* 0x0000000c2f117223 */ /* 0x000fc80000000112 */
[----:B------:R-:W-:Y:S01]  /*1440*/  FFMA R17, R23, R17, R12 ;  /* 0x0000001117117223 */ /* 0x000fe2000000000c */
[----:B-1----:R-:W-:Y:S05]  /*1450*/  @!P0 BRA `(.L_x_745) ;  /* 0x0000004000008947 */ /* 0x002fea0003800000 */
[----:B------:R-:W-:Y:S02]  /*1460*/  MOV R23, R47 ;  /* 0x0000002f00177202 */ /* 0x000fe40000000f00 */
[----:B------:R-:W-:Y:S02]  /*1470*/  MOV R22, 0x1490 ;  /* 0x0000149000167802 */ /* 0x000fe40000000f00 */
[----:B------:R-:W-:Y:S05]  /*1480*/  CALL.REL.NOINC `($__internal_20_$__cuda_sm3x_div_rn_noftz_f32_slowpath) ;  /* 0x00001a7000007944 */ /* 0x000fea0003c00000 */
[----:B0-----:R-:W-:Y:S02]  /*1490*/  MOV R17, R18 ;  /* 0x0000001200117202 */ /* 0x001fe40000000f00 */
.L_x_745:
[----:B------:R-:W-:Y:S05]  /*14a0*/  BSYNC B6 ;  /* 0x0000000000067941 */ /* 0x000fea0003800000 */
.L_x_744:
        /* <DEDUP_REMOVED lines=13> */
[----:B0-----:R-:W-:Y:S02]  /*1580*/  MOV R12, R18 ;  /* 0x00000012000c7202 */ /* 0x001fe40000000f00 */
.L_x_747:
[----:B------:R-:W-:Y:S05]  /*1590*/  BSYNC B6 ;  /* 0x0000000000067941 */ /* 0x000fea0003800000 */
.L_x_746:
        /* <DEDUP_REMOVED lines=13> */
[----:B------:R-:W-:Y:S05]  /*1670*/  CALL.REL.NOINC `($__internal_20_$__cuda_sm3x_div_rn_noftz_f32_slowpath) ;  /* 0x0000188000007944 */ /* 0x000fea0003c00000 */
[----:B0-----:R-:W-:Y:S02]  /*1680*/  MOV R21, R18 ;  /* 0x0000001200157202 */ /* 0x001fe40000000f00 */
.L_x_749:
[----:B------:R-:W-:Y:S05]  /*1690*/  BSYNC B6 ;  /* 0x0000000000067941 */ /* 0x000fea0003800000 */
.L_x_748:
        /* <DEDUP_REMOVED lines=15> */
.L_x_751:
[----:B------:R-:W-:Y:S05]  /*1790*/  BSYNC B6 ;  /* 0x0000000000067941 */ /* 0x000fea0003800000 */
.L_x_750:
[----:B------:R-:W-:Y:S01]  /*17a0*/  FSETP.GT.AND P0, PT, R9, RZ, PT ;  /* 0x000000ff0900720b */ /* 0x000fe20003f04000 */
[----:B------:R-:W-:Y:S01]  /*17b0*/  FMUL R15, R21, R44 ;  /* 0x0000002c150f7220 */ /* 0x000fe20000400000 */
[----:B------:R-:W-:Y:S01]  /*17c0*/  FADD R10, RZ, R16 ;  /* 0x00000010ff0a7221 */ /* 0x000fe20000000000 */
[----:B------:R-:W-:Y:S01]  /*17d0*/  FADD R13, R14, -R17 ;  /* 0x800000110e0d7221 */ /* 0x000fe20000000000 */
[----:B------:R-:W-:Y:S01]  /*17e0*/  BSSY B4, `(.L_x_752) ;  /* 0x000002a000047945 */ /* 0x000fe20003800000 */
[----:B------:R-:W-:Y:S01]  /*17f0*/  FFMA R23, R12, R41, R15 ;  /* 0x000000290c177223 */ /* 0x000fe2000000000f */
[----:B------:R-:W-:Y:S01]  /*1800*/  FADD R14, RZ, -R21 ;  /* 0x80000015ff0e7221 */ /* 0x000fe20000000000 */
[C---:B------:R-:W-:Y:S01]  /*1810*/  FFMA R21, R11.reuse, R21, RZ ;  /* 0x000000150b157223 */ /* 0x040fe200000000ff */
[----:B------:R-:W-:Y:S01]  /*1820*/  FADD R16, RZ, -R12 ;  /* 0x8000000cff107221 */ /* 0x000fe20000000000 */
[C---:B------:R-:W-:Y:S01]  /*1830*/  FFMA R22, R11.reuse, R12, RZ ;  /* 0x0000000c0b167223 */ /* 0x040fe200000000ff */
[----:B------:R-:W-:Y:S01]  /*1840*/  MOV R19, RZ ;  /* 0x000000ff00137202 */ /* 0x000fe20000000f00 */
[----:B------:R-:W-:Y:S01]  /*1850*/  IMAD.MOV.U32 R17, RZ, RZ, RZ ;  /* 0x000000ffff117224 */ /* 0x000fe200078e00ff */
[----:B------:R-:W-:Y:S01]  /*1860*/  MOV R15, RZ ;  /* 0x000000ff000f7202 */ /* 0x000fe20000000f00 */
[----:B------:R-:W-:Y:S01]  /*1870*/  FFMA R11, R11, R10, RZ ;  /* 0x0000000a0b0b7223 */ /* 0x000fe200000000ff */
[----:B------:R-:W-:Y:S01]  /*1880*/  FFMA R18, R10, R42, R23 ;  /* 0x0000002a0a127223 */ /* 0x000fe20000000017 */
[----:B------:R-:W-:Y:S01]  /*1890*/  FADD R12, RZ, -R10 ;  /* 0x8000000aff0c7221 */ /* 0x000fe20000000000 */
[----:B------:R-:W-:Y:S05]  /*18a0*/  @!P0 BRA `(.L_x_753) ;  /* 0x000001d000008947 */ /* 0x000fea0003800000 */
[----:B------:R-:W-:Y:S01]  /*18b0*/  IADD3 R10, R9, 0x1800000, RZ ;  /* 0x01800000090a7810 */ /* 0x000fe20007ffe0ff */
[----:B------:R-:W-:Y:S03]  /*18c0*/  BSSY B5, `(.L_x_754) ;  /* 0x000000c000057945 */ /* 0x000fe60003800000 */
[----:B------:R-:W-:-:S04]  /*18d0*/  LOP3.LUT R10, R10, 0x7f800000, RZ, 0xc0, !PT ;  /* 0x7f8000000a0a7812 */ /* 0x000fc800078ec0ff */
[----:B------:R-:W-:-:S13]  /*18e0*/  ISETP.GT.U32.AND P0, PT, R10, 0x1ffffff, PT ;  /* 0x01ffffff0a00780c */ /* 0x000fda0003f04070 */
[----:B------:R-:W-:Y:S05]  /*18f0*/  @P0 BRA `(.L_x_755) ;  /* 0x0000004000000947 */ /* 0x000fea0003800000 */
[----:B------:R-:W-:Y:S02]  /*1900*/  MOV R23, 0x1920 ;  /* 0x0000192000177802 */ /* 0x000fe40000000f00 */
[----:B------:R-:W-:Y:S05]  /*1910*/  CALL.REL.NOINC `($__internal_18_$__cuda_sm20_rcp_rn_f32_slowpath) ;  /* 0x0000112000007944 */ /* 0x000fea0003c00000 */
[----:B-1----:R-:W-:Y:S01]  /*1920*/  MOV R10, R15 ;  /* 0x0000000f000a7202 */ /* 0x002fe20000000f00 */
[----:B------:R-:W-:Y:S05]  /*1930*/  BRA `(.L_x_756) ;  /* 0x0000004000007947 */ /* 0x000fea0003800000 */
.L_x_755:
[----:B------:R-:W0:Y:S02]  /*1940*/  MUFU.RCP R15, R9 ;  /* 0x00000009000f7308 */ /* 0x000e240000001000 */
[----:B0-----:R-:W-:-:S04]  /*1950*/  FFMA R10, R15, R9, -1 ;  /* 0xbf8000000f0a7423 */ /* 0x001fc80000000009 */
[----:B------:R-:W-:-:S04]  /*1960*/  FADD.FTZ R10, -R10, -RZ ;  /* 0x800000ff0a0a7221 */ /* 0x000fc80000010100 */
[----:B------:R-:W-:Y:S02]  /*1970*/  FFMA R10, R15, R10, R15 ;  /* 0x0000000a0f0a7223 */ /* 0x000fe4000000000f */
.L_x_756:
[----:B------:R-:W-:Y:S05]  /*1980*/  BSYNC B5 ;  /* 0x0000000000057941 */ /* 0x000fea0003800000 */
.L_x_754:
        /* <DEDUP_REMOVED lines=15> */
.L_x_753:
[----:B------:R-:W-:Y:S05]  /*1a80*/  BSYNC B4 ;  /* 0x0000000000047941 */ /* 0x000fea0003800000 */
.L_x_752:
[----:B------:R-:W-:Y:S01]  /*1a90*/  FSETP.GT.AND P0, PT, R9, RZ, PT ;  /* 0x000000ff0900720b */ /* 0x000fe20003f04000 */
[----:B------:R-:W-:Y:S01]  /*1aa0*/  FADD R18, RZ, R18 ;  /* 0x00000012ff127221 */ /* 0x000fe20000000000 */
[----:B------:R-:W-:Y:S03]  /*1ab0*/  BSSY B6, `(.L_x_757) ;  /* 0x0000036000067945 */ /* 0x000fe60003800000 */
[----:B------:R-:W-:Y:S01]  /*1ac0*/  FADD R10, RZ, -R18 ;  /* 0x80000012ff0a7221 */ /* 0x000fe20000000000 */
[----:B------:R-:W-:-:S04]  /*1ad0*/  FSEL R11, R18, RZ, P2 ;  /* 0x000000ff120b7208 */ /* 0x000fc80001000000 */
[----:B------:R-:W-:-:S05]  /*1ae0*/  FSEL R10, R10, RZ, !P2 ;  /* 0x000000ff0a0a7208 */ /* 0x000fca0005000000 */
[----:B------:R-:W-:Y:S01]  /*1af0*/  FFMA R10, R10, c[0x0][0x2e8], RZ ;  /* 0x0000ba000a0a7a23 */ /* 0x000fe200000000ff */
        /* <DEDUP_REMOVED lines=13> */
[----:B0-----:R-:W-:Y:S05]  /*1bd0*/  CALL.REL.NOINC `($__internal_20_$__cuda_sm3x_div_rn_noftz_f32_slowpath) ;  /* 0x0000132000007944 */ /* 0x001fea0003c00000 */
[----:B0-----:R-:W-:Y:S02]  /*1be0*/  MOV R21, R18 ;  /* 0x0000001200157202 */ /* 0x001fe40000000f00 */
.L_x_760:
[----:B------:R-:W-:Y:S05]  /*1bf0*/  BSYNC B7 ;  /* 0x0000000000077941 */ /* 0x000fea0003800000 */
.L_x_759:
        /* <DEDUP_REMOVED lines=9> */
[----:B------:R-:W-:Y:S01]  /*1c90*/  MOV R18, R8 ;  /* 0x0000000800127202 */ /* 0x000fe20000000f00 */
[----:B------:R-:W-:Y:S01]  /*1ca0*/  IMAD.MOV.U32 R23, RZ, RZ, R9 ;  /* 0x000000ffff177224 */ /* 0x000fe200078e0009 */
[----:B------:R-:W-:Y:S02]  /*1cb0*/  MOV R22, 0x1cd0 ;  /* 0x00001cd000167802 */ /* 0x000fe40000000f00 */
[----:B0-----:R-:W-:Y:S05]  /*1cc0*/  CALL.REL.NOINC `($__internal_20_$__cuda_sm3x_div_rn_noftz_f32_slowpath) ;  /* 0x0000123000007944 */ /* 0x001fea0003c00000 */
[----:B0-----:R-:W-:Y:S02]  /*1cd0*/  MOV R6, R18 ;  /* 0x0000001200067202 */ /* 0x001fe40000000f00 */
.L_x_762:
[----:B------:R-:W-:Y:S05]  /*1ce0*/  BSYNC B7 ;  /* 0x0000000000077941 */ /* 0x000fea0003800000 */
.L_x_761:
        /* <DEDUP_REMOVED lines=14> */
.L_x_764:
[----:B------:R-:W-:Y:S05]  /*1dd0*/  BSYNC B7 ;  /* 0x0000000000077941 */ /* 0x000fea0003800000 */
.L_x_763:
[C---:B------:R-:W-:Y:S01]  /*1de0*/  FFMA R15, R10.reuse, R21, R15 ;  /* 0x000000150a0f7223 */ /* 0x040fe2000000000f */
[C---:B------:R-:W-:Y:S01]  /*1df0*/  FFMA R17, R10.reuse, R6, R17 ;  /* 0x000000060a117223 */ /* 0x040fe20000000011 */
[----:B------:R-:W-:Y:S02]  /*1e00*/  FFMA R19, R10, R8, R19 ;  /* 0x000000080a137223 */ /* 0x000fe40000000013 */
.L_x_758:
[----:B------:R-:W-:Y:S05]  /*1e10*/  BSYNC B6 ;  /* 0x0000000000067941 */ /* 0x000fea0003800000 */
.L_x_757:
[----:B------:R-:W-:Y:S01]  /*1e20*/  FADD R4, RZ, -R17 ;  /* 0x80000011ff047221 */ /* 0x000fe20000000000 */
[----:B------:R-:W-:Y:S01]  /*1e30*/  FADD R8, RZ, -R15 ;  /* 0x8000000fff087221 */ /* 0x000fe20000000000 */
[C---:B0-----:R-:W-:Y:S01]  /*1e40*/  FMUL R9, R5.reuse, R14 ;  /* 0x0000000e05097220 */ /* 0x041fe20000400000 */
[----:B------:R-:W-:Y:S01]  /*1e50*/  FADD R6, RZ, -R19 ;  /* 0x80000013ff067221 */ /* 0x000fe20000000000 */
[----:B------:R-:W-:Y:S01]  /*1e60*/  FMUL R10, R5, R4 ;  /* 0x00000004050a7220 */ /* 0x000fe20000400000 */
[----:B------:R-:W-:Y:S01]  /*1e70*/  FFMA R11, R0, R11, RZ ;  /* 0x0000000b000b7223 */ /* 0x000fe200000000ff */
[C---:B------:R-:W-:Y:S01]  /*1e80*/  FFMA R21, R7.reuse, R16, R9 ;  /* 0x0000001007157223 */ /* 0x040fe20000000009 */
[CC--:B------:R-:W-:Y:S01]  /*1e90*/  FFMA R9, R2.reuse, R8.reuse, RZ ;  /* 0x0000000802097223 */ /* 0x0c0fe200000000ff */
[----:B------:R-:W-:Y:S01]  /*1ea0*/  FFMA R10, R7, R8, R10 ;  /* 0x00000008070a7223 */ /* 0x000fe2000000000a */
[C---:B------:R-:W-:Y:S01]  /*1eb0*/  FFMA R23, R2.reuse, R6, RZ ;  /* 0x0000000602177223 */ /* 0x040fe200000000ff */
[C---:B------:R-:W-:Y:S01]  /*1ec0*/  FFMA R0, R3.reuse, R12, R21 ;  /* 0x0000000c03007223 */ /* 0x040fe20000000015 */
[----:B------:R-:W-:Y:S01]  /*1ed0*/  FFMA R21, R2, R4, RZ ;  /* 0x0000000402157223 */ /* 0x000fe200000000ff */
[----:B------:R-:W-:Y:S01]  /*1ee0*/  FFMA R10, R3, R6, R10 ;  /* 0x00000006030a7223 */ /* 0x000fe2000000000a */
[----:B------:R-:W-:Y:S01]  /*1ef0*/  FMNMX R6, RZ, R29, PT ;  /* 0x0000001dff067209 */ /* 0x000fe20003800000 */
[----:B------:R-:W-:Y:S01]  /*1f00*/  FADD R11, R11, R0 ;  /* 0x000000000b0b7221 */ /* 0x000fe20000000000 */
[----:B------:R-:W-:Y:S01]  /*1f10*/  FADD R0, RZ, R15 ;  /* 0x0000000fff007221 */ /* 0x000fe20000000000 */
[----:B------:R-:W-:Y:S01]  /*1f20*/  FADD R10, RZ, R10 ;  /* 0x0000000aff0a7221 */ /* 0x000fe20000000000 */
[----:B------:R-:W-:Y:S01]  /*1f30*/  FADD R2, RZ, R17 ;  /* 0x00000011ff027221 */ /* 0x000fe20000000000 */
[----:B------:R-:W-:-:S02]  /*1f40*/  FADD R4, RZ, R19 ;  /* 0x00000013ff047221 */ /* 0x000fc40000000000 */
[-C--:B------:R-:W-:Y:S01]  /*1f50*/  FFMA R9, R26, R10.reuse, R9 ;  /* 0x0000000a1a097223 */ /* 0x080fe20000000009 */
[-C--:B------:R-:W-:Y:S01]  /*1f60*/  FFMA R21, R28, R10.reuse, R21 ;  /* 0x0000000a1c157223 */ /* 0x080fe20000000015 */
[-C--:B------:R-:W-:Y:S01]  /*1f70*/  FFMA R23, R20, R10.reuse, R23 ;  /* 0x0000000a14177223 */ /* 0x080fe20000000017 */
[----:B------:R-:W-:Y:S01]  /*1f80*/  FFMA R0, R7, R10, R0 ;  /* 0x0000000a07007223 */ /* 0x000fe20000000000 */
[C---:B------:R-:W-:Y:S01]  /*1f90*/  FFMA R17, R6.reuse, R16, R9 ;  /* 0x0000001006117223 */ /* 0x040fe20000000009 */
[C---:B------:R-:W-:Y:S01]  /*1fa0*/  FFMA R21, R6.reuse, R14, R21 ;  /* 0x0000000e06157223 */ /* 0x040fe20000000015 */
[----:B------:R-:W-:Y:S01]  /*1fb0*/  FFMA R19, R6, R12, R23 ;  /* 0x0000000c06137223 */ /* 0x000fe20000000017 */
[-C--:B------:R-:W-:Y:S01]  /*1fc0*/  FFMA R2, R5, R10.reuse, R2 ;  /* 0x0000000a05027223 */ /* 0x080fe20000000002 */
[----:B------:R-:W-:Y:S01]  /*1fd0*/  FFMA R4, R3, R10, R4 ;  /* 0x0000000a03047223 */ /* 0x000fe20000000004 */
[----:B------:R-:W-:Y:S02]  /*1fe0*/  FADD R6, RZ, R11 ;  /* 0x0000000bff067221 */ /* 0x000fe40000000000 */
.L_x_725:
[----:B------:R-:W-:Y:S05]  /*1ff0*/  BSYNC B0 ;  /* 0x0000000000007941 */ /* 0x000fea0003800000 */
.L_x_724:
[----:B------:R-:W-:Y:S01]  /*2000*/  ISETP.NE.U32.AND P0, PT, RZ, c[0x0][0x3d0], PT ;  /* 0x0000f400ff007a0c */ /* 0x000fe20003f05070 */
[----:B------:R-:W-:Y:S01]  /*2010*/  FADD R6, RZ, R6 ;  /* 0x00000006ff067221 */ /* 0x000fe20000000000 */
[----:B------:R-:W-:-:S02]  /*2020*/  FSETP.GEU.AND P1, PT, R30, R31, PT ;  /* 0x0000001f1e00720b */ /* 0x000fc40003f2e000 */
[----:B------:R-:W-:Y:S02]  /*2030*/  ISETP.NE.AND.EX P0, PT, RZ, c[0x0][0x3d4], PT, P0 ;  /* 0x0000f500ff007a0c */ /* 0x000fe40003f05300 */
[----:B------:R-:W-:-:S05]  /*2040*/  FSEL R6, R6, RZ, !P1 ;  /* 0x000000ff06067208 */ /* 0x000fca0004800000 */
[--C-:B------:R-:W-:Y:S01]  /*2050*/  FADD R10, RZ, R6.reuse ;  /* 0x00000006ff0a7221 */ /* 0x100fe20000000000 */
[----:B------:R-:W-:-:S05]  /*2060*/  FADD R15, RZ, -R6 ;  /* 0x80000006ff0f7221 */ /* 0x000fca0000000000 */
[----:B------:R-:W-:Y:S05]  /*2070*/  @!P0 BRA `(.L_x_765) ;  /* 0x0000008000008947 */ /* 0x000fea0003800000 */
[----:B------:R-:W-:Y:S02]  /*2080*/  SHF.R.S32.HI R11, RZ, 0x1f, R40 ;  /* 0x0000001fff0b7819 */ /* 0x000fe40000011428 */
[----:B------:R-:W-:-:S03]  /*2090*/  MOV R9, c[0x0][0x3f0] ;  /* 0x0000fc0000097a02 */ /* 0x000fc60000000f00 */
[----:B------:R-:W-:Y:S02]  /*20a0*/  IMAD R11, R11, c[0x0][0x3f0], RZ ;  /* 0x0000fc000b0b7a24 */ /* 0x000fe400078e02ff */
[----:B------:R-:W-:-:S04]  /*20b0*/  IMAD.WIDE.U32 R8, R40, R9, c[0x0][0x3d0] ;  /* 0x0000f40028087625 */ /* 0x000fc800078e0009 */
[----:B------:R-:W-:-:S05]  /*20c0*/  IMAD R11, R40, UR17, R11 ;  /* 0x00000011280b7c24 */ /* 0x000fca000f8e020b */
[----:B------:R-:W-:-:S05]  /*20d0*/  IADD3 R9, R9, R11, RZ ;  /* 0x0000000b09097210 */ /* 0x000fca0007ffe0ff */
[----:B------:R0:W-:Y:S01]  /*20e0*/  RED.E.ADD.F32.FTZ.RN.STRONG.GPU [R8.64], R15 ;  /* 0x0000000f0800798e */ /* 0x0001e2000c10e7a0 */
[----:B------:R-:W-:Y:S05]  /*20f0*/  BRA `(.L_x_766) ;  /* 0x0000006000007947 */ /* 0x000fea0003800000 */
.L_x_765:
[----:B------:R-:W-:-:S04]  /*2100*/  ISETP.NE.U32.AND P1, PT, RZ, c[0x0][0x230], PT ;  /* 0x00008c00ff007a0c */ /* 0x000fc80003f25070 */
[----:B------:R-:W-:-:S13]  /*2110*/  ISETP.NE.AND.EX P1, PT, RZ, c[0x0][0x234], PT, P1 ;  /* 0x00008d00ff007a0c */ /* 0x000fda0003f25310 */
[----:B------:R-:W-:Y:S05]  /*2120*/  @!P1 BRA `(.L_x_766) ;  /* 0x0000003000009947 */ /* 0x000fea0003800000 */
[----:B------:R-:W-:-:S04]  /*2130*/  IADD3 R8, P1, R24, c[0x0][0x230], RZ ;  /* 0x00008c0018087a10 */ /* 0x000fc80007f3e0ff */
[----:B------:R-:W-:-:S05]  /*2140*/  IADD3.X R9, R33, c[0x0][0x234], RZ, P1, !PT ;  /* 0x00008d0021097a10 */ /* 0x000fca0000ffe4ff */
[----:B------:R0:W-:Y:S04]  /*2150*/  RED.E.ADD.F32.FTZ.RN.STRONG.GPU [R8.64], R15 ;  /* 0x0000000f0800798e */ /* 0x0001e8000c10e7a0 */
.L_x_766:
[----:B------:R-:W-:-:S04]  /*2160*/  ISETP.NE.U32.AND P2, PT, RZ, c[0x0][0x458], PT ;  /* 0x00011600ff007a0c */ /* 0x000fc80003f45070 */
[----:B------:R-:W-:-:S13]  /*2170*/  ISETP.NE.AND.EX P2, PT, RZ, c[0x0][0x45c], PT, P2 ;  /* 0x00011700ff007a0c */ /* 0x000fda0003f45320 */
[----:B------:R-:W-:Y:S05]  /*2180*/  @!P2 BRA `(.L_x_767) ;  /* 0x000000400000a947 */ /* 0x000fea0003800000 */
[----:B0-----:R-:W-:Y:S01]  /*2190*/  IMAD.U32 R8, RZ, RZ, UR30 ;  /* 0x0000001eff087e24 */ /* 0x001fe2000f8e00ff */
[----:B------:R-:W-:-:S05]  /*21a0*/  MOV R9, UR31 ;  /* 0x0000001f00097c02 */ /* 0x000fca0008000f00 */
[----:B------:R0:W-:Y:S01]  /*21b0*/  RED.E.ADD.F32.FTZ.RN.STRONG.GPU [R8.64], R10 ;  /* 0x0000000a0800798e */ /* 0x0001e2000c10e7a0 */
[----:B------:R-:W-:Y:S05]  /*21c0*/  BRA `(.L_x_768) ;  /* 0x0000006000007947 */ /* 0x000fea0003800000 */
.L_x_767:
[----:B------:R-:W-:-:S04]  /*21d0*/  ISETP.NE.U32.AND P1, PT, RZ, c[0x0][0x2b8], PT ;  /* 0x0000ae00ff007a0c */ /* 0x000fc80003f25070 */
[----:B------:R-:W-:-:S13]  /*21e0*/  ISETP.NE.AND.EX P1, PT, RZ, c[0x0][0x2bc], PT, P1 ;  /* 0x0000af00ff007a0c */ /* 0x000fda0003f25310 */
[----:B------:R-:W-:Y:S05]  /*21f0*/  @!P1 BRA `(.L_x_768) ;  /* 0x0000003000009947 */ /* 0x000fea0003800000 */
[----:B0-----:R-:W-:Y:S02]  /*2200*/  MOV R8, UR10 ;  /* 0x0000000a00087c02 */ /* 0x001fe40008000f00 */
[----:B------:R-:W-:-:S05]  /*2210*/  MOV R9, UR11 ;  /* 0x0000000b00097c02 */ /* 0x000fca0008000f00 */
[----:B------:R0:W-:Y:S02]  /*2220*/  RED.E.ADD.F32.FTZ.RN.STRONG.GPU [R8.64], R10 ;  /* 0x0000000a0800798e */ /* 0x0001e4000c10e7a0 */
.L_x_768:
[-C--:B------:R-:W-:Y:S01]  /*2230*/  FFMA R17, R34, R10.reuse, R17 ;  /* 0x0000000a22117223 */ /* 0x080fe20000000011 */
[-C--:B------:R-:W-:Y:S01]  /*2240*/  FFMA R21, R36, R10.reuse, R21 ;  /* 0x0000000a24157223 */ /* 0x080fe20000000015 */
[-C--:B------:R-:W-:Y:S01]  /*2250*/  FFMA R19, R32, R10.reuse, R19 ;  /* 0x0000000a20137223 */ /* 0x080fe20000000013 */
[-C--:B0-----:R-:W-:Y:S01]  /*2260*/  FFMA R15, R7, R10.reuse, RZ ;  /* 0x0000000a070f7223 */ /* 0x081fe200000000ff */
[-C--:B------:R-:W-:Y:S01]  /*2270*/  FFMA R23, R5, R10.reuse, RZ ;  /* 0x0000000a05177223 */ /* 0x080fe200000000ff */
[----:B------:R-:W-:Y:S01]  /*2280*/  FFMA R29, R3, R10, RZ ;  /* 0x0000000a031d7223 */ /* 0x000fe200000000ff */
[----:B------:R-:W-:Y:S01]  /*2290*/  FADD R17, RZ, R17 ;  /* 0x00000011ff117221 */ /* 0x000fe20000000000 */
[----:B------:R-:W-:Y:S01]  /*22a0*/  FADD R21, RZ, R21 ;  /* 0x00000015ff157221 */ /* 0x000fe20000000000 */
[----:B------:R-:W-:Y:S01]  /*22b0*/  FADD R19, RZ, R19 ;  /* 0x00000013ff137221 */ /* 0x000fe20000000000 */
[----:B------:R-:W-:Y:S05]  /*22c0*/  @!P2 BRA `(.L_x_769) ;  /* 0x000000a00000a947 */ /* 0x000fea0003800000 */
[----:B------:R-:W-:Y:S01]  /*22d0*/  MOV R10, UR12 ;  /* 0x0000000c000a7c02 */ /* 0x000fe20008000f00 */
[----:B------:R-:W-:Y:S01]  /*22e0*/  IMAD.U32 R9, RZ, RZ, UR26 ;  /* 0x0000001aff097e24 */ /* 0x000fe2000f8e00ff */
[----:B------:R-:W-:-:S02]  /*22f0*/  MOV R11, UR13 ;  /* 0x0000000d000b7c02 */ /* 0x000fc40008000f00 */
[----:B------:R-:W-:Y:S02]  /*2300*/  MOV R8, UR25 ;  /* 0x0000001900087c02 */ /* 0x000fe40008000f00 */
[----:B------:R-:W-:Y:S01]  /*2310*/  MOV R6, c[0x0][0x458] ;  /* 0x0001160000067a02 */ /* 0x000fe20000000f00 */
[----:B------:R0:W-:Y:S01]  /*2320*/  RED.E.ADD.F32.FTZ.RN.STRONG.GPU [R10.64], R19 ;  /* 0x000000130a00798e */ /* 0x0001e2000c10e7a0 */
[----:B------:R-:W-:-:S03]  /*2330*/  MOV R7, c[0x0][0x45c] ;  /* 0x0001170000077a02 */ /* 0x000fc60000000f00 */
[----:B------:R0:W-:Y:S04]  /*2340*/  RED.E.ADD.F32.FTZ.RN.STRONG.GPU [R8.64], R21 ;  /* 0x000000150800798e */ /* 0x0001e8000c10e7a0 */
[----:B------:R0:W-:Y:S01]  /*2350*/  RED.E.ADD.F32.FTZ.RN.STRONG.GPU [R6.64], R17 ;  /* 0x000000110600798e */ /* 0x0001e2000c10e7a0 */
[----:B------:R-:W-:Y:S05]  /*2360*/  BRA `(.L_x_770) ;  /* 0x000000c000007947 */ /* 0x000fea0003800000 */
.L_x_769:
[----:B------:R-:W-:-:S04]  /*2370*/  ISETP.NE.U32.AND P1, PT, RZ, c[0x0][0x2b8], PT ;  /* 0x0000ae00ff007a0c */ /* 0x000fc80003f25070 */
[----:B------:R-:W-:-:S13]  /*2380*/  ISETP.NE.AND.EX P1, PT, RZ, c[0x0][0x2bc], PT, P1 ;  /* 0x0000af00ff007a0c */ /* 0x000fda0003f25310 */
[----:B------:R-:W-:Y:S05]  /*2390*/  @!P1 BRA `(.L_x_770) ;  /* 0x0000009000009947 */ /* 0x000fea0003800000 */
[----:B------:R-:W-:Y:S01]  /*23a0*/  MOV R10, UR8 ;  /* 0x00000008000a7c02 */ /* 0x000fe20008000f00 */
[----:B------:R-:W-:Y:S01]  /*23b0*/  IMAD.MOV.U32 R6, RZ, RZ, c[0x0][0x2b8] ;  /* 0x0000ae00ff067624 */ /* 0x000fe200078e00ff */
[----:B------:R-:W-:Y:S02]  /*23c0*/  MOV R11, UR9 ;  /* 0x00000009000b7c02 */ /* 0x000fe40008000f00 */
[----:B------:R-:W-:Y:S02]  /*23d0*/  MOV R8, UR23 ;  /* 0x0000001700087c02 */ /* 0x000fe40008000f00 */
[----:B------:R-:W-:Y:S01]  /*23e0*/  MOV R9, UR24 ;  /* 0x0000001800097c02 */ /* 0x000fe20008000f00 */
[----:B------:R0:W-:Y:S01]  /*23f0*/  RED.E.ADD.F32.FTZ.RN.STRONG.GPU [R10.64], R19 ;  /* 0x000000130a00798e */ /* 0x0001e2000c10e7a0 */
[----:B------:R-:W-:-:S03]  /*2400*/  MOV R7, c[0x0][0x2bc] ;  /* 0x0000af0000077a02 */ /* 0x000fc60000000f00 */
[----:B------:R0:W-:Y:S04]  /*2410*/  RED.E.ADD.F32.FTZ.RN.STRONG.GPU [R8.64], R21 ;  /* 0x000000150800798e */ /* 0x0001e8000c10e7a0 */
[----:B------:R0:W-:Y:S02]  /*2420*/  RED.E.ADD.F32.FTZ.RN.STRONG.GPU [R6.64], R17 ;  /* 0x000000110600798e */ /* 0x0001e4000c10e7a0 */
.L_x_770:
[----:B------:R-:W-:Y:S01]  /*2430*/  ISETP.NE.U32.AND P1, PT, RZ, c[0x0][0x360], PT ;  /* 0x0000d800ff007a0c */ /* 0x000fe20003f25070 */
[----:B0-----:R-:W-:Y:S01]  /*2440*/  FADD R7, RZ, R0 ;  /* 0x00000000ff077221 */ /* 0x001fe20000000000 */
[----:B------:R-:W-:Y:S01]  /*2450*/  FADD R9, RZ, R2 ;  /* 0x00000002ff097221 */ /* 0x000fe20000000000 */
[----:B------:R-:W-:Y:S01]  /*2460*/  FADD R11, RZ, R4 ;  /* 0x00000004ff0b7221 */ /* 0x000fe20000000000 */
        /* <DEDUP_REMOVED lines=12> */
.L_x_771:
[----:B------:R-:W-:-:S04]  /*2530*/  ISETP.NE.U32.AND P1, PT, RZ, c[0x0][0x1c0], PT ;  /* 0x00007000ff007a0c */ /* 0x000fc80003f25070 */
[----:B------:R-:W-:-:S13]  /*2540*/  ISETP.NE.AND.EX P1, PT, RZ, c[0x0][0x1c4], PT, P1 ;  /* 0x00007100ff007a0c */ /* 0x000fda0003f25310 */
[----:B------:R-:W-:Y:S05]  /*2550*/  @!P1 BRA `(.L_x_772) ;  /* 0x0000008000009947 */ /* 0x000fea0003800000 */
[----:B------:R-:W-:Y:S01]  /*2560*/  MOV R3, c[0x0][0x1d8] ;  /* 0x0000760000037a02 */ /* 0x000fe20000000f00 */
[----:B------:R-:W-:-:S04]  /*2570*/  IMAD R0, R38, c[0x0][0x1d8], RZ ;  /* 0x0000760026007a24 */ /* 0x000fc800078e02ff */
[----:B------:R-:W-:Y:S02]  /*2580*/  IMAD R27, R27, R40, R0 ;  /* 0x000000281b1b7224 */ /* 0x000fe400078e0200 */
[----:B------:R-:W-:-:S05]  /*2590*/  IMAD.WIDE.U32 R2, R40, R3, c[0x0][0x1c0] ;  /* 0x0000700028027625 */ /* 0x000fca00078e0003 */
[----:B------:R-:W-:-:S05]  /*25a0*/  IADD3 R3, R27, R3, RZ ;  /* 0x000000031b037210 */ /* 0x000fca0007ffe0ff */
[----:B------:R0:W-:Y:S04]  /*25b0*/  RED.E.ADD.F32.FTZ.RN.STRONG.GPU [R2.64], R7 ;  /* 0x000000070200798e */ /* 0x0001e8000c10e7a0 */
[----:B------:R0:W-:Y:S04]  /*25c0*/  RED.E.ADD.F32.FTZ.RN.STRONG.GPU [R2.64+0x4], R9 ;  /* 0x000004090200798e */ /* 0x0001e8000c10e7a0 */
[----:B------:R0:W-:Y:S02]  /*25d0*/  RED.E.ADD.F32.FTZ.RN.STRONG.GPU [R2.64+0x8], R11 ;  /* 0x0000080b0200798e */ /* 0x0001e4000c10e7a0 */
.L_x_772:
[----:B------:R-:W-:-:S04]  /*25e0*/  ISETP.NE.U32.AND P1, PT, RZ, c[0x0][0x328], PT ;  /* 0x0000ca00ff007a0c */ /* 0x000fc80003f25070 */
[----:B------:R-:W-:-:S13]  /*25f0*/  ISETP.NE.AND.EX P1, PT, RZ, c[0x0][0x32c], PT, P1 ;  /* 0x0000cb00ff007a0c */ /* 0x000fda0003f25310 */
[----:B------:R-:W-:Y:S05]  /*2600*/  @!P1 BRA `(.L_x_773) ;  /* 0x000000a000009947 */ /* 0x000fea0003800000 */
[----:B------:R-:W-:Y:S02]  /*2610*/  SHF.R.S32.HI R5, RZ, 0x1f, R40 ;  /* 0x0000001fff057819 */ /* 0x000fe40000011428 */
[----:B0-----:R-:W-:-:S03]  /*2620*/  MOV R3, c[0x0][0x348] ;  /* 0x0000d20000037a02 */ /* 0x001fc60000000f00 */
        /* <DEDUP_REMOVED lines=8> */
.L_x_773:
[----:B------:R-:W-:-:S04]  /*26b0*/  ISETP.NE.U32.AND P1, PT, RZ, c[0x0][0x188], PT ;  /* 0x00006200ff007a0c */ /* 0x000fc80003f25070 */
[----:B------:R-:W-:-:S13]  /*26c0*/  ISETP.NE.AND.EX P1, PT, RZ, c[0x0][0x18c], PT, P1 ;  /* 0x00006300ff007a0c */ /* 0x000fda0003f25310 */
[----:B------:R-:W-:Y:S05]  /*26d0*/  @!P1 BRA `(.L_x_774) ;  /* 0x0000008000009947 */ /* 0x000fea0003800000 */
[----:B------:R-:W-:Y:S02]  /*26e0*/  IMAD R0, R38, c[0x0][0x1a0], RZ ;  /* 0x0000680026007a24 */ /* 0x000fe400078e02ff */
[----:B0-----:R-:W-:Y:S02]  /*26f0*/  IMAD.MOV.U32 R3, RZ, RZ, c[0x0][0x1a0] ;  /* 0x00006800ff037624 */ /* 0x001fe400078e00ff */
[----:B------:R-:W-:Y:S02]  /*2700*/  IMAD R35, R35, R40, R0 ;  /* 0x0000002823237224 */ /* 0x000fe400078e0200 */
[----:B------:R-:W-:-:S05]  /*2710*/  IMAD.WIDE.U32 R2, R40, R3, c[0x0][0x188] ;  /* 0x0000620028027625 */ /* 0x000fca00078e0003 */
[----:B------:R-:W-:-:S05]  /*2720*/  IADD3 R3, R35, R3, RZ ;  /* 0x0000000323037210 */ /* 0x000fca0007ffe0ff */
[----:B------:R0:W-:Y:S04]  /*2730*/  RED.E.ADD.F32.FTZ.RN.STRONG.GPU [R2.64], R15 ;  /* 0x0000000f0200798e */ /* 0x0001e8000c10e7a0 */
[----:B------:R0:W-:Y:S04]  /*2740*/  RED.E.ADD.F32.FTZ.RN.STRONG.GPU [R2.64+0x4], R23 ;  /* 0x000004170200798e */ /* 0x0001e8000c10e7a0 */
[----:B------:R0:W-:Y:S02]  /*2750*/  RED.E.ADD.F32.FTZ.RN.STRONG.GPU [R2.64+0x8], R29 ;  /* 0x0000081d0200798e */ /* 0x0001e4000c10e7a0 */
.L_x_774:
[----:B------:R-:W-:Y:S05]  /*2760*/  @!P0 BRA `(.L_x_775) ;  /* 0x0000008000008947 */ /* 0x000fea0003800000 */
[----:B------:R-:W-:Y:S02]  /*2770*/  SHF.R.S32.HI R0, RZ, 0x1f, R40 ;  /* 0x0000001fff007819 */ /* 0x000fe40000011428 */
[----:B0-----:R-:W-:-:S03]  /*2780*/  MOV R3, c[0x0][0x3f0] ;  /* 0x0000fc0000037a02 */ /* 0x001fc60000000f00 */
[----:B------:R-:W-:Y:S02]  /*2790*/  IMAD R5, R0, c[0x0][0x3f0], RZ ;  /* 0x0000fc0000057a24 */ /* 0x000fe400078e02ff */
[----:B------:R-:W-:-:S04]  /*27a0*/  IMAD.WIDE.U32 R2, R40, R3, c[0x0][0x3d0] ;  /* 0x0000f40028027625 */ /* 0x000fc800078e0003 */
[----:B------:R-:W-:-:S05]  /*27b0*/  IMAD R5, R40, UR17, R5 ;  /* 0x0000001128057c24 */ /* 0x000fca000f8e0205 */
[----:B------:R-:W-:-:S05]  /*27c0*/  IADD3 R3, R3, R5, RZ ;  /* 0x0000000503037210 */ /* 0x000fca0007ffe0ff */
[----:B------:R0:W-:Y:S01]  /*27d0*/  RED.E.ADD.F32.FTZ.RN.STRONG.GPU [R2.64], RZ ;  /* 0x000000ff0200798e */ /* 0x0001e2000c10e7a0 */
[----:B------:R-:W-:Y:S05]  /*27e0*/  BRA `(.L_x_723) ;  /* 0x0000006000007947 */ /* 0x000fea0003800000 */
.L_x_775:
[----:B------:R-:W-:-:S04]  /*27f0*/  ISETP.NE.U32.AND P0, PT, RZ, c[0x0][0x230], PT ;  /* 0x00008c00ff007a0c */ /* 0x000fc80003f05070 */
[----:B------:R-:W-:-:S13]  /*2800*/  ISETP.NE.AND.EX P0, PT, RZ, c[0x0][0x234], PT, P0 ;  /* 0x00008d00ff007a0c */ /* 0x000fda0003f05300 */
[----:B------:R-:W-:Y:S05]  /*2810*/  @!P0 BRA `(.L_x_723) ;  /* 0x0000003000008947 */ /* 0x000fea0003800000 */
[----:B------:R-:W-:-:S04]  /*2820*/  IADD3 R24, P0, R24, c[0x0][0x230], RZ ;  /* 0x00008c0018187a10 */ /* 0x000fc80007f1e0ff */
[----:B------:R-:W-:-:S05]  /*2830*/  IADD3.X R25, R33, c[0x0][0x234], RZ, P0, !PT ;  /* 0x00008d0021197a10 */ /* 0x000fca00007fe4ff */
[----:B------:R1:W-:Y:S04]  /*2840*/  RED.E.ADD.F32.FTZ.RN.STRONG.GPU [R24.64], RZ ;  /* 0x000000ff1800798e */ /* 0x0003e8000c10e7a0 */
.L_x_723:
[----:B------:R-:W-:Y:S05]  /*2850*/  BSYNC B1 ;  /* 0x0000000000017941 */ /* 0x000fea0003800000 */
.L_x_722:
[----:B------:R-:W-:Y:S01]  /*2860*/  ISETP.NE.U32.AND P0, PT, RZ, c[0x0][0x398], PT ;  /* 0x0000e600ff007a0c */ /* 0x000fe20003f05070 */
[----:B------:R-:W-:-:S03]  /*2870*/  FADD R13, RZ, R13 ;  /* 0x0000000dff0d7221 */ /* 0x000fc60000000000 */
        /* <DEDUP_REMOVED lines=8> */
[----:B------:R0:W-:Y:S01]  /*2900*/  RED.E.ADD.F32.FTZ.RN.STRONG.GPU [R2.64], R13 ;  /* 0x0000000d0200798e */ /* 0x0001e2000c10e7a0 */
[----:B------:R-:W-:Y:S05]  /*2910*/  BRA `(.L_x_721) ;  /* 0x0000009000007947 */ /* 0x000fea0003800000 */
.L_x_776:
[----:B------:R-:W-:-:S04]  /*2920*/  ISETP.NE.U32.AND P0, PT, RZ, c[0x0][0x1f8], PT ;  /* 0x00007e00ff007a0c */ /* 0x000fc80003f05070 */
[----:B------:R-:W-:-:S13]  /*2930*/  ISETP.NE.AND.EX P0, PT, RZ, c[0x0][0x1fc], PT, P0 ;  /* 0x00007f00ff007a0c */ /* 0x000fda0003f05300 */
[----:B------:R-:W-:Y:S05]  /*2940*/  @!P0 BRA `(.L_x_721) ;  /* 0x0000006000008947 */ /* 0x000fea0003800000 */
[----:B0-----:R-:W-:Y:S01]  /*2950*/  MOV R3, c[0x0][0x210] ;  /* 0x0000840000037a02 */ /* 0x001fe20000000f00 */
[----:B------:R-:W-:-:S04]  /*2960*/  IMAD R38, R38, c[0x0][0x210], RZ ;  /* 0x0000840026267a24 */ /* 0x000fc800078e02ff */
[----:B------:R-:W-:Y:S02]  /*2970*/  IMAD R37, R37, R40, R38 ;  /* 0x0000002825257224 */ /* 0x000fe400078e0226 */
[----:B------:R-:W-:-:S05]  /*2980*/  IMAD.WIDE.U32 R2, R40, R3, c[0x0][0x1f8] ;  /* 0x00007e0028027625 */ /* 0x000fca00078e0003 */
[----:B------:R-:W-:-:S05]  /*2990*/  IADD3 R3, R37, R3, RZ ;  /* 0x0000000325037210 */ /* 0x000fca0007ffe0ff */
[----:B------:R0:W-:Y:S02]  /*29a0*/  RED.E.ADD.F32.FTZ.RN.STRONG.GPU [R2.64], R13 ;  /* 0x0000000d0200798e */ /* 0x0001e4000c10e7a0 */
.L_x_721:
[----:B------:R-:W-:Y:S05]  /*29b0*/  BSYNC B2 ;  /* 0x0000000000027941 */ /* 0x000fea0003800000 */
.L_x_720:
[----:B------:R-:W-:-:S04]  /*29c0*/  IADD3 R40, P0, R40, UR6, RZ ;  /* 0x0000000628287c10 */ /* 0x000fc8000ff1e0ff */
[----:B------:R-:W-:Y:S02]  /*29d0*/  IADD3.X R39, R39, UR4, RZ, P0, !PT ;  /* 0x0000000427277c10 */ /* 0x000fe400087fe4ff */
[----:B------:R-:W-:-:S04]  /*29e0*/  ISETP.GE.U32.AND P0, PT, R40, c[0x0][0x178], PT ;  /* 0x00005e0028007a0c */ /* 0x000fc80003f06070 */
[----:B------:R-:W-:-:S13]  /*29f0*/  ISETP.GE.U32.AND.EX P0, PT, R39, c[0x0][0x17c], PT, P0 ;  /* 0x00005f0027007a0c */ /* 0x000fda0003f06100 */
[----:B------:R-:W-:Y:S01]  /*2a00*/  @P0 CALL.REL.NOINC `(.L_x_777) ;  /* 0x0000001000000944 */ /* 0x000fe20003c00000 */
[----:B------:R-:W-:Y:S05]  /*2a10*/  BRA `(.L_x_778) ;  /* 0xffffd97000007947 */ /* 0x000fea000383ffff */
.L_x_777:
[----:B------:R-:W-:Y:S05]  /*2a20*/  BSYNC B3 ;  /* 0x0000000000037941 */ /* 0x000fea0003800000 */
.L_x_719:
[----:B------:R-:W-:Y:S05]  /*2a30*/  EXIT ;  /* 0x000000000000794d */ /* 0x000fea0003800000 */
        .weak           $__internal_18_$__cuda_sm20_rcp_rn_f32_slowpath
        .type           $__internal_18_$__cuda_sm20_rcp_rn_f32_slowpath,@function
        .size           $__internal_18_$__cuda_sm20_rcp_rn_f32_slowpath,($__internal_19_$__cuda_sm20_sqrt_rn_f32_slowpath - $__internal_18_$__cuda_sm20_rcp_rn_f32_slowpath)
$__internal_18_$__cuda_sm20_rcp_rn_f32_slowpath:
[----:B------:R-:W-:Y:S01]  /*2a40*/  IMAD.SHL.U32 R10, R9, 0x2, RZ ;  /* 0x00000002090a7824 */ /* 0x000fe200078e00ff */
[----:B------:R-:W-:Y:S04]  /*2a50*/  BSSY B6, `(.L_x_779) ;  /* 0x0000030000067945 */ /* 0x000fe80003800000 */
        /* <DEDUP_REMOVED lines=13> */
.L_x_780:
        /* <DEDUP_REMOVED lines=21> */
[----:B------:R-:W-:-:S04]  /*2c80*/  LOP3.LUT P3, RZ, R48, 0x2, RZ, 0xc0, !PT ;  /* 0x0000000230ff7812 */ /* 0x000fc8000786c0ff */
[----:B------:R-:W-:Y:S02]  /*2c90*/  PLOP3.LUT P0, PT, P0, P1, P3, 0xe0, 0x0 ;  /* 0x000000000000781c */ /* 0x000fe40000703c30 */
[----:B------:R-:W-:Y:S02]  /*2ca0*/  LOP3.LUT P1, RZ, R9, 0x7fffff, RZ, 0xc0, !PT ;  /* 0x007fffff09ff7812 */ /* 0x000fe4000782c0ff */
[----:B------:R-:W-:-:S04]  /*2cb0*/  SEL R10, RZ, 0x1, !P0 ;  /* 0x00000001ff0a7807 */ /* 0x000fc80004000000 */
[----:B------:R-:W-:-:S04]  /*2cc0*/  IADD3 R10, -R10, RZ, RZ ;  /* 0x000000ff0a0a7210 */ /* 0x000fc80007ffe1ff */
[----:B------:R-:W-:Y:S02]  /*2cd0*/  ISETP.GE.AND P0, PT, R10, RZ, PT ;  /* 0x000000ff0a00720c */ /* 0x000fe40003f06270 */
[----:B------:R-:W-:-:S04]  /*2ce0*/  IADD3 R10, R19, -0xfc, RZ ;  /* 0xffffff04130a7810 */ /* 0x000fc80007ffe0ff */
[----:B------:R-:W-:-:S07]  /*2cf0*/  SHF.R.U32.HI R10, RZ, R10, R15 ;  /* 0x0000000aff0a7219 */ /* 0x000fce000001160f */
[----:B------:R-:W-:-:S04]  /*2d00*/  @!P0 IADD3 R10, R10, 0x1, RZ ;  /* 0x000000010a0a8810 */ /* 0x000fc80007ffe0ff */
[----:B------:R-:W-:-:S04]  /*2d10*/  @!P1 SHF.L.U32 R10, R10, 0x1, RZ ;  /* 0x000000010a0a9819 */ /* 0x000fc800000006ff */
[----:B------:R-:W-:Y:S01]  /*2d20*/  LOP3.LUT R15, R10, 0x80000000, R9, 0xf8, !PT ;  /* 0x800000000a0f7812 */ /* 0x000fe200078ef809 */
[----:B------:R-:W-:Y:S05]  /*2d30*/  BRA `(.L_x_781) ;  /* 0x0000001000007947 */ /* 0x000fea0003800000 */
.L_x_782:
[----:B------:R0:W1:Y:S02]  /*2d40*/  MUFU.RCP R15, R9 ;  /* 0x00000009000f7308 */ /* 0x0000640000001000 */
.L_x_781:
[----:B------:R-:W-:Y:S05]  /*2d50*/  BSYNC B6 ;  /* 0x0000000000067941 */ /* 0x000fea0003800000 */
.L_x_779:
[----:B------:R-:W-:Y:S02]  /*2d60*/  MOV R46, R23 ;  /* 0x00000017002e7202 */ /* 0x000fe40000000f00 */
[----:B------:R-:W-:-:S04]  /*2d70*/  MOV R47, 0x0 ;  /* 0x00000000002f7802 */ /* 0x000fc80000000f00 */
[----:B------:R-:W-:Y:S05]  /*2d80*/  RET.REL.NODEC R46 `(my_solve_particle_ground_contacts_cuda_kernel_backward) ;  /* 0xffffd2702e007950 */ /* 0x000fea0003c3ffff */
        .weak           $__internal_19_$__cuda_sm20_sqrt_rn_f32_slowpath
        .type           $__internal_19_$__cuda_sm20_sqrt_rn_f32_slowpath,@function
        .size           $__internal_19_$__cuda_sm20_sqrt_rn_f32_slowpath,($__internal_20_$__cuda_sm3x_div_rn_noftz_f32_slowpath - $__internal_19_$__cuda_sm20_sqrt_rn_f32_slowpath)
$__internal_19_$__cuda_sm20_sqrt_rn_f32_slowpath:
[----:B------:R-:W-:-:S13]  /*2d90*/  LOP3.LUT P0, RZ, R12, 0x7fffffff, RZ, 0xc0, !PT ;  /* 0x7fffffff0cff7812 */ /* 0x000fda000780c0ff */
[----:B------:R-:W-:Y:S05]  /*2da0*/  @!P0 BRA `(.L_x_783) ;  /* 0x0000011000008947 */ /* 0x000fea0003800000 */
[----:B------:R-:W-:Y:S01]  /*2db0*/  FSETP.GEU.FTZ.AND P0, PT, R12, RZ, PT ;  /* 0x000000ff0c00720b */ /* 0x000fe20003f1e000 */
[----:B------:R-:W-:-:S12]  /*2dc0*/  IMAD.MOV.U32 R9, RZ, RZ, R12 ;  /* 0x000000ffff097224 */ /* 0x000fd800078e000c */
        /* <DEDUP_REMOVED lines=15> */
.L_x_783:
[----:B------:R-:W-:Y:S02]  /*2ec0*/  MOV R9, R12 ;  /* 0x0000000c00097202 */ /* 0x000fe40000000f00 */
[----:B------:R-:W-:Y:S02]  /*2ed0*/  MOV R12, R17 ;  /* 0x00000011000c7202 */ /* 0x000fe40000000f00 */
[----:B------:R-:W-:-:S04]  /*2ee0*/  MOV R13, 0x0 ;  /* 0x00000000000d7802 */ /* 0x000fc80000000f00 */
[----:B------:R-:W-:Y:S05]  /*2ef0*/  RET.REL.NODEC R12 `(my_solve_particle_ground_contacts_cuda_kernel_backward) ;  /* 0xffffd1000c007950 */ /* 0x000fea0003c3ffff */
        .weak           $__internal_20_$__cuda_sm3x_div_rn_noftz_f32_slowpath
        .type           $__internal_20_$__cuda_sm3x_div_rn_noftz_f32_slowpath,@function
        .size           $__internal_20_$__cuda_sm3x_div_rn_noftz_f32_slowpath,(.L_x_1275 - $__internal_20_$__cuda_sm3x_div_rn_noftz_f32_slowpath)
$__internal_20_$__cuda_sm3x_div_rn_noftz_f32_slowpath:
        /* <DEDUP_REMOVED lines=34> */
.L_x_785:
[----:B------:R-:W-:Y:S01]  /*3120*/  LEA R50, R46, 0xc0800000, 0x17 ;  /* 0xc08000002e327811 */ /* 0x000fe200078eb8ff */
[----:B------:R-:W-:Y:S01]  /*3130*/  BSSY B5, `(.L_x_790) ;  /* 0x0000036000057945 */ /* 0x000fe20003800000 */
[----:B------:R-:W-:Y:S02]  /*3140*/  IADD3 R51, R51, -0x7f, RZ ;  /* 0xffffff8133337810 */ /* 0x000fe40007ffe0ff */
[----:B------:R-:W-:Y:S02]  /*3150*/  IADD3 R52, -R50, R23, RZ ;  /* 0x0000001732347210 */ /* 0x000fe40007ffe1ff */
[C---:B------:R-:W-:Y:S01]  /*3160*/  IADD3 R46, R51.reuse, 0x7f, -R46 ;  /* 0x0000007f332e7810 */ /* 0x040fe20007ffe82e */
[----:B------:R-:W-:Y:S01]  /*3170*/  IMAD R18, R51, -0x800000, R18 ;  /* 0xff80000033127824 */ /* 0x000fe200078e0212 */
[----:B------:R-:W0:Y:S01]  /*3180*/  MUFU.RCP R23, R52 ;  /* 0x0000003400177308 */ /* 0x000e220000001000 */
[----:B------:R-:W-:Y:S01]  /*3190*/  FADD.FTZ R49, -R52, -RZ ;  /* 0x800000ff34317221 */ /* 0x000fe20000010100 */
[----:B------:R-:W-:-:S03]  /*31a0*/  IADD3 R47, R46, R47, RZ ;  /* 0x0000002f2e2f7210 */ /* 0x000fc60007ffe0ff */
        /* <DEDUP_REMOVED lines=21> */
[CCC-:B------:R-:W-:Y:S01]  /*3300*/  FFMA.RP R46, R23.reuse, R49.reuse, R50.reuse ;  /* 0x00000031172e7223 */ /* 0x1c0fe20000008032 */
[----:B------:R-:W-:Y:S01]  /*3310*/  FFMA.RM R23, R23, R49, R50 ;  /* 0x0000003117177223 */ /* 0x000fe20000004032 */
[----:B------:R-:W-:Y:S02]  /*3320*/  IADD3 R50, R51, 0x20, RZ ;  /* 0x0000002033327810 */ /* 0x000fe40007ffe0ff */
[----:B------:R-:W-:Y:S02]  /*3330*/  LOP3.LUT R47, R47, 0x7fffff, RZ, 0xc0, !PT ;  /* 0x007fffff2f2f7812 */ /* 0x000fe400078ec0ff */
[----:B------:R-:W-:Y:S02]  /*3340*/  ISETP.NE.AND P3, PT, R51, RZ, PT ;  /* 0x000000ff3300720c */ /* 0x000fe40003f65270 */
[----:B------:R-:W-:Y:S02]  /*3350*/  LOP3.LUT R47, R47, 0x800000, RZ, 0xfc, !PT ;  /* 0x008000002f2f7812 */ /* 0x000fe400078efcff */
[----:B------:R-:W-:-:S02]  /*3360*/  ISETP.NE.AND P1, PT, R51, RZ, PT ;  /* 0x000000ff3300720c */ /* 0x000fc40003f25270 */
        /* <DEDUP_REMOVED lines=14> */
.L_x_792:
[----:B------:R-:W-:-:S04]  /*3450*/  LOP3.LUT R18, R18, 0x80000000, RZ, 0xc0, !PT ;  /* 0x8000000012127812 */ /* 0x000fc800078ec0ff */
[----:B------:R-:W-:Y:S01]  /*3460*/  LOP3.LUT R18, R18, 0x7f800000, RZ, 0xfc, !PT ;  /* 0x7f80000012127812 */ /* 0x000fe200078efcff */
[----:B------:R-:W-:Y:S05]  /*3470*/  BRA `(.L_x_793) ;  /* 0x0000001000007947 */ /* 0x000fea0003800000 */
.L_x_791:
[----:B------:R-:W-:Y:S02]  /*3480*/  LEA R18, R47, R18, 0x17 ;  /* 0x000000122f127211 */ /* 0x000fe400078eb8ff */
.L_x_793:
[----:B------:R-:W-:Y:S05]  /*3490*/  BSYNC B5 ;  /* 0x0000000000057941 */ /* 0x000fea0003800000 */
.L_x_790:
[----:B------:R-:W-:Y:S05]  /*34a0*/  BRA `(.L_x_794) ;  /* 0x0000008000007947 */ /* 0x000fea0003800000 */
.L_x_789:
[----:B------:R-:W-:-:S04]  /*34b0*/  LOP3.LUT R18, R23, 0x80000000, R18, 0x48, !PT ;  /* 0x8000000017127812 */ /* 0x000fc800078e4812 */
[----:B------:R-:W-:Y:S01]  /*34c0*/  LOP3.LUT R18, R18, 0x7f800000, RZ, 0xfc, !PT ;  /* 0x7f80000012127812 */ /* 0x000fe200078efcff */
[----:B------:R-:W-:Y:S05]  /*34d0*/  BRA `(.L_x_794) ;  /* 0x0000005000007947 */ /* 0x000fea0003800000 */
.L_x_788:
[----:B------:R-:W-:Y:S01]  /*34e0*/  LOP3.LUT R18, R23, 0x80000000, R18, 0x48, !PT ;  /* 0x8000000017127812 */ /* 0x000fe200078e4812 */
[----:B------:R-:W-:Y:S05]  /*34f0*/  BRA `(.L_x_794) ;  /* 0x0000003000007947 */ /* 0x000fea0003800000 */
.L_x_787:
[----:B------:R-:W0:Y:S01]  /*3500*/  MUFU.RSQ R18, -QNAN ;  /* 0xffc0000000127908 */ /* 0x000e220000001400 */
[----:B------:R-:W-:Y:S05]  /*3510*/  BRA `(.L_x_794) ;  /* 0x0000001000007947 */ /* 0x000fea0003800000 */
.L_x_786:
[----:B------:R-:W-:Y:S02]  /*3520*/  FADD.FTZ R18, R18, R23 ;  /* 0x0000001712127221 */ /* 0x000fe40000010000 */
.L_x_794:
[----:B------:R-:W-:Y:S05]  /*3530*/  BSYNC B4 ;  /* 0x0000000000047941 */ /* 0x000fea0003800000 */
.L_x_784:
[----:B------:R-:W-:-:S04]  /*3540*/  MOV R23, 0x0 ;  /* 0x0000000000177802 */ /* 0x000fc80000000f00 */
[----:B------:R-:W-:Y:S05]  /*3550*/  RET.REL.NODEC R22 `(my_solve_particle_ground_contacts_cuda_kernel_backward) ;  /* 0xffffcaa016007950 */ /* 0x000fea0003c3ffff */
.L_x_795:
        /* <DEDUP_REMOVED lines=10> */
.L_x_1275:


//--------------------- .text.my_solve_particle_ground_contacts_cuda_kernel_forward --------------------------
	.section	.text.my_solve_particle_ground_contacts_cuda_kernel_forward,"ax",@progbits
	.sectioninfo	@"SHI_REGISTERS=27"
	.align	128
        .global         my_solve_particle_ground_contacts_cuda_kernel_forward
        .type           my_solve_particle_ground_contacts_cuda_kernel_forward,@function
        .size           my_solve_particle_ground_contacts_cuda_kernel_forward,(.L_x_1277 - my_solve_particle_ground_contacts_cuda_kernel_forward)
        .other          my_solve_particle_ground_contacts_cuda_kernel_forward,@"STO_CUDA_ENTRY STV_DEFAULT"
my_solve_particle_ground_contacts_cuda_kernel_forward:
.text.my_solve_particle_ground_contacts_cuda_kernel_forward:
        /* <DEDUP_REMOVED lines=10> */
[----:B------:R-:W-:Y:S02]  /*00a0*/  ULDC.64 UR6, c[0x0][0x2b0] ;  /* 0x0000ac0000067ab9 */ /* 0x000fe40000000a00 */
[----:B------:R-:W-:Y:S02]  /*00b0*/  USHF.R.S32.HI UR9, URZ, 0x1f, UR15 ;  /* 0x0000001f3f097899 */ /* 0x000fe4000801140f */
[----:B------:R-:W-:Y:S02]  /*00c0*/  UIADD3 UR15, UP0, UR15, UR6, URZ ;  /* 0x000000060f0f7290 */ /* 0x000fe4000ff1e03f */
[----:B------:R-:W-:Y:S02]  /*00d0*/  ULDC UR14, c[0x0][0x2d0] ;  /* 0x0000b400000e7ab9 */ /* 0x000fe40000000800 */
[----:B------:R-:W-:-:S02]  /*00e0*/  UIADD3.X UR16, UR9, UR7, URZ, UP0, !UPT ;  /* 0x0000000709107290 */ /* 0x000fc400087fe43f */
[----:B------:R-:W-:Y:S02]  /*00f0*/  UIADD3 UR17, UP0, UR15, UR14, URZ ;  /* 0x0000000e0f117290 */ /* 0x000fe4000ff1e03f */
[----:B------:R-:W-:Y:S02]  /*0100*/  ULDC UR6, c[0x0][0x0] ;  /* 0x0000000000067ab9 */ /* 0x000fe40000000800 */
[----:B------:R-:W-:Y:S02]  /*0110*/  ULDC UR7, c[0x0][0xc] ;  /* 0x0000030000077ab9 */ /* 0x000fe40000000800 */
[----:B------:R-:W-:Y:S02]  /*0120*/  UIADD3.X UR20, UR9, UR16, URZ, UP0, !UPT ;  /* 0x0000001009147290 */ /* 0x000fe400087fe43f */
[----:B------:R-:W-:Y:S02]  /*0130*/  UIMAD.WIDE.U32 UR6, UR6, UR7, URZ ;  /* 0x00000007060672a5 */ /* 0x000fe4000f8e003f */
[----:B------:R-:W-:-:S02]  /*0140*/  UIADD3 UR14, UP0, UR17, UR14, URZ ;  /* 0x0000000e110e7290 */ /* 0x000fc4000ff1e03f */
[----:B------:R-:W-:Y:S02]  /*0150*/  ULDC UR5, c[0x0][0x280] ;  /* 0x0000a00000057ab9 */ /* 0x000fe40000000800 */
[----:B------:R-:W-:Y:S02]  /*0160*/  ULDC UR8, c[0x0][0x1d8] ;  /* 0x0000760000087ab9 */ /* 0x000fe40000000800 */
[----:B------:R-:W-:Y:S02]  /*0170*/  ULDC UR10, c[0x0][0x248] ;  /* 0x00009200000a7ab9 */ /* 0x000fe40000000800 */
[----:B------:R-:W-:Y:S02]  /*0180*/  ULDC UR11, c[0x0][0x310] ;  /* 0x0000c400000b7ab9 */ /* 0x000fe40000000800 */
[----:B------:R-:W-:Y:S02]  /*0190*/  UMOV UR4, URZ ;  /* 0x0000003f00047c82 */ /* 0x000fe40008000000 */
[----:B------:R-:W-:-:S02]  /*01a0*/  ULDC UR12, c[0x0][0x1a0] ;  /* 0x00006800000c7ab9 */ /* 0x000fc40000000800 */
[----:B------:R-:W-:Y:S02]  /*01b0*/  ULDC UR13, c[0x0][0x210] ;  /* 0x00008400000d7ab9 */ /* 0x000fe40000000800 */
[----:B------:R-:W-:Y:S02]  /*01c0*/  USHF.R.S32.HI UR5, URZ, 0x1f, UR5 ;  /* 0x0000001f3f057899 */ /* 0x000fe40008011405 */
[----:B------:R-:W-:Y:S02]  /*01d0*/  USHF.R.S32.HI UR8, URZ, 0x1f, UR8 ;  /* 0x0000001f3f087899 */ /* 0x000fe40008011408 */
[----:B------:R-:W-:Y:S02]  /*01e0*/  USHF.R.S32.HI UR10, URZ, 0x1f, UR10 ;  /* 0x0000001f3f0a7899 */ /* 0x000fe4000801140a */
[----:B------:R-:W-:Y:S02]  /*01f0*/  USHF.R.S32.HI UR11, URZ, 0x1f, UR11 ;  /* 0x0000001f3f0b7899 */ /* 0x000fe4000801140b */
[----:B------:R-:W-:-:S02]  /*0200*/  USHF.R.S32.HI UR12, URZ, 0x1f, UR12 ;  /* 0x0000001f3f0c7899 */ /* 0x000fc4000801140c */
[----:B------:R-:W-:Y:S02]  /*0210*/  USHF.R.S32.HI UR13, URZ, 0x1f, UR13 ;  /* 0x0000001f3f0d7899 */ /* 0x000fe4000801140d */
[----:B------:R-:W-:Y:S02]  /*0220*/  UIADD3 UR4, UR7, UR4, URZ ;  /* 0x0000000407047290 */ /* 0x000fe4000fffe03f */
[----:B------:R-:W-:Y:S02]  /*0230*/  UIADD3.X UR9, UR9, UR20, URZ, UP0, !UPT ;  /* 0x0000001409097290 */ /* 0x000fe400087fe43f */
[----:B------:R-:W-:Y:S02]  /*0240*/  ULDC.64 UR18, c[0x0][0x118] ;  /* 0x0000460000127ab9 */ /* 0x000fe40000000a00 */
.L_x_814:
[----:B------:R-:W-:Y:S01]  /*0250*/  SHF.R.S32.HI R8, RZ, 0x1f, R6 ;  /* 0x0000001fff087819 */ /* 0x000fe20000011406 */
[----:B0-----:R-:W-:-:S04]  /*0260*/  IMAD.MOV.U32 R3, RZ, RZ, c[0x0][0x280] ;  /* 0x0000a000ff037624 */ /* 0x001fc800078e00ff */
[----:B------:R-:W-:Y:S02]  /*0270*/  IMAD R5, R8, c[0x0][0x280], RZ ;  /* 0x0000a00008057a24 */ /* 0x000fe400078e02ff */
[----:B------:R-:W-:-:S04]  /*0280*/  IMAD.WIDE.U32 R2, R6, R3, c[0x0][0x260] ;  /* 0x0000980006027625 */ /* 0x000fc800078e0003 */
[----:B------:R-:W-:-:S05]  /*0290*/  IMAD R5, R6, UR5, R5 ;  /* 0x0000000506057c24 */ /* 0x000fca000f8e0205 */
[----:B------:R-:W-:-:S05]  /*02a0*/  IADD3 R3, R3, R5, RZ ;  /* 0x0000000503037210 */ /* 0x000fca0007ffe0ff */
[----:B------:R-:W2:Y:S01]  /*02b0*/  LDG.E R2, [R2.64] ;  /* 0x0000001202027981 */ /* 0x000ea2000c1e1900 */
[----:B------:R-:W-:Y:S01]  /*02c0*/  YIELD ;  /* 0x0000000000007946 */ /* 0x000fe20003800000 */
[----:B--2---:R-:W-:-:S04]  /*02d0*/  LOP3.LUT R0, R2, 0x1, RZ, 0xc0, !PT ;  /* 0x0000000102007812 */ /* 0x004fc800078ec0ff */
[----:B------:R-:W-:-:S13]  /*02e0*/  ISETP.NE.U32.AND P0, PT, R0, 0x1, PT ;  /* 0x000000010000780c */ /* 0x000fda0003f05070 */
[----:B------:R-:W-:Y:S05]  /*02f0*/  @P0 EXIT ;  /* 0x000000000000094d */ /* 0x000fea0003800000 */
[----:B------:R-:W-:Y:S01]  /*0300*/  IMAD R3, R8, c[0x0][0x210], RZ ;  /* 0x0000840008037a24 */ /* 0x000fe200078e02ff */
[----:B------:R-:W-:-:S03]  /*0310*/  MOV R9, c[0x0][0x210] ;  /* 0x0000840000097a02 */ /* 0x000fc60000000f00 */
[C---:B------:R-:W-:Y:S02]  /*0320*/  IMAD R5, R6.reuse, UR13, R3 ;  /* 0x0000000d06057c24 */ /* 0x040fe4000f8e0203 */
[----:B------:R-:W-:-:S04]  /*0330*/  IMAD.WIDE.U32 R2, R6, R9, c[0x0][0x1f0] ;  /* 0x00007c0006027625 */ /* 0x000fc800078e0009 */
[----:B------:R-:W-:-:S05]  /*0340*/  IMAD.IADD R3, R3, 0x1, R5 ;  /* 0x0000000103037824 */ /* 0x000fca00078e0205 */
[----:B------:R-:W2:Y:S02]  /*0350*/  LDG.E R9, [R2.64] ;  /* 0x0000001202097981 */ /* 0x000ea4000c1e1900 */
[----:B--2---:R-:W-:-:S13]  /*0360*/  FSETP.NEU.AND P0, PT, R9, RZ, PT ;  /* 0x000000ff0900720b */ /* 0x004fda0003f0d000 */
[----:B------:R-:W-:Y:S05]  /*0370*/  @!P0 EXIT ;  /* 0x000000000000894d */ /* 0x000fea0003800000 */
[----:B------:R-:W-:Y:S01]  /*0380*/  IMAD R3, R8, c[0x0][0x1a0], RZ ;  /* 0x0000680008037a24 */ /* 0x000fe200078e02ff */
[----:B------:R-:W-:Y:S01]  /*0390*/  MOV R11, c[0x0][0x1a0] ;  /* 0x00006800000b7a02 */ /* 0x000fe20000000f00 */
[----:B------:R-:W-:Y:S01]  /*03a0*/  IMAD.MOV.U32 R10, RZ, RZ, c[0x0][0x2b0] ;  /* 0x0000ac00ff0a7624 */ /* 0x000fe200078e00ff */
[----:B------:R-:W-:Y:S01]  /*03b0*/  MOV R12, UR15 ;  /* 0x0000000f000c7c02 */ /* 0x000fe20008000f00 */
[C---:B------:R-:W-:Y:S01]  /*03c0*/  IMAD R5, R6.reuse, UR12, R3 ;  /* 0x0000000c06057c24 */ /* 0x040fe2000f8e0203 */
[----:B------:R-:W-:Y:S01]  /*03d0*/  MOV R13, UR16 ;  /* 0x00000010000d7c02 */ /* 0x000fe20008000f00 */
[----:B------:R-:W-:Y:S01]  /*03e0*/  IMAD.WIDE.U32 R2, R6, R11, c[0x0][0x180] ;  /* 0x0000600006027625 */ /* 0x000fe200078e000b */
[----:B------:R-:W-:-:S03]  /*03f0*/  MOV R11, c[0x0][0x2b4] ;  /* 0x0000ad00000b7a02 */ /* 0x000fc60000000f00 */
[----:B------:R-:W-:Y:S02]  /*0400*/  IMAD.IADD R3, R3, 0x1, R5 ;  /* 0x0000000103037824 */ /* 0x000fe400078e0205 */
[----:B------:R0:W2:Y:S01]  /*0410*/  LDG.E R5, [R12.64] ;  /* 0x000000120c057981 */ /* 0x0000a2000c1e1900 */
[----:B------:R-:W-:-:S03]  /*0420*/  MOV R14, UR17 ;  /* 0x00000011000e7c02 */ /* 0x000fc60008000f00 */
[----:B------:R-:W2:Y:S01]  /*0430*/  LDG.E R0, [R2.64+0x4] ;  /* 0x0000041202007981 */ /* 0x000ea2000c1e1900 */
[----:B------:R-:W-:Y:S01]  /*0440*/  MOV R15, UR20 ;  /* 0x00000014000f7c02 */ /* 0x000fe20008000f00 */
[----:B------:R-:W-:Y:S02]  /*0450*/  IMAD R19, R8, c[0x0][0x248], RZ ;  /* 0x0000920008137a24 */ /* 0x000fe400078e02ff */
[----:B------:R1:W3:Y:S01]  /*0460*/  LDG.E R4, [R10.64] ;  /* 0x000000120a047981 */ /* 0x0002e2000c1e1900 */
[----:B------:R-:W-:Y:S01]  /*0470*/  IMAD.MOV.U32 R21, RZ, RZ, c[0x0][0x248] ;  /* 0x00009200ff157624 */ /* 0x000fe200078e00ff */
[----:B------:R-:W-:Y:S01]  /*0480*/  MOV R16, UR14 ;  /* 0x0000000e00107c02 */ /* 0x000fe20008000f00 */
[C---:B------:R-:W-:Y:S01]  /*0490*/  IMAD R19, R6.reuse, UR10, R19 ;  /* 0x0000000a06137c24 */ /* 0x040fe2000f8e0213 */
[----:B------:R-:W-:Y:S01]  /*04a0*/  MOV R17, UR9 ;  /* 0x0000000900117c02 */ /* 0x000fe20008000f00 */
[----:B0-----:R-:W-:Y:S01]  /*04b0*/  IMAD.WIDE.U32 R12, R6, R21, c[0x0][0x228] ;  /* 0x00008a00060c7625 */ /* 0x001fe200078e0015 */
[----:B------:R-:W4:Y:S04]  /*04c0*/  LDG.E R18, [R2.64+0x8] ;  /* 0x0000081202127981 */ /* 0x000f28000c1e1900 */
[----:B-1----:R-:W3:Y:S01]  /*04d0*/  LDG.E R11, [R2.64] ;  /* 0x00000012020b7981 */ /* 0x002ee2000c1e1900 */
[----:B------:R-:W-:-:S03]  /*04e0*/  IMAD.IADD R13, R13, 0x1, R19 ;  /* 0x000000010d0d7824 */ /* 0x000fc600078e0213 */
[----:B------:R-:W4:Y:S04]  /*04f0*/  LDG.E R10, [R14.64] ;  /* 0x000000120e0a7981 */ /* 0x000f28000c1e1900 */
[----:B------:R-:W5:Y:S04]  /*0500*/  LDG.E R16, [R16.64] ;  /* 0x0000001210107981 */ /* 0x000f68000c1e1900 */
[----:B------:R-:W5:Y:S01]  /*0510*/  LDG.E R12, [R12.64] ;  /* 0x000000120c0c7981 */ /* 0x000f62000c1e1900 */
[----:B--2---:R-:W-:-:S04]  /*0520*/  FMUL R19, R5, R0 ;  /* 0x0000000005137220 */ /* 0x004fc80000400000 */
[----:B---3--:R-:W-:-:S04]  /*0530*/  FFMA R11, R4, R11, R19 ;  /* 0x0000000b040b7223 */ /* 0x008fc80000000013 */
[----:B----4-:R-:W-:-:S04]  /*0540*/  FFMA R11, R10, R18, R11 ;  /* 0x000000120a0b7223 */ /* 0x010fc8000000000b */
[----:B-----5:R-:W-:-:S04]  /*0550*/  FADD R11, R11, R16 ;  /* 0x000000100b0b7221 */ /* 0x020fc80000000000 */
[----:B------:R-:W-:-:S05]  /*0560*/  FADD R11, R11, -R12 ;  /* 0x8000000c0b0b7221 */ /* 0x000fca0000000000 */
[----:B------:R-:W-:-:S04]  /*0570*/  FMNMX R18, RZ, R11, PT ;  /* 0x0000000bff127209 */ /* 0x000fc80003800000 */
[----:B------:R-:W-:-:S13]  /*0580*/  FSETP.GT.AND P0, PT, R18, RZ, PT ;  /* 0x000000ff1200720b */ /* 0x000fda0003f04000 */
[----:B------:R-:W-:Y:S05]  /*0590*/  @P0 EXIT ;  /* 0x000000000000094d */ /* 0x000fea0003800000 */
[----:B------:R-:W-:Y:S01]  /*05a0*/  MOV R13, c[0x0][0x1d8] ;  /* 0x00007600000d7a02 */ /* 0x000fe20000000f00 */
[----:B------:R-:W-:-:S04]  /*05b0*/  IMAD R3, R8, c[0x0][0x1d8], RZ ;  /* 0x0000760008037a24 */ /* 0x000fc800078e02ff */
[C---:B------:R-:W-:Y:S02]  /*05c0*/  IMAD R3, R6.reuse, UR8, R3 ;  /* 0x0000000806037c24 */ /* 0x040fe4000f8e0203 */
[----:B------:R-:W-:-:S05]  /*05d0*/  IMAD.WIDE.U32 R12, R6, R13, c[0x0][0x1b8] ;  /* 0x00006e00060c7625 */ /* 0x000fca00078e000d */
[----:B------:R-:W-:-:S05]  /*05e0*/  IADD3 R13, R13, R3, RZ ;  /* 0x000000030d0d7210 */ /* 0x000fca0007ffe0ff */
[----:B------:R-:W2:Y:S04]  /*05f0*/  LDG.E R0, [R12.64+0x4] ;  /* 0x000004120c007981 */ /* 0x000ea8000c1e1900 */
[----:B------:R-:W3:Y:S04]  /*0600*/  LDG.E R3, [R12.64] ;  /* 0x000000120c037981 */ /* 0x000ee8000c1e1900 */
[----:B------:R-:W4:Y:S01]  /*0610*/  LDG.E R11, [R12.64+0x8] ;  /* 0x000008120c0b7981 */ /* 0x000f22000c1e1900 */
        /* <DEDUP_REMOVED lines=8> */
[----:B------:R-:W-:Y:S01]  /*06a0*/  FMUL R17, R0, R0 ;  /* 0x0000000000117220 */ /* 0x000fe20000400000 */
[----:B------:R-:W-:Y:S01]  /*06b0*/  IMAD.MOV.U32 R11, RZ, RZ, c[0x0][0x2ac] ;  /* 0x0000ab00ff0b7624 */ /* 0x000fe200078e00ff */
[----:B------:R-:W-:Y:S02]  /*06c0*/  FMUL R10, R10, R18 ;  /* 0x000000120a0a7220 */ /* 0x000fe40000400000 */
[----:B------:R-:W-:Y:S02]  /*06d0*/  FFMA R14, R2, R2, R17 ;  /* 0x00000002020e7223 */ /* 0x000fe40000000011 */
[----:B------:R-:W-:Y:S01]  /*06e0*/  FSEL R13, R11, c[0x0][0x2a4], !P0 ;  /* 0x0000a9000b0d7a08 */ /* 0x000fe20004000000 */
[----:B------:R-:W-:Y:S01]  /*06f0*/  FMUL R11, R4, R18 ;  /* 0x00000012040b7220 */ /* 0x000fe20000400000 */
[----:B------:R-:W-:-:S03]  /*0700*/  FFMA R16, R3, R3, R14 ;  /* 0x0000000303107223 */ /* 0x000fc6000000000e */
[----:B------:R-:W-:Y:S01]  /*0710*/  FMUL R13, R18, R13 ;  /* 0x0000000d120d7220 */ /* 0x000fe20000400000 */
[----:B------:R0:W1:Y:S01]  /*0720*/  MUFU.RSQ R15, R16 ;  /* 0x00000010000f7308 */ /* 0x0000620000001400 */
[----:B------:R-:W-:-:S04]  /*0730*/  IADD3 R12, R16, -0xd000000, RZ ;  /* 0xf3000000100c7810 */ /* 0x000fc80007ffe0ff */
[----:B------:R-:W-:Y:S01]  /*0740*/  ISETP.GT.U32.AND P1, PT, R12, 0x727fffff, PT ;  /* 0x727fffff0c00780c */ /* 0x000fe20003f24070 */
[----:B------:R-:W-:-:S12]  /*0750*/  FMUL R12, R5, R18 ;  /* 0x00000012050c7220 */ /* 0x000fd80000400000 */
[----:B------:R-:W-:Y:S05]  /*0760*/  @!P1 BRA `(.L_x_798) ;  /* 0x0000004000009947 */ /* 0x000fea0003800000 */
[----:B01----:R-:W-:Y:S02]  /*0770*/  MOV R18, 0x790 ;  /* 0x0000079000127802 */ /* 0x003fe40000000f00 */
[----:B------:R-:W-:Y:S05]  /*0780*/  CALL.REL.NOINC `($__internal_21_$__cuda_sm20_sqrt_rn_f32_slowpath) ;  /* 0x000007f000007944 */ /* 0x000fea0003c00000 */
[----:B------:R-:W-:Y:S01]  /*0790*/  MOV R5, R14 ;  /* 0x0000000e00057202 */ /* 0x000fe20000000f00 */
[----:B------:R-:W-:Y:S05]  /*07a0*/  BRA `(.L_x_799) ;  /* 0x0000004000007947 */ /* 0x000fea0003800000 */
.L_x_798:
[----:B01----:R-:W-:Y:S01]  /*07b0*/  FMUL.FTZ R5, R16, R15 ;  /* 0x0000000f10057220 */ /* 0x003fe20000410000 */
[----:B------:R-:W-:-:S03]  /*07c0*/  FMUL.FTZ R14, R15, 0.5 ;  /* 0x3f0000000f0e7820 */ /* 0x000fc60000410000 */
[----:B------:R-:W-:-:S04]  /*07d0*/  FFMA R4, -R5, R5, R16 ;  /* 0x0000000505047223 */ /* 0x000fc80000000110 */
[----:B------:R-:W-:Y:S02]  /*07e0*/  FFMA R5, R4, R14, R5 ;  /* 0x0000000e04057223 */ /* 0x000fe40000000005 */
.L_x_799:
[----:B------:R-:W-:Y:S05]  /*07f0*/  BSYNC B1 ;  /* 0x0000000000017941 */ /* 0x000fea0003800000 */
.L_x_797:
[----:B------:R-:W-:Y:S01]  /*0800*/  FSETP.GT.AND P0, PT, R5, RZ, PT ;  /* 0x000000ff0500720b */ /* 0x000fe20003f04000 */
[----:B------:R-:W-:Y:S01]  /*0810*/  BSSY B1, `(.L_x_800) ;  /* 0x000002e000017945 */ /* 0x000fe20003800000 */
[----:B------:R-:W-:Y:S01]  /*0820*/  MOV R4, RZ ;  /* 0x000000ff00047202 */ /* 0x000fe20000000f00 */
[----:B------:R-:W-:Y:S01]  /*0830*/  IMAD.MOV.U32 R17, RZ, RZ, RZ ;  /* 0x000000ffff117224 */ /* 0x000fe200078e00ff */
        /* <DEDUP_REMOVED lines=11> */
[----:B------:R-:W-:Y:S02]  /*08f0*/  MOV R14, 0x910 ;  /* 0x00000910000e7802 */ /* 0x000fe40000000f00 */
[----:B------:R-:W-:Y:S05]  /*0900*/  CALL.REL.NOINC `($__internal_22_$__cuda_sm3x_div_rn_noftz_f32_slowpath) ;  /* 0x000007f000007944 */ /* 0x000fea0003c00000 */
[----:B0-----:R-:W-:Y:S02]  /*0910*/  MOV R15, R3 ;  /* 0x00000003000f7202 */ /* 0x001fe40000000f00 */
.L_x_803:
[----:B------:R-:W-:Y:S05]  /*0920*/  BSYNC B2 ;  /* 0x0000000000027941 */ /* 0x000fea0003800000 */
.L_x_802:
        /* <DEDUP_REMOVED lines=11> */
[----:B------:R-:W-:Y:S05]  /*09e0*/  CALL.REL.NOINC `($__internal_22_$__cuda_sm3x_div_rn_noftz_f32_slowpath) ;  /* 0x0000071000007944 */ /* 0x000fea0003c00000 */
[----:B0-----:R-:W-:Y:S02]  /*09f0*/  MOV R17, R3 ;  /* 0x0000000300117202 */ /* 0x001fe40000000f00 */
.L_x_805:
[----:B------:R-:W-:Y:S05]  /*0a00*/  BSYNC B2 ;  /* 0x0000000000027941 */ /* 0x000fea0003800000 */
.L_x_804:
        /* <DEDUP_REMOVED lines=11> */
[----:B------:R-:W-:Y:S05]  /*0ac0*/  CALL.REL.NOINC `($__internal_22_$__cuda_sm3x_div_rn_noftz_f32_slowpath) ;  /* 0x0000063000007944 */ /* 0x000fea0003c00000 */
[----:B0-----:R-:W-:Y:S02]  /*0ad0*/  IMAD.MOV.U32 R4, RZ, RZ, R3 ;  /* 0x000000ffff047224 */ /* 0x001fe400078e0003 */
.L_x_806:
[----:B------:R-:W-:Y:S05]  /*0ae0*/  BSYNC B2 ;  /* 0x0000000000027941 */ /* 0x000fea0003800000 */
.L_x_801:
[----:B------:R-:W-:Y:S05]  /*0af0*/  BSYNC B1 ;  /* 0x0000000000017941 */ /* 0x000fea0003800000 */
.L_x_800:
[----:B------:R-:W-:Y:S01]  /*0b00*/  FFMA R0, -R5, c[0x0][0x2e8], RZ ;  /* 0x0000ba0005007a23 */ /* 0x000fe200000001ff */
[----:B------:R-:W0:Y:S01]  /*0b10*/  MUFU.RCP R14, R9 ;  /* 0x00000009000e7308 */ /* 0x000e220000001000 */
[----:B------:R-:W-:Y:S03]  /*0b20*/  BSSY B1, `(.L_x_807) ;  /* 0x0000011000017945 */ /* 0x000fe60003800000 */
[----:B------:R-:W-:-:S04]  /*0b30*/  FSETP.GT.AND P0, PT, R13, R0, PT ;  /* 0x000000000d00720b */ /* 0x000fc80003f04000 */
[----:B------:R-:W-:-:S05]  /*0b40*/  FSEL R2, R13, R0, P0 ;  /* 0x000000000d027208 */ /* 0x000fca0000000000 */
[C---:B------:R-:W-:Y:S01]  /*0b50*/  FFMA R3, R2.reuse, R4, -R11 ;  /* 0x0000000402037223 */ /* 0x040fe2000000080b */
[C---:B------:R-:W-:Y:S01]  /*0b60*/  FFMA R0, R2.reuse, R17, -R12 ;  /* 0x0000001102007223 */ /* 0x040fe2000000080c */
[----:B------:R-:W-:Y:S01]  /*0b70*/  FFMA R2, R2, R15, -R10 ;  /* 0x0000000f02027223 */ /* 0x000fe2000000080a */
[----:B0-----:R-:W-:Y:S01]  /*0b80*/  FFMA R5, -R9, R14, 1 ;  /* 0x3f80000009057423 */ /* 0x001fe2000000010e */
[----:B------:R-:W0:Y:S03]  /*0b90*/  FCHK P0, R3, R9 ;  /* 0x0000000903007302 */ /* 0x000e260000000000 */
[----:B------:R-:W-:-:S04]  /*0ba0*/  FFMA R4, R14, R5, R14 ;  /* 0x000000050e047223 */ /* 0x000fc8000000000e */
[----:B------:R-:W-:-:S04]  /*0bb0*/  FFMA R5, R3, R4, RZ ;  /* 0x0000000403057223 */ /* 0x000fc800000000ff */
[----:B------:R-:W-:-:S04]  /*0bc0*/  FFMA R11, -R9, R5, R3 ;  /* 0x00000005090b7223 */ /* 0x000fc80000000103 */
[----:B------:R-:W-:Y:S01]  /*0bd0*/  FFMA R4, R4, R11, R5 ;  /* 0x0000000b04047223 */ /* 0x000fe20000000005 */
[----:B0-----:R-:W-:Y:S05]  /*0be0*/  @!P0 BRA `(.L_x_808) ;  /* 0x0000004000008947 */ /* 0x001fea0003800000 */
[----:B------:R-:W-:Y:S02]  /*0bf0*/  MOV R5, R9 ;  /* 0x0000000900057202 */ /* 0x000fe40000000f00 */
[----:B------:R-:W-:Y:S02]  /*0c00*/  MOV R14, 0xc20 ;  /* 0x00000c20000e7802 */ /* 0x000fe40000000f00 */
[----:B------:R-:W-:Y:S05]  /*0c10*/  CALL.REL.NOINC `($__internal_22_$__cuda_sm3x_div_rn_noftz_f32_slowpath) ;  /* 0x000004e000007944 */ /* 0x000fea0003c00000 */
[----:B0-----:R-:W-:Y:S02]  /*0c20*/  MOV R4, R3 ;  /* 0x0000000300047202 */ /* 0x001fe40000000f00 */
.L_x_808:
[----:B------:R-:W-:Y:S05]  /*0c30*/  BSYNC B1 ;  /* 0x0000000000017941 */ /* 0x000fea0003800000 */
.L_x_807:
        /* <DEDUP_REMOVED lines=12> */
[----:B------:R-:W-:Y:S05]  /*0d00*/  CALL.REL.NOINC `($__internal_22_$__cuda_sm3x_div_rn_noftz_f32_slowpath) ;  /* 0x000003f000007944 */ /* 0x000fea0003c00000 */
[----:B0-----:R-:W-:Y:S02]  /*0d10*/  MOV R10, R3 ;  /* 0x00000003000a7202 */ /* 0x001fe40000000f00 */
.L_x_810:
[----:B------:R-:W-:Y:S05]  /*0d20*/  BSYNC B1 ;  /* 0x0000000000017941 */ /* 0x000fea0003800000 */
.L_x_809:
        /* <DEDUP_REMOVED lines=14> */
.L_x_812:
[----:B------:R-:W-:Y:S05]  /*0e10*/  BSYNC B1 ;  /* 0x0000000000017941 */ /* 0x000fea0003800000 */
.L_x_811:
[----:B------:R-:W-:Y:S01]  /*0e20*/  IMAD R3, R8, c[0x0][0x310], RZ ;  /* 0x0000c40008037a24 */ /* 0x000fe200078e02ff */
[----:B------:R-:W-:Y:S01]  /*0e30*/  FMUL R4, R4, c[0x0][0x2ec] ;  /* 0x0000bb0004047a20 */ /* 0x000fe20000400000 */
[----:B------:R-:W-:Y:S01]  /*0e40*/  IMAD.MOV.U32 R11, RZ, RZ, c[0x0][0x310] ;  /* 0x0000c400ff0b7624 */ /* 0x000fe200078e00ff */
[----:B------:R-:W-:Y:S01]  /*0e50*/  FMUL R10, R10, c[0x0][0x2ec] ;  /* 0x0000bb000a0a7a20 */ /* 0x000fe20000400000 */
[----:B------:R-:W-:Y:S01]  /*0e60*/  IMAD R5, R6, UR11, R3 ;  /* 0x0000000b06057c24 */ /* 0x000fe2000f8e0203 */
[----:B------:R-:W-:Y:S01]  /*0e70*/  FMUL R0, R0, c[0x0][0x2ec] ;  /* 0x0000bb0000007a20 */ /* 0x000fe20000400000 */
[C---:B------:R-:W-:Y:S01]  /*0e80*/  IMAD.WIDE.U32 R2, R6.reuse, R11, c[0x0][0x2f0] ;  /* 0x0000bc0006027625 */ /* 0x040fe200078e000b */
[----:B------:R-:W-:Y:S01]  /*0e90*/  IADD3 R6, P0, R6, UR6, RZ ;  /* 0x0000000606067c10 */ /* 0x000fe2000ff1e0ff */
[----:B------:R-:W-:-:S03]  /*0ea0*/  FMUL R11, R9, R10 ;  /* 0x0000000a090b7220 */ /* 0x000fc60000400000 */
[----:B------:R-:W-:Y:S02]  /*0eb0*/  IADD3.X R7, R7, UR4, RZ, P0, !PT ;  /* 0x0000000407077c10 */ /* 0x000fe400087fe4ff */
[----:B------:R-:W-:Y:S02]  /*0ec0*/  ISETP.GE.U32.AND P0, PT, R6, c[0x0][0x178], PT ;  /* 0x00005e0006007a0c */ /* 0x000fe40003f06070 */
[----:B------:R-:W-:Y:S01]  /*0ed0*/  IADD3 R3, R3, R5, RZ ;  /* 0x0000000503037210 */ /* 0x000fe20007ffe0ff */
[----:B------:R-:W-:Y:S01]  /*0ee0*/  FMUL R5, R9, R4 ;  /* 0x0000000409057220 */ /* 0x000fe20000400000 */
[----:B------:R-:W-:Y:S01]  /*0ef0*/  ISETP.GE.U32.AND.EX P0, PT, R7, c[0x0][0x17c], PT, P0 ;  /* 0x00005f0007007a0c */ /* 0x000fe20003f06100 */
[----:B------:R-:W-:-:S03]  /*0f00*/  FMUL R9, R9, R0 ;  /* 0x0000000009097220 */ /* 0x000fc60000400000 */
[----:B------:R0:W-:Y:S04]  /*0f10*/  RED.E.ADD.F32.FTZ.RN.STRONG.GPU [R2.64], R5 ;  /* 0x000000050200798e */ /* 0x0001e8000c10e792 */
[----:B------:R0:W-:Y:S04]  /*0f20*/  RED.E.ADD.F32.FTZ.RN.STRONG.GPU [R2.64+0x4], R11 ;  /* 0x0000040b0200798e */ /* 0x0001e8000c10e792 */
[----:B------:R0:W-:Y:S01]  /*0f30*/  RED.E.ADD.F32.FTZ.RN.STRONG.GPU [R2.64+0x8], R9 ;  /* 0x000008090200798e */ /* 0x0001e2000c10e792 */
[----:B------:R-:W-:Y:S01]  /*0f40*/  @P0 CALL.REL.NOINC `(.L_x_813) ;  /* 0x0000001000000944 */ /* 0x000fe20003c00000 */
[----:B------:R-:W-:Y:S05]  /*0f50*/  BRA `(.L_x_814) ;  /* 0xfffff2f000007947 */ /* 0x000fea000383ffff */
.L_x_813:
[----:B------:R-:W-:Y:S05]  /*0f60*/  BSYNC B0 ;  /* 0x0000000000007941 */ /* 0x000fea0003800000 */
.L_x_796:
[----:B------:R-:W-:Y:S05]  /*0f70*/  EXIT ;  /* 0x000000000000794d */ /* 0x000fea0003800000 */
        .weak           $__internal_21_$__cuda_sm20_sqrt_rn_f32_slowpath
        .type           $__internal_21_$__cuda_sm20_sqrt_rn_f32_slowpath,@function
        .size           $__internal_21_$__cuda_sm20_sqrt_rn_f32_slowpath,($__internal_22_$__cuda_sm3x_div_rn_noftz_f32_slowpath - $__internal_21_$__cuda_sm20_sqrt_rn_f32_slowpath)
$__internal_21_$__cuda_sm20_sqrt_rn_f32_slowpath:
[----:B------:R-:W-:-:S13]  /*0f80*/  LOP3.LUT P0, RZ, R16, 0x7fffffff, RZ, 0xc0, !PT ;  /* 0x7fffffff10ff7812 */ /* 0x000fda000780c0ff */
[----:B------:R-:W-:Y:S01]  /*0f90*/  @!P0 MOV R5, R16 ;  /* 0x0000001000058202 */ /* 0x000fe20000000f00 */
        /* <DEDUP_REMOVED lines=17> */
[----:B------:R-:W-:-:S04]  /*10b0*/  @P0 FMUL.FTZ R5, R16, 2.3283064365386962891e-10 ;  /* 0x2f80000010050820 */ /* 0x000fc80000410000 */
.L_x_815:
[----:B------:R-:W-:Y:S01]  /*10c0*/  IMAD.MOV.U32 R14, RZ, RZ, R5 ;  /* 0x000000ffff0e7224 */ /* 0x000fe200078e0005 */
[----:B------:R-:W-:Y:S02]  /*10d0*/  MOV R4, R18 ;  /* 0x0000001200047202 */ /* 0x000fe40000000f00 */
[----:B------:R-:W-:-:S04]  /*10e0*/  MOV R5, 0x0 ;  /* 0x0000000000057802 */ /* 0x000fc80000000f00 */
[----:B------:R-:W-:Y:S05]  /*10f0*/  RET.REL.NODEC R4 `(my_solve_particle_ground_contacts_cuda_kernel_forward) ;  /* 0xffffef0004007950 */ /* 0x000fea0003c3ffff */
        .weak           $__internal_22_$__cuda_sm3x_div_rn_noftz_f32_slowpath
        .type           $__internal_22_$__cuda_sm3x_div_rn_noftz_f32_slowpath,@function
        .size           $__internal_22_$__cuda_sm3x_div_rn_noftz_f32_slowpath,(.L_x_1277 - $__internal_22_$__cuda_sm3x_div_rn_noftz_f32_slowpath)
$__internal_22_$__cuda_sm3x_div_rn_noftz_f32_slowpath:
[----:B------:R-:W-:Y:S01]  /*1100*/  SHF.R.U32.HI R18, RZ, 0x17, R5 ;  /* 0x00000017ff127819 */ /* 0x000fe20000011605 */
[----:B------:R-:W-:Y:S01]  /*1110*/  BSSY B3, `(.L_x_816) ;  /* 0x0000063000037945 */ /* 0x000fe20003800000 */
[----:B------:R-:W-:Y:S01]  /*1120*/  SHF.R.U32.HI R16, RZ, 0x17, R3 ;  /* 0x00000017ff107819 */ /* 0x000fe20000011603 */
[----:B------:R-:W-:Y:S01]  /*1130*/  IMAD.MOV.U32 R20, RZ, RZ, R5 ;  /* 0x000000ffff147224 */ /* 0x000fe200078e0005 */
        /* <DEDUP_REMOVED lines=14> */
[----:B------:R-:W-:Y:S02]  /*1220*/  FSETP.NEU.FTZ.AND P2, PT, |R3|, +INF , PT ;  /* 0x7f8000000300780b */ /* 0x000fe40003f5d200 */
        /* <DEDUP_REMOVED lines=16> */
.L_x_817:
        /* <DEDUP_REMOVED lines=17> */
[----:B------:R-:W-:-:S05]  /*1440*/  LOP3.LUT R18, R18, 0xff, RZ, 0xc0, !PT ;  /* 0x000000ff12127812 */ /* 0x000fca00078ec0ff */
[----:B------:R-:W-:-:S05]  /*1450*/  IMAD.IADD R24, R18, 0x1, R19 ;  /* 0x0000000112187824 */ /* 0x000fca00078e0213 */
        /* <DEDUP_REMOVED lines=32> */
.L_x_824:
[----:B------:R-:W-:-:S04]  /*1660*/  LOP3.LUT R3, R3, 0x80000000, RZ, 0xc0, !PT ;  /* 0x8000000003037812 */ /* 0x000fc800078ec0ff */
[----:B------:R-:W-:Y:S01]  /*1670*/  LOP3.LUT R3, R3, 0x7f800000, RZ, 0xfc, !PT ;  /* 0x7f80000003037812 */ /* 0x000fe200078efcff */
[----:B------:R-:W-:Y:S05]  /*1680*/  BRA `(.L_x_825) ;  /* 0x0000001000007947 */ /* 0x000fea0003800000 */
.L_x_823:
[----:B------:R-:W-:Y:S02]  /*1690*/  IMAD R3, R19, 0x800000, R3 ;  /* 0x0080000013037824 */ /* 0x000fe400078e0203 */
.L_x_825:
[----:B------:R-:W-:Y:S05]  /*16a0*/  BSYNC B4 ;  /* 0x0000000000047941 */ /* 0x000fea0003800000 */
.L_x_822:
[----:B------:R-:W-:Y:S05]  /*16b0*/  BRA `(.L_x_826) ;  /* 0x0000008000007947 */ /* 0x000fea0003800000 */
.L_x_821:
[----:B------:R-:W-:-:S04]  /*16c0*/  LOP3.LUT R3, R20, 0x80000000, R3, 0x48, !PT ;  /* 0x8000000014037812 */ /* 0x000fc800078e4803 */
[----:B------:R-:W-:Y:S01]  /*16d0*/  LOP3.LUT R3, R3, 0x7f800000, RZ, 0xfc, !PT ;  /* 0x7f80000003037812 */ /* 0x000fe200078efcff */
[----:B------:R-:W-:Y:S05]  /*16e0*/  BRA `(.L_x_826) ;  /* 0x0000005000007947 */ /* 0x000fea0003800000 */
.L_x_820:
[----:B------:R-:W-:Y:S01]  /*16f0*/  LOP3.LUT R3, R20, 0x80000000, R3, 0x48, !PT ;  /* 0x8000000014037812 */ /* 0x000fe200078e4803 */
[----:B------:R-:W-:Y:S05]  /*1700*/  BRA `(.L_x_826) ;  /* 0x0000003000007947 */ /* 0x000fea0003800000 */
.L_x_819:
[----:B------:R-:W0:Y:S01]  /*1710*/  MUFU.RSQ R3, -QNAN ;  /* 0xffc0000000037908 */ /* 0x000e220000001400 */
[----:B------:R-:W-:Y:S05]  /*1720*/  BRA `(.L_x_826) ;  /* 0x0000001000007947 */ /* 0x000fea0003800000 */
.L_x_818:
[----:B------:R-:W-:Y:S02]  /*1730*/  FADD.FTZ R3, R3, R5 ;  /* 0x0000000503037221 */ /* 0x000fe40000010000 */
.L_x_826:
[----:B------:R-:W-:Y:S05]  /*1740*/  BSYNC B3 ;  /* 0x0000000000037941 */ /* 0x000fea0003800000 */
.L_x_816:
[----:B------:R-:W-:Y:S02]  /*1750*/  MOV R18, R14 ;  /* 0x0000000e00127202 */ /* 0x000fe40000000f00 */
[----:B------:R-:W-:-:S04]  /*1760*/  MOV R19, 0x0 ;  /* 0x0000000000137802 */ /* 0x000fc80000000f00 */
[----:B------:R-:W-:Y:S05]  /*1770*/  RET.REL.NODEC R18 `(my_solve_particle_ground_contacts_cuda_kernel_forward) ;  /* 0xffffe88012007950 */ /* 0x000fea0003c3ffff */
.L_x_827:
        /* <DEDUP_REMOVED lines=16> */
.L_x_1277:


//--------------------- .text.my_apply_particle_deltas_cuda_kernel_backward --------------------------
	.section	.text.my_apply_particle_deltas_cuda_kernel_backward,"ax",@progbits
	.sectioninfo	@"SHI_REGISTERS=34"
	.align	128
        .global         my_apply_particle_deltas_cuda_kernel_backward
        .type           my_apply_particle_deltas_cuda_kernel_backward,@function
        .size           my_apply_particle_deltas_cuda_kernel_backward,(.L_x_1279 - my_apply_particle_deltas_cuda_kernel_backward)
        .other          my_apply_particle_deltas_cuda_kernel_backward,@"STO_CUDA_ENTRY STV_DEFAULT"
my_apply_particle_deltas_cuda_kernel_backward:
.text.my_apply_particle_deltas_cuda_kernel_backward:
        /* <DEDUP_REMOVED lines=12> */
[----:B------:R-:W-:Y:S02]  /*00c0*/  USHF.R.S32.HI UR18, URZ, 0x1f, UR9 ;  /* 0x0000001f3f127899 */ /* 0x000fe40008011409 */
[----:B------:R-:W-:Y:S02]  /*00d0*/  USHF.R.S32.HI UR17, URZ, 0x1f, UR8 ;  /* 0x0000001f3f117899 */ /* 0x000fe40008011408 */
[----:B------:R-:W-:Y:S02]  /*00e0*/  ULDC UR6, c[0x0][0x0] ;  /* 0x0000000000067ab9 */ /* 0x000fe40000000800 */
[----:B------:R-:W-:Y:S01]  /*00f0*/  ULDC UR7, c[0x0][0xc] ;  /* 0x0000030000077ab9 */ /* 0x000fe20000000800 */
[----:B------:R-:W-:Y:S01]  /*0100*/  MOV R8, UR18 ;  /* 0x0000001200087c02 */ /* 0x000fe20008000f00 */
[----:B------:R-:W-:Y:S01]  /*0110*/  ULDC UR10, c[0x0][0x418] ;  /* 0x00010600000a7ab9 */ /* 0x000fe20000000800 */
[----:B------:R-:W-:Y:S01]  /*0120*/  MOV R9, UR17 ;  /* 0x0000001100097c02 */ /* 0x000fe20008000f00 */
[----:B------:R-:W-:-:S02]  /*0130*/  ULDC UR12, c[0x0][0x3e0] ;  /* 0x0000f800000c7ab9 */ /* 0x000fc40000000800 */
[----:B------:R-:W-:Y:S02]  /*0140*/  ULDC UR11, c[0x0][0x2c0] ;  /* 0x0000b000000b7ab9 */ /* 0x000fe40000000800 */
[----:B------:R-:W-:Y:S02]  /*0150*/  ULDC UR14, c[0x0][0x3a0] ;  /* 0x0000e800000e7ab9 */ /* 0x000fe40000000800 */
[----:B------:R-:W-:Y:S02]  /*0160*/  UIMAD.WIDE.U32 UR6, UR6, UR7, URZ ;  /* 0x00000007060672a5 */ /* 0x000fe4000f8e003f */
[----:B------:R-:W-:Y:S02]  /*0170*/  USHF.R.S32.HI UR8, URZ, 0x1f, UR10 ;  /* 0x0000001f3f087899 */ /* 0x000fe4000801140a */
[----:B------:R-:W-:Y:S02]  /*0180*/  ULDC UR13, c[0x0][0x288] ;  /* 0x0000a200000d7ab9 */ /* 0x000fe40000000800 */
[----:B------:R-:W-:-:S02]  /*0190*/  ULDC UR16, c[0x0][0x2f8] ;  /* 0x0000be0000107ab9 */ /* 0x000fc40000000800 */
[----:B------:R-:W-:Y:S02]  /*01a0*/  USHF.R.S32.HI UR10, URZ, 0x1f, UR12 ;  /* 0x0000001f3f0a7899 */ /* 0x000fe4000801140c */
        /* <DEDUP_REMOVED lines=11> */
.L_x_870:
        /* <DEDUP_REMOVED lines=11> */
[----:B------:R-:W-:Y:S05]  /*0310*/  @P0 BRA `(.L_x_830) ;  /* 0x0000196000000947 */ /* 0x000fea0003800000 */
[----:B------:R-:W-:Y:S01]  /*0320*/  MOV R14, c[0x0][0x1d8] ;  /* 0x00007600000e7a02 */ /* 0x000fe20000000f00 */
[C---:B------:R-:W-:Y:S01]  /*0330*/  IMAD R0, R7.reuse, c[0x0][0x1d8], RZ ;  /* 0x0000760007007a24 */ /* 0x040fe200078e02ff */
[----:B------:R-:W-:Y:S01]  /*0340*/  MOV R4, c[0x0][0x248] ;  /* 0x0000920000047a02 */ /* 0x000fe20000000f00 */
[----:B------:R-:W-:Y:S01]  /*0350*/  IMAD R2, R7, c[0x0][0x248], RZ ;  /* 0x0000920007027a24 */ /* 0x000fe200078e02ff */
[----:B------:R-:W-:Y:S01]  /*0360*/  MOV R16, c[0x0][0x1a0] ;  /* 0x0000680000107a02 */ /* 0x000fe20000000f00 */
[----:B------:R-:W-:Y:S02]  /*0370*/  IMAD R3, R9, R13, R0 ;  /* 0x0000000d09037224 */ /* 0x000fe400078e0200 */
[----:B------:R-:W-:Y:S01]  /*0380*/  IMAD.WIDE.U32 R14, R13, R14, c[0x0][0x1b8] ;  /* 0x00006e000d0e7625 */ /* 0x000fe200078e000e */
[----:B------:R-:W-:-:S03]  /*0390*/  SHF.R.S32.HI R6, RZ, 0x1f, R16 ;  /* 0x0000001fff067819 */ /* 0x000fc60000011410 */
[----:B------:R-:W-:Y:S02]  /*03a0*/  IMAD R19, R8, R13, R2 ;  /* 0x0000000d08137224 */ /* 0x000fe400078e0202 */
[----:B------:R-:W-:-:S04]  /*03b0*/  IMAD.WIDE.U32 R4, R13, R4, c[0x0][0x228] ;  /* 0x00008a000d047625 */ /* 0x000fc800078e0004 */
[----:B------:R-:W-:Y:S01]  /*03c0*/  IMAD R0, R7, c[0x0][0x1a0], RZ ;  /* 0x0000680007007a24 */ /* 0x000fe200078e02ff */
[----:B------:R-:W-:Y:S01]  /*03d0*/  IADD3 R5, R5, R19, RZ ;  /* 0x0000001305057210 */ /* 0x000fe20007ffe0ff */
[----:B------:R-:W-:Y:S02]  /*03e0*/  IMAD.IADD R15, R15, 0x1, R3 ;  /* 0x000000010f0f7824 */ /* 0x000fe400078e0203 */
[----:B------:R-:W-:Y:S02]  /*03f0*/  IMAD.WIDE.U32 R16, R13, R16, c[0x0][0x180] ;  /* 0x000060000d107625 */ /* 0x000fe400078e0010 */
[----:B------:R-:W2:Y:S02]  /*0400*/  LDG.E R19, [R4.64+0x4] ;  /* 0x0000041004137981 */ /* 0x000ea4000c1e1900 */
[----:B------:R-:W-:Y:S02]  /*0410*/  IMAD R3, R6, R13, R0 ;  /* 0x0000000d06037224 */ /* 0x000fe400078e0200 */
[----:B------:R-:W3:Y:S03]  /*0420*/  LDG.E R0, [R14.64] ;  /* 0x000000100e007981 */ /* 0x000ee6000c1e1900 */
[----:B------:R-:W-:Y:S01]  /*0430*/  IADD3 R17, R17, R3, RZ ;  /* 0x0000000311117210 */ /* 0x000fe20007ffe0ff */
[----:B------:R0:W2:Y:S04]  /*0440*/  LDG.E R2, [R14.64+0x4] ;  /* 0x000004100e027981 */ /* 0x0000a8000c1e1900 */
[----:B------:R-:W3:Y:S04]  /*0450*/  LDG.E R3, [R4.64] ;  /* 0x0000001004037981 */ /* 0x000ee8000c1e1900 */
[----:B------:R-:W4:Y:S04]  /*0460*/  LDG.E R18, [R16.64] ;  /* 0x0000001010127981 */ /* 0x000f28000c1e1900 */
[----:B------:R0:W5:Y:S04]  /*0470*/  LDG.E R12, [R14.64+0x8] ;  /* 0x000008100e0c7981 */ /* 0x000168000c1e1900 */
[----:B------:R-:W5:Y:S04]  /*0480*/  LDG.E R21, [R4.64+0x8] ;  /* 0x0000081004157981 */ /* 0x000f68000c1e1900 */
[----:B------:R-:W5:Y:S04]  /*0490*/  LDG.E R23, [R16.64+0x4] ;  /* 0x0000041010177981 */ /* 0x000f68000c1e1900 */
[----:B------:R-:W5:Y:S01]  /*04a0*/  LDG.E R25, [R16.64+0x8] ;  /* 0x0000081010197981 */ /* 0x000f62000c1e1900 */
[----:B------:R-:W1:Y:S01]  /*04b0*/  MUFU.RCP R20, c[0x0][0x260] ;  /* 0x0000980000147b08 */ /* 0x000e620000001000 */
[----:B------:R-:W-:Y:S01]  /*04c0*/  MOV R27, c[0x0][0x260] ;  /* 0x00009800001b7a02 */ /* 0x000fe20000000f00 */
[----:B------:R-:W-:Y:S04]  /*04d0*/  BSSY B4, `(.L_x_831) ;  /* 0x0000012000047945 */ /* 0x000fe80003800000 */
[----:B-1----:R-:W-:-:S04]  /*04e0*/  FFMA R27, R20, -R27, 1 ;  /* 0x3f800000141b7423 */ /* 0x002fc8000000081b */
[----:B------:R-:W-:Y:S01]  /*04f0*/  FFMA R20, R20, R27, R20 ;  /* 0x0000001b14147223 */ /* 0x000fe20000000014 */
[----:B---3--:R-:W-:-:S04]  /*0500*/  FADD R3, R0, R3 ;  /* 0x0000000300037221 */ /* 0x008fc80000000000 */
[----:B----4-:R-:W-:-:S04]  /*0510*/  FADD R3, R3, -R18 ;  /* 0x8000001203037221 */ /* 0x010fc80000000000 */
[----:B------:R-:W1:Y:S01]  /*0520*/  FCHK P0, R3, c[0x0][0x260] ;  /* 0x0000980003007b02 */ /* 0x000e620000000000 */
[----:B0-----:R-:W-:Y:S01]  /*0530*/  FFMA R14, R3, R20, RZ ;  /* 0x00000014030e7223 */ /* 0x001fe200000000ff */
[----:B--2---:R-:W-:Y:S01]  /*0540*/  FADD R2, R2, R19 ;  /* 0x0000001302027221 */ /* 0x004fe20000000000 */
[----:B-----5:R-:W-:Y:S02]  /*0550*/  FADD R0, R12, R21 ;  /* 0x000000150c007221 */ /* 0x020fe40000000000 */
[----:B------:R-:W-:Y:S01]  /*0560*/  FFMA R5, R14, -c[0x0][0x260], R3 ;  /* 0x800098000e057a23 */ /* 0x000fe20000000003 */
[----:B------:R-:W-:-:S03]  /*0570*/  FADD R2, R2, -R23 ;  /* 0x8000001702027221 */ /* 0x000fc60000000000 */
[----:B------:R-:W-:Y:S01]  /*0580*/  FFMA R19, R20, R5, R14 ;  /* 0x0000000514137223 */ /* 0x000fe2000000000e */
[----:B------:R-:W-:Y:S01]  /*0590*/  FADD R0, R0, -R25 ;  /* 0x8000001900007221 */ /* 0x000fe20000000000 */
[----:B-1----:R-:W-:Y:S05]  /*05a0*/  @!P0 BRA `(.L_x_832) ;  /* 0x0000004000008947 */ /* 0x002fea0003800000 */
[----:B------:R-:W-:Y:S02]  /*05b0*/  MOV R4, c[0x0][0x260] ;  /* 0x0000980000047a02 */ /* 0x000fe40000000f00 */
[----:B------:R-:W-:Y:S02]  /*05c0*/  MOV R20, 0x5e0 ;  /* 0x000005e000147802 */ /* 0x000fe40000000f00 */
[----:B------:R-:W-:Y:S05]  /*05d0*/  CALL.REL.NOINC `($__internal_24_$__cuda_sm3x_div_rn_noftz_f32_slowpath) ;  /* 0x000018a000007944 */ /* 0x000fea0003c00000 */
[----:B------:R-:W-:Y:S02]  /*05e0*/  IMAD.MOV.U32 R19, RZ, RZ, R3 ;  /* 0x000000ffff137224 */ /* 0x000fe400078e0003 */
.L_x_832:
[----:B------:R-:W-:Y:S05]  /*05f0*/  BSYNC B4 ;  /* 0x0000000000047941 */ /* 0x000fea0003800000 */
.L_x_831:
[----:B------:R-:W0:Y:S01]  /*0600*/  MUFU.RCP R3, c[0x0][0x260] ;  /* 0x0000980000037b08 */ /* 0x000e220000001000 */
[----:B------:R-:W-:Y:S01]  /*0610*/  MOV R4, c[0x0][0x260] ;  /* 0x0000980000047a02 */ /* 0x000fe20000000f00 */
[----:B------:R-:W-:Y:S06]  /*0620*/  BSSY B4, `(.L_x_833) ;  /* 0x000000d000047945 */ /* 0x000fec0003800000 */
[----:B------:R-:W1:Y:S01]  /*0630*/  FCHK P0, R2, c[0x0][0x260] ;  /* 0x0000980002007b02 */ /* 0x000e620000000000 */
[----:B0-----:R-:W-:-:S04]  /*0640*/  FFMA R4, R3, -R4, 1 ;  /* 0x3f80000003047423 */ /* 0x001fc80000000804 */
[----:B------:R-:W-:-:S04]  /*0650*/  FFMA R12, R3, R4, R3 ;  /* 0x00000004030c7223 */ /* 0x000fc80000000003 */
[----:B------:R-:W-:-:S04]  /*0660*/  FFMA R17, R2, R12, RZ ;  /* 0x0000000c02117223 */ /* 0x000fc800000000ff */
[----:B------:R-:W-:-:S04]  /*0670*/  FFMA R4, R17, -c[0x0][0x260], R2 ;  /* 0x8000980011047a23 */ /* 0x000fc80000000002 */
[----:B------:R-:W-:Y:S01]  /*0680*/  FFMA R17, R12, R4, R17 ;  /* 0x000000040c117223 */ /* 0x000fe20000000011 */
[----:B-1----:R-:W-:Y:S05]  /*0690*/  @!P0 BRA `(.L_x_834) ;  /* 0x0000005000008947 */ /* 0x002fea0003800000 */
[----:B------:R-:W-:Y:S02]  /*06a0*/  MOV R3, R2 ;  /* 0x0000000200037202 */ /* 0x000fe40000000f00 */
[----:B------:R-:W-:Y:S02]  /*06b0*/  MOV R4, c[0x0][0x260] ;  /* 0x0000980000047a02 */ /* 0x000fe40000000f00 */
[----:B------:R-:W-:Y:S02]  /*06c0*/  MOV R20, 0x6e0 ;  /* 0x000006e000147802 */ /* 0x000fe40000000f00 */
[----:B------:R-:W-:Y:S05]  /*06d0*/  CALL.REL.NOINC `($__internal_24_$__cuda_sm3x_div_rn_noftz_f32_slowpath) ;  /* 0x000017a000007944 */ /* 0x000fea0003c00000 */
[----:B------:R-:W-:Y:S02]  /*06e0*/  MOV R17, R3 ;  /* 0x0000000300117202 */ /* 0x000fe40000000f00 */
.L_x_834:
[----:B------:R-:W-:Y:S05]  /*06f0*/  BSYNC B4 ;  /* 0x0000000000047941 */ /* 0x000fea0003800000 */
.L_x_833:
[----:B------:R-:W0:Y:S01]  /*0700*/  MUFU.RCP R2, c[0x0][0x260] ;  /* 0x0000980000027b08 */ /* 0x000e220000001000 */
[----:B------:R-:W-:Y:S01]  /*0710*/  IMAD.MOV.U32 R3, RZ, RZ, c[0x0][0x260] ;  /* 0x00009800ff037624 */ /* 0x000fe200078e00ff */
        /* <DEDUP_REMOVED lines=13> */
.L_x_836:
[----:B------:R-:W-:Y:S05]  /*07f0*/  BSYNC B4 ;  /* 0x0000000000047941 */ /* 0x000fea0003800000 */
.L_x_835:
[----:B------:R-:W-:Y:S01]  /*0800*/  FMUL R0, R17, R17 ;  /* 0x0000001111007220 */ /* 0x000fe20000400000 */
[----:B------:R-:W-:Y:S03]  /*0810*/  BSSY B2, `(.L_x_837) ;  /* 0x000000e000027945 */ /* 0x000fe60003800000 */
[----:B------:R-:W-:-:S04]  /*0820*/  FFMA R0, R19, R19, R0 ;  /* 0x0000001313007223 */ /* 0x000fc80000000000 */
[----:B------:R-:W-:-:S04]  /*0830*/  FFMA R2, R15, R15, R0 ;  /* 0x0000000f0f027223 */ /* 0x000fc80000000000 */
[----:B------:R0:W1:Y:S01]  /*0840*/  MUFU.RSQ R3, R2 ;  /* 0x0000000200037308 */ /* 0x0000620000001400 */
[----:B------:R-:W-:-:S04]  /*0850*/  IADD3 R0, R2, -0xd000000, RZ ;  /* 0xf300000002007810 */ /* 0x000fc80007ffe0ff */
[----:B------:R-:W-:-:S13]  /*0860*/  ISETP.GT.U32.AND P0, PT, R0, 0x727fffff, PT ;  /* 0x727fffff0000780c */ /* 0x000fda0003f04070 */
[----:B------:R-:W-:Y:S05]  /*0870*/  @!P0 BRA `(.L_x_838) ;  /* 0x0000003000008947 */ /* 0x000fea0003800000 */
[----:B01----:R-:W-:Y:S02]  /*0880*/  MOV R14, 0x8a0 ;  /* 0x000008a0000e7802 */ /* 0x003fe40000000f00 */
[----:B------:R-:W-:Y:S05]  /*0890*/  CALL.REL.NOINC `($__internal_23_$__cuda_sm20_sqrt_rn_f32_slowpath) ;  /* 0x0000147000007944 */ /* 0x000fea0003c00000 */
[----:B------:R-:W-:Y:S05]  /*08a0*/  BRA `(.L_x_839) ;  /* 0x0000004000007947 */ /* 0x000fea0003800000 */
.L_x_838:
[----:B01----:R-:W-:Y:S01]  /*08b0*/  FMUL.FTZ R16, R2, R3 ;  /* 0x0000000302107220 */ /* 0x003fe20000410000 */
[----:B------:R-:W-:-:S03]  /*08c0*/  FMUL.FTZ R0, R3, 0.5 ;  /* 0x3f00000003007820 */ /* 0x000fc60000410000 */
[----:B------:R-:W-:-:S04]  /*08d0*/  FFMA R3, -R16, R16, R2 ;  /* 0x0000001010037223 */ /* 0x000fc80000000102 */
[----:B------:R-:W-:Y:S02]  /*08e0*/  FFMA R16, R3, R0, R16 ;  /* 0x0000000003107223 */ /* 0x000fe40000000010 */
.L_x_839:
[----:B------:R-:W-:Y:S05]  /*08f0*/  BSYNC B2 ;  /* 0x0000000000027941 */ /* 0x000fea0003800000 */
.L_x_837:
[----:B------:R-:W-:Y:S01]  /*0900*/  FSETP.GT.AND P0, PT, R16, c[0x0][0x264], PT ;  /* 0x0000990010007a0b */ /* 0x000fe20003f04000 */
[----:B------:R-:W-:-:S12]  /*0910*/  BSSY B4, `(.L_x_840) ;  /* 0x0000011000047945 */ /* 0x000fd80003800000 */
[----:B------:R-:W-:Y:S05]  /*0920*/  @!P0 BRA `(.L_x_841) ;  /* 0x000000f000008947 */ /* 0x000fea0003800000 */
[----:B------:R-:W0:Y:S01]  /*0930*/  MUFU.RCP R3, R16 ;  /* 0x0000001000037308 */ /* 0x000e220000001000 */
[----:B------:R-:W-:Y:S02]  /*0940*/  ULDC UR15, c[0x0][0x264] ;  /* 0x00009900000f7ab9 */ /* 0x000fe40000000800 */
[----:B------:R-:W-:-:S05]  /*0950*/  MOV R5, UR15 ;  /* 0x0000000f00057c02 */ /* 0x000fca0008000f00 */
[----:B------:R-:W1:Y:S01]  /*0960*/  FCHK P0, R5, R16 ;  /* 0x0000001005007302 */ /* 0x000e620000000000 */
[----:B0-----:R-:W-:-:S04]  /*0970*/  FFMA R0, R3, -R16, 1 ;  /* 0x3f80000003007423 */ /* 0x001fc80000000810 */
[----:B------:R-:W-:-:S04]  /*0980*/  FFMA R0, R3, R0, R3 ;  /* 0x0000000003007223 */ /* 0x000fc80000000003 */
[----:B------:R-:W-:-:S04]  /*0990*/  FFMA R3, R0, c[0x0][0x264], RZ ;  /* 0x0000990000037a23 */ /* 0x000fc800000000ff */
[----:B------:R-:W-:-:S04]  /*09a0*/  FFMA R10, R3, -R16, c[0x0][0x264] ;  /* 0x00009900030a7623 */ /* 0x000fc80000000810 */
[----:B------:R-:W-:Y:S01]  /*09b0*/  FFMA R10, R0, R10, R3 ;  /* 0x0000000a000a7223 */ /* 0x000fe20000000003 */
[----:B-1----:R-:W-:Y:S05]  /*09c0*/  @!P0 BRA `(.L_x_841) ;  /* 0x0000005000008947 */ /* 0x002fea0003800000 */
[----:B------:R-:W-:Y:S01]  /*09d0*/  IMAD.MOV.U32 R3, RZ, RZ, c[0x0][0x264] ;  /* 0x00009900ff037624 */ /* 0x000fe200078e00ff */
[----:B------:R-:W-:Y:S02]  /*09e0*/  MOV R4, R16 ;  /* 0x0000001000047202 */ /* 0x000fe40000000f00 */
[----:B------:R-:W-:Y:S02]  /*09f0*/  MOV R20, 0xa10 ;  /* 0x00000a1000147802 */ /* 0x000fe40000000f00 */
[----:B------:R-:W-:Y:S05]  /*0a00*/  CALL.REL.NOINC `($__internal_24_$__cuda_sm3x_div_rn_noftz_f32_slowpath) ;  /* 0x0000147000007944 */ /* 0x000fea0003c00000 */
[----:B------:R-:W-:Y:S02]  /*0a10*/  MOV R10, R3 ;  /* 0x00000003000a7202 */ /* 0x000fe40000000f00 */
.L_x_841:
[----:B------:R-:W-:Y:S05]  /*0a20*/  BSYNC B4 ;  /* 0x0000000000047941 */ /* 0x000fea0003800000 */
.L_x_840:
        /* <DEDUP_REMOVED lines=16> */
.L_x_842:
[----:B------:R-:W-:Y:S01]  /*0b30*/  ISETP.NE.U32.AND P0, PT, RZ, c[0x0][0x2a8], PT ;  /* 0x0000aa00ff007a0c */ /* 0x000fe20003f05070 */
[----:B------:R-:W-:Y:S01]  /*0b40*/  IMAD.MOV.U32 R21, RZ, RZ, RZ ;  /* 0x000000ffff157224 */ /* 0x000fe200078e00ff */
[----:B------:R-:W-:-:S02]  /*0b50*/  MOV R23, RZ ;  /* 0x000000ff00177202 */ /* 0x000fc40000000f00 */
[----:B------:R-:W-:Y:S02]  /*0b60*/  ISETP.NE.AND.EX P0, PT, RZ, c[0x0][0x2ac], PT, P0 ;  /* 0x0000ab00ff007a0c */ /* 0x000fe40003f05300 */
[----:B------:R-:W-:-:S11]  /*0b70*/  MOV R25, RZ ;  /* 0x000000ff00197202 */ /* 0x000fd60000000f00 */
        /* <DEDUP_REMOVED lines=13> */
.L_x_843:
[----:B------:R-:W-:-:S04]  /*0c50*/  ISETP.NE.U32.AND P0, PT, RZ, c[0x0][0x3c0], PT ;  /* 0x0000f000ff007a0c */ /* 0x000fc80003f05070 */
[----:B------:R-:W-:-:S13]  /*0c60*/  ISETP.NE.AND.EX P0, PT, RZ, c[0x0][0x3c4], PT, P0 ;  /* 0x0000f100ff007a0c */ /* 0x000fda0003f05300 */
        /* <DEDUP_REMOVED lines=13> */
[----:B------:R-:W-:Y:S05]  /*0d40*/  BRA `(.L_x_845) ;  /* 0x0000012000007947 */ /* 0x000fea0003800000 */
.L_x_844:
        /* <DEDUP_REMOVED lines=18> */
.L_x_845:
[----:B------:R-:W-:Y:S01]  /*0e70*/  FSETP.GT.AND P0, PT, R16, c[0x0][0x264], PT ;  /* 0x0000990010007a0b */ /* 0x000fe20003f04000 */
[----:B------:R-:W-:Y:S01]  /*0e80*/  BSSY B4, `(.L_x_846) ;  /* 0x000001e000047945 */ /* 0x000fe20003800000 */
[----:B------:R-:W-:-:S11]  /*0e90*/  IMAD.MOV.U32 R18, RZ, RZ, RZ ;  /* 0x000000ffff127224 */ /* 0x000fd600078e00ff */
[----:B------:R-:W-:Y:S05]  /*0ea0*/  @!P0 BRA `(.L_x_847) ;  /* 0x000001b000008947 */ /* 0x000fea0003800000 */
[----:B------:R-:W0:Y:S01]  /*0eb0*/  MUFU.RCP R5, R16 ;  /* 0x0000001000057308 */ /* 0x000e220000001000 */
[----:B------:R-:W-:Y:S01]  /*0ec0*/  FADD R23, RZ, R23 ;  /* 0x00000017ff177221 */ /* 0x000fe20000000000 */
[----:B------:R-:W-:Y:S01]  /*0ed0*/  FADD R25, RZ, R25 ;  /* 0x00000019ff197221 */ /* 0x000fe20000000000 */
[----:B------:R-:W-:Y:S01]  /*0ee0*/  FADD R21, RZ, R21 ;  /* 0x00000015ff157221 */ /* 0x000fe20000000000 */
[----:B------:R-:W-:Y:S01]  /*0ef0*/  BSSY B5, `(.L_x_848) ;  /* 0x0000015000057945 */ /* 0x000fe20003800000 */
[----:B------:R-:W-:Y:S01]  /*0f00*/  FMUL R0, R23, R17 ;  /* 0x0000001117007220 */ /* 0x000fe20000400000 */
[----:B------:R-:W-:-:S03]  /*0f10*/  FMUL R23, R10, R23 ;  /* 0x000000170a177220 */ /* 0x000fc60000400000 */
[----:B------:R-:W-:Y:S01]  /*0f20*/  FFMA R0, R25, R19, R0 ;  /* 0x0000001319007223 */ /* 0x000fe20000000000 */
[----:B------:R-:W-:-:S03]  /*0f30*/  FMUL R25, R10, R25 ;  /* 0x000000190a197220 */ /* 0x000fc60000400000 */
[----:B------:R-:W-:Y:S01]  /*0f40*/  FFMA R0, R21, R15, R0 ;  /* 0x0000000f15007223 */ /* 0x000fe20000000000 */
[C---:B------:R-:W-:Y:S01]  /*0f50*/  FMUL R21, R10.reuse, R21 ;  /* 0x000000150a157220 */ /* 0x040fe20000400000 */
[C---:B0-----:R-:W-:Y:S02]  /*0f60*/  FFMA R4, R5.reuse, -R16, 1 ;  /* 0x3f80000005047423 */ /* 0x041fe40000000810 */
[----:B------:R-:W-:Y:S02]  /*0f70*/  FADD R3, RZ, R0 ;  /* 0x00000000ff037221 */ /* 0x000fe40000000000 */
[----:B------:R-:W-:Y:S02]  /*0f80*/  FFMA R0, R5, R4, R5 ;  /* 0x0000000405007223 */ /* 0x000fe40000000005 */
[----:B------:R-:W-:-:S04]  /*0f90*/  FMUL R5, R10, R3 ;  /* 0x000000030a057220 */ /* 0x000fc80000400000 */
[----:B------:R-:W0:Y:S01]  /*0fa0*/  FCHK P0, R5, R16 ;  /* 0x0000001005007302 */ /* 0x000e220000000000 */
[----:B------:R-:W-:-:S04]  /*0fb0*/  FFMA R3, R0, R5, RZ ;  /* 0x0000000500037223 */ /* 0x000fc800000000ff */
[----:B------:R-:W-:-:S04]  /*0fc0*/  FFMA R4, R3, -R16, R5 ;  /* 0x8000001003047223 */ /* 0x000fc80000000005 */
[----:B------:R-:W-:Y:S01]  /*0fd0*/  FFMA R0, R0, R4, R3 ;  /* 0x0000000400007223 */ /* 0x000fe20000000003 */
[----:B0-----:R-:W-:Y:S05]  /*0fe0*/  @!P0 BRA `(.L_x_849) ;  /* 0x0000005000008947 */ /* 0x001fea0003800000 */
[----:B------:R-:W-:Y:S02]  /*0ff0*/  MOV R3, R5 ;  /* 0x0000000500037202 */ /* 0x000fe40000000f00 */
[----:B------:R-:W-:Y:S02]  /*1000*/  MOV R4, R16 ;  /* 0x0000001000047202 */ /* 0x000fe40000000f00 */
[----:B------:R-:W-:Y:S02]  /*1010*/  MOV R20, 0x1030 ;  /* 0x0000103000147802 */ /* 0x000fe40000000f00 */
[----:B------:R-:W-:Y:S05]  /*1020*/  CALL.REL.NOINC `($__internal_24_$__cuda_sm3x_div_rn_noftz_f32_slowpath) ;  /* 0x00000e5000007944 */ /* 0x000fea0003c00000 */
[----:B------:R-:W-:Y:S02]  /*1030*/  MOV R0, R3 ;  /* 0x0000000300007202 */ /* 0x000fe40000000f00 */
.L_x_849:
[----:B------:R-:W-:Y:S05]  /*1040*/  BSYNC B5 ;  /* 0x0000000000057941 */ /* 0x000fea0003800000 */
.L_x_848:
[----:B------:R-:W-:Y:S02]  /*1050*/  FADD R18, RZ, -R0 ;  /* 0x80000000ff127221 */ /* 0x000fe40000000000 */
.L_x_847:
[----:B------:R-:W-:Y:S05]  /*1060*/  BSYNC B4 ;  /* 0x0000000000047941 */ /* 0x000fea0003800000 */
.L_x_846:
[----:B------:R-:W-:Y:S01]  /*1070*/  FSETP.GT.AND P0, PT, R16, RZ, PT ;  /* 0x000000ff1000720b */ /* 0x000fe20003f04000 */
[----:B------:R-:W-:Y:S01]  /*1080*/  BSSY B4, `(.L_x_850) ;  /* 0x0000035000047945 */ /* 0x000fe20003800000 */
[----:B------:R-:W-:Y:S01]  /*1090*/  FADD R21, RZ, R21 ;  /* 0x00000015ff157221 */ /* 0x000fe20000000000 */
[----:B------:R-:W-:Y:S01]  /*10a0*/  FADD R23, RZ, R23 ;  /* 0x00000017ff177221 */ /* 0x000fe20000000000 */
[----:B------:R-:W-:-:S09]  /*10b0*/  FADD R25, RZ, R25 ;  /* 0x00000019ff197221 */ /* 0x000fd20000000000 */
        /* <DEDUP_REMOVED lines=13> */
[----:B------:R-:W-:Y:S05]  /*1190*/  CALL.REL.NOINC `($__internal_24_$__cuda_sm3x_div_rn_noftz_f32_slowpath) ;  /* 0x00000ce000007944 */ /* 0x000fea0003c00000 */
[----:B------:R-:W-:Y:S02]  /*11a0*/  IMAD.MOV.U32 R24, RZ, RZ, R3 ;  /* 0x000000ffff187224 */ /* 0x000fe400078e0003 */
.L_x_853:
[----:B------:R-:W-:Y:S05]  /*11b0*/  BSYNC B5 ;  /* 0x0000000000057941 */ /* 0x000fea0003800000 */
.L_x_852:
        /* <DEDUP_REMOVED lines=13> */
[----:B------:R-:W-:Y:S02]  /*1290*/  MOV R30, R3 ;  /* 0x00000003001e7202 */ /* 0x000fe40000000f00 */
.L_x_855:
[----:B------:R-:W-:Y:S05]  /*12a0*/  BSYNC B5 ;  /* 0x0000000000057941 */ /* 0x000fea0003800000 */
.L_x_854:
        /* <DEDUP_REMOVED lines=14> */
.L_x_857:
[----:B------:R-:W-:Y:S05]  /*1390*/  BSYNC B5 ;  /* 0x0000000000057941 */ /* 0x000fea0003800000 */
.L_x_856:
[-C--:B------:R-:W-:Y:S01]  /*13a0*/  FFMA R25, R24, R18.reuse, R25 ;  /* 0x0000001218197223 */ /* 0x080fe20000000019 */
[-C--:B------:R-:W-:Y:S01]  /*13b0*/  FFMA R23, R30, R18.reuse, R23 ;  /* 0x000000121e177223 */ /* 0x080fe20000000017 */
[----:B------:R-:W-:Y:S02]  /*13c0*/  FFMA R21, R0, R18, R21 ;  /* 0x0000001200157223 */ /* 0x000fe40000000015 */
.L_x_851:
[----:B------:R-:W-:Y:S05]  /*13d0*/  BSYNC B4 ;  /* 0x0000000000047941 */ /* 0x000fea0003800000 */
.L_x_850:
        /* <DEDUP_REMOVED lines=15> */
.L_x_859:
[----:B------:R-:W-:Y:S05]  /*14d0*/  BSYNC B4 ;  /* 0x0000000000047941 */ /* 0x000fea0003800000 */
.L_x_858:
[----:B------:R-:W0:Y:S01]  /*14e0*/  MUFU.RCP R0, c[0x0][0x260] ;  /* 0x0000980000007b08 */ /* 0x000e220000001000 */
[----:B------:R-:W-:Y:S01]  /*14f0*/  MOV R3, c[0x0][0x260] ;  /* 0x0000980000037a02 */ /* 0x000fe20000000f00 */
[----:B------:R-:W-:Y:S01]  /*1500*/  BSSY B4, `(.L_x_860) ;  /* 0x000000e000047945 */ /* 0x000fe20003800000 */
[----:B------:R-:W-:-:S05]  /*1510*/  FADD R15, RZ, R15 ;  /* 0x0000000fff0f7221 */ /* 0x000fca0000000000 */
[----:B------:R-:W1:Y:S01]  /*1520*/  FCHK P0, R23, c[0x0][0x260] ;  /* 0x0000980017007b02 */ /* 0x000e620000000000 */
[----:B0-----:R-:W-:-:S04]  /*1530*/  FFMA R3, R0, -R3, 1 ;  /* 0x3f80000000037423 */ /* 0x001fc80000000803 */
[----:B------:R-:W-:-:S04]  /*1540*/  FFMA R0, R0, R3, R0 ;  /* 0x0000000300007223 */ /* 0x000fc80000000000 */
[----:B------:R-:W-:-:S04]  /*1550*/  FFMA R4, R0, R23, RZ ;  /* 0x0000001700047223 */ /* 0x000fc800000000ff */
[----:B------:R-:W-:-:S04]  /*1560*/  FFMA R3, R4, -c[0x0][0x260], R23 ;  /* 0x8000980004037a23 */ /* 0x000fc80000000017 */
[----:B------:R-:W-:Y:S01]  /*1570*/  FFMA R17, R0, R3, R4 ;  /* 0x0000000300117223 */ /* 0x000fe20000000004 */
[----:B-1----:R-:W-:Y:S05]  /*1580*/  @!P0 BRA `(.L_x_861) ;  /* 0x0000005000008947 */ /* 0x002fea0003800000 */
[----:B------:R-:W-:Y:S01]  /*1590*/  IMAD.MOV.U32 R3, RZ, RZ, R23 ;  /* 0x000000ffff037224 */ /* 0x000fe200078e0017 */
[----:B------:R-:W-:Y:S02]  /*15a0*/  MOV R4, c[0x0][0x260] ;  /* 0x0000980000047a02 */ /* 0x000fe40000000f00 */
[----:B------:R-:W-:Y:S02]  /*15b0*/  MOV R20, 0x15d0 ;  /* 0x000015d000147802 */ /* 0x000fe40000000f00 */
[----:B------:R-:W-:Y:S05]  /*15c0*/  CALL.REL.NOINC `($__internal_24_$__cuda_sm3x_div_rn_noftz_f32_slowpath) ;  /* 0x000008b000007944 */ /* 0x000fea0003c00000 */
[----:B------:R-:W-:Y:S02]  /*15d0*/  MOV R17, R3 ;  /* 0x0000000300117202 */ /* 0x000fe40000000f00 */
.L_x_861:
[----:B------:R-:W-:Y:S05]  /*15e0*/  BSYNC B4 ;  /* 0x0000000000047941 */ /* 0x000fea0003800000 */
.L_x_860:
        /* <DEDUP_REMOVED lines=15> */
.L_x_863:
[----:B------:R-:W-:Y:S05]  /*16e0*/  BSYNC B4 ;  /* 0x0000000000047941 */ /* 0x000fea0003800000 */
.L_x_862:
[----:B------:R-:W-:Y:S01]  /*16f0*/  ISETP.NE.U32.AND P0, PT, RZ, c[0x0][0x380], PT ;  /* 0x0000e000ff007a0c */ /* 0x000fe20003f05070 */
[----:B------:R-:W-:Y:S01]  /*1700*/  FADD R3, RZ, R3 ;  /* 0x00000003ff037221 */ /* 0x000fe20000000000 */
[----:B------:R-:W-:Y:S01]  /*1710*/  FADD R0, R15, R14 ;  /* 0x0000000e0f007221 */ /* 0x000fe20000000000 */
[----:B------:R-:W-:Y:S01]  /*1720*/  FADD R12, R17, R12 ;  /* 0x0000000c110c7221 */ /* 0x000fe20000000000 */
[----:B------:R-:W-:Y:S01]  /*1730*/  ISETP.NE.AND.EX P0, PT, RZ, c[0x0][0x384], PT, P0 ;  /* 0x0000e100ff007a0c */ /* 0x000fe20003f05300 */
[----:B------:R-:W-:Y:S01]  /*1740*/  FADD R4, R3, R2 ;  /* 0x0000000203047221 */ /* 0x000fe20000000000 */
[----:B------:R-:W-:Y:S01]  /*1750*/  FADD R0, RZ, R0 ;  /* 0x00000000ff007221 */ /* 0x000fe20000000000 */
[----:B------:R-:W-:-:S02]  /*1760*/  FADD R2, RZ, R12 ;  /* 0x0000000cff027221 */ /* 0x000fc40000000000 */
[----:B------:R-:W-:-:S08]  /*1770*/  FADD R4, RZ, R4 ;  /* 0x00000004ff047221 */ /* 0x000fd00000000000 */
[----:B------:R-:W-:Y:S05]  /*1780*/  @!P0 BRA `(.L_x_864) ;  /* 0x000000a000008947 */ /* 0x000fea0003800000 */
[----:B------:R-:W-:Y:S01]  /*1790*/  SHF.R.S32.HI R12, RZ, 0x1f, R13 ;  /* 0x0000001fff0c7819 */ /* 0x000fe2000001140d */
[----:B------:R-:W-:-:S04]  /*17a0*/  IMAD.MOV.U32 R18, RZ, RZ, c[0x0][0x3a0] ;  /* 0x0000e800ff127624 */ /* 0x000fc800078e00ff */
        /* <DEDUP_REMOVED lines=8> */
.L_x_864:
[----:B------:R-:W-:-:S04]  /*1830*/  ISETP.NE.U32.AND P0, PT, RZ, c[0x0][0x230], PT ;  /* 0x00008c00ff007a0c */ /* 0x000fc80003f05070 */
[----:B------:R-:W-:-:S13]  /*1840*/  ISETP.NE.AND.EX P0, PT, RZ, c[0x0][0x234], PT, P0 ;  /* 0x00008d00ff007a0c */ /* 0x000fda0003f05300 */
[----:B------:R-:W-:Y:S05]  /*1850*/  @!P0 BRA `(.L_x_865) ;  /* 0x000000a000008947 */ /* 0x000fea0003800000 */
[----:B------:R-:W-:Y:S02]  /*1860*/  SHF.R.S32.HI R5, RZ, 0x1f, R13 ;  /* 0x0000001fff057819 */ /* 0x000fe4000001140d */
[----:B------:R-:W-:-:S03]  /*1870*/  MOV R18, c[0x0][0x248] ;  /* 0x0000920000127a02 */ /* 0x000fc60000000f00 */
[----:B------:R-:W-:Y:S01]  /*1880*/  IMAD R5, R5, c[0x0][0x248], RZ ;  /* 0x0000920005057a24 */ /* 0x000fe200078e02ff */
[----:B------:R-:W-:Y:S01]  /*1890*/  SHF.R.S32.HI R8, RZ, 0x1f, R18 ;  /* 0x0000001fff087819 */ /* 0x000fe20000011412 */
[----:B------:R-:W-:-:S04]  /*18a0*/  IMAD.WIDE.U32 R18, R13, R18, c[0x0][0x230] ;  /* 0x00008c000d127625 */ /* 0x000fc800078e0012 */
[----:B------:R-:W-:-:S05]  /*18b0*/  IMAD R5, R8, R13, R5 ;  /* 0x0000000d08057224 */ /* 0x000fca00078e0205 */
[----:B------:R-:W-:-:S05]  /*18c0*/  IADD3 R19, R19, R5, RZ ;  /* 0x0000000513137210 */ /* 0x000fca0007ffe0ff */
[----:B------:R0:W-:Y:S04]  /*18d0*/  RED.E.ADD.F32.FTZ.RN.STRONG.GPU [R18.64], R0 ;  /* 0x000000001200798e */ /* 0x0001e8000c10e790 */
[----:B------:R0:W-:Y:S04]  /*18e0*/  RED.E.ADD.F32.FTZ.RN.STRONG.GPU [R18.64+0x4], R2 ;  /* 0x000004021200798e */ /* 0x0001e8000c10e790 */
[----:B------:R0:W-:Y:S02]  /*18f0*/  RED.E.ADD.F32.FTZ.RN.STRONG.GPU [R18.64+0x8], R4 ;  /* 0x000008041200798e */ /* 0x0001e4000c10e790 */
.L_x_865:
        /* <DEDUP_REMOVED lines=13> */
.L_x_866:
[----:B------:R-:W-:-:S04]  /*19d0*/  ISETP.NE.U32.AND P0, PT, RZ, c[0x0][0x1c0], PT ;  /* 0x00007000ff007a0c */ /* 0x000fc80003f05070 */
[----:B------:R-:W-:-:S13]  /*19e0*/  ISETP.NE.AND.EX P0, PT, RZ, c[0x0][0x1c4], PT, P0 ;  /* 0x00007100ff007a0c */ /* 0x000fda0003f05300 */
[----:B------:R-:W-:Y:S05]  /*19f0*/  @!P0 BRA `(.L_x_867) ;  /* 0x000000a000008947 */ /* 0x000fea0003800000 */
[----:B0-----:R-:W-:Y:S01]  /*1a00*/  IMAD.MOV.U32 R18, RZ, RZ, c[0x0][0x1d8] ;  /* 0x00007600ff127624 */ /* 0x001fe200078e00ff */
[----:B------:R-:W-:-:S04]  /*1a10*/  SHF.R.S32.HI R12, RZ, 0x1f, R13 ;  /* 0x0000001fff0c7819 */ /* 0x000fc8000001140d */
[----:B------:R-:W-:Y:S01]  /*1a20*/  SHF.R.S32.HI R9, RZ, 0x1f, R18 ;  /* 0x0000001fff097819 */ /* 0x000fe20000011412 */
[----:B------:R-:W-:Y:S02]  /*1a30*/  IMAD R12, R12, c[0x0][0x1d8], RZ ;  /* 0x000076000c0c7a24 */ /* 0x000fe400078e02ff */
[----:B------:R-:W-:-:S04]  /*1a40*/  IMAD.WIDE.U32 R18, R13, R18, c[0x0][0x1c0] ;  /* 0x000070000d127625 */ /* 0x000fc800078e0012 */
[----:B------:R-:W-:-:S05]  /*1a50*/  IMAD R5, R9, R13, R12 ;  /* 0x0000000d09057224 */ /* 0x000fca00078e020c */
[----:B------:R-:W-:-:S05]  /*1a60*/  IADD3 R19, R19, R5, RZ ;  /* 0x0000000513137210 */ /* 0x000fca0007ffe0ff */
[----:B------:R0:W-:Y:S04]  /*1a70*/  RED.E.ADD.F32.FTZ.RN.STRONG.GPU [R18.64], R0 ;  /* 0x000000001200798e */ /* 0x0001e8000c10e790 */
[----:B------:R0:W-:Y:S04]  /*1a80*/  RED.E.ADD.F32.FTZ.RN.STRONG.GPU [R18.64+0x4], R2 ;  /* 0x000004021200798e */ /* 0x0001e8000c10e790 */
[----:B------:R0:W-:Y:S02]  /*1a90*/  RED.E.ADD.F32.FTZ.RN.STRONG.GPU [R18.64+0x8], R4 ;  /* 0x000008041200798e */ /* 0x0001e4000c10e790 */
.L_x_867:
[----:B------:R-:W-:Y:S01]  /*1aa0*/  ISETP.NE.U32.AND P0, PT, RZ, c[0x0][0x2d8], PT ;  /* 0x0000b600ff007a0c */ /* 0x000fe20003f05070 */
[----:B------:R-:W-:Y:S01]  /*1ab0*/  FADD R15, RZ, -R15 ;  /* 0x8000000fff0f7221 */ /* 0x000fe20000000000 */
[----:B------:R-:W-:Y:S01]  /*1ac0*/  FADD R17, RZ, -R17 ;  /* 0x80000011ff117221 */ /* 0x000fe20000000000 */
[----:B------:R-:W-:Y:S01]  /*1ad0*/  FADD R3, RZ, -R3 ;  /* 0x80000003ff037221 */ /* 0x000fe20000000000 */
[----:B------:R-:W-:Y:S01]  /*1ae0*/  ISETP.NE.AND.EX P0, PT, RZ, c[0x0][0x2dc], PT, P0 ;  /* 0x0000b700ff007a0c */ /* 0x000fe20003f05300 */
[----:B------:R-:W-:Y:S01]  /*1af0*/  FADD R15, RZ, R15 ;  /* 0x0000000fff0f7221 */ /* 0x000fe20000000000 */
[----:B------:R-:W-:Y:S01]  /*1b00*/  FADD R17, RZ, R17 ;  /* 0x00000011ff117221 */ /* 0x000fe20000000000 */
[----:B0-----:R-:W-:-:S10]  /*1b10*/  FADD R19, RZ, R3 ;  /* 0x00000003ff137221 */ /* 0x001fd40000000000 */
        /* <DEDUP_REMOVED lines=11> */
.L_x_868:
        /* <DEDUP_REMOVED lines=11> */
.L_x_830:
[----:B------:R-:W-:Y:S05]  /*1c80*/  BSYNC B0 ;  /* 0x0000000000007941 */ /* 0x000fea0003800000 */
.L_x_829:
[----:B------:R-:W-:-:S04]  /*1c90*/  IADD3 R13, P0, R13, UR6, RZ ;  /* 0x000000060d0d7c10 */ /* 0x000fc8000ff1e0ff */
[----:B------:R-:W-:Y:S02]  /*1ca0*/  IADD3.X R11, R11, UR4, RZ, P0, !PT ;  /* 0x000000040b0b7c10 */ /* 0x000fe400087fe4ff */
[----:B------:R-:W-:-:S04]  /*1cb0*/  ISETP.GE.U32.AND P0, PT, R13, c[0x0][0x178], PT ;  /* 0x00005e000d007a0c */ /* 0x000fc80003f06070 */
[----:B------:R-:W-:-:S13]  /*1cc0*/  ISETP.GE.U32.AND.EX P0, PT, R11, c[0x0][0x17c], PT, P0 ;  /* 0x00005f000b007a0c */ /* 0x000fda0003f06100 */
[----:B------:R-:W-:Y:S01]  /*1cd0*/  @P0 CALL.REL.NOINC `(.L_x_869) ;  /* 0x0000001000000944 */ /* 0x000fe20003c00000 */
[----:B------:R-:W-:Y:S05]  /*1ce0*/  BRA `(.L_x_870) ;  /* 0xffffe57000007947 */ /* 0x000fea000383ffff */
.L_x_869:
[----:B------:R-:W-:Y:S05]  /*1cf0*/  BSYNC B1 ;  /* 0x0000000000017941 */ /* 0x000fea0003800000 */
.L_x_828:
[----:B------:R-:W-:Y:S05]  /*1d00*/  EXIT ;  /* 0x000000000000794d */ /* 0x000fea0003800000 */
        .weak           $__internal_23_$__cuda_sm20_sqrt_rn_f32_slowpath
        .type           $__internal_23_$__cuda_sm20_sqrt_rn_f32_slowpath,@function
        .size           $__internal_23_$__cuda_sm20_sqrt_rn_f32_slowpath,($__internal_24_$__cuda_sm3x_div_rn_noftz_f32_slowpath - $__internal_23_$__cuda_sm20_sqrt_rn_f32_slowpath)
$__internal_23_$__cuda_sm20_sqrt_rn_f32_slowpath:
        /* <DEDUP_REMOVED lines=19> */
.L_x_871:
[----:B------:R-:W-:Y:S02]  /*1e40*/  MOV R16, R2 ;  /* 0x0000000200107202 */ /* 0x000fe40000000f00 */
[----:B------:R-:W-:Y:S02]  /*1e50*/  MOV R2, R14 ;  /* 0x0000000e00027202 */ /* 0x000fe40000000f00 */
[----:B------:R-:W-:-:S04]  /*1e60*/  MOV R3, 0x0 ;  /* 0x0000000000037802 */ /* 0x000fc80000000f00 */
[----:B------:R-:W-:Y:S05]  /*1e70*/  RET.REL.NODEC R2 `(my_apply_particle_deltas_cuda_kernel_backward) ;  /* 0xffffe18002007950 */ /* 0x000fea0003c3ffff */
        .weak           $__internal_24_$__cuda_sm3x_div_rn_noftz_f32_slowpath
        .type           $__internal_24_$__cuda_sm3x_div_rn_noftz_f32_slowpath,@function
        .size           $__internal_24_$__cuda_sm3x_div_rn_noftz_f32_slowpath,(.L_x_1279 - $__internal_24_$__cuda_sm3x_div_rn_noftz_f32_slowpath)
$__internal_24_$__cuda_sm3x_div_rn_noftz_f32_slowpath:
        /* <DEDUP_REMOVED lines=34> */
.L_x_873:
[----:B------:R-:W-:Y:S01]  /*20a0*/  LEA R27, R5, 0xc0800000, 0x17 ;  /* 0xc0800000051b7811 */ /* 0x000fe200078eb8ff */
[----:B------:R-:W-:Y:S01]  /*20b0*/  BSSY B3, `(.L_x_878) ;  /* 0x0000036000037945 */ /* 0x000fe20003800000 */
[----:B------:R-:W-:Y:S02]  /*20c0*/  IADD3 R26, R26, -0x7f, RZ ;  /* 0xffffff811a1a7810 */ /* 0x000fe40007ffe0ff */
[----:B------:R-:W-:-:S03]  /*20d0*/  IADD3 R29, -R27, R4, RZ ;  /* 0x000000041b1d7210 */ /* 0x000fc60007ffe1ff */
[C---:B------:R-:W-:Y:S01]  /*20e0*/  IMAD R3, R26.reuse, -0x800000, R3 ;  /* 0xff8000001a037824 */ /* 0x040fe200078e0203 */
[----:B------:R0:W1:Y:S01]  /*20f0*/  MUFU.RCP R27, R29 ;  /* 0x0000001d001b7308 */ /* 0x0000620000001000 */
[----:B------:R-:W-:Y:S01]  /*2100*/  FADD.FTZ R4, -R29, -RZ ;  /* 0x800000ff1d047221 */ /* 0x000fe20000010100 */
[----:B0-----:R-:W-:-:S04]  /*2110*/  IADD3 R29, R26, 0x7f, -R5 ;  /* 0x0000007f1a1d7810 */ /* 0x001fc80007ffe805 */
[----:B------:R-:W-:Y:S01]  /*2120*/  IADD3 R29, R29, R22, RZ ;  /* 0x000000161d1d7210 */ /* 0x000fe20007ffe0ff */
        /* <DEDUP_REMOVED lines=26> */
[----:B------:R-:W-:Y:S01]  /*22d0*/  IADD3 R27, R5, 0x20, RZ ;  /* 0x00000020051b7810 */ /* 0x000fe20007ffe0ff */
        /* <DEDUP_REMOVED lines=15> */
.L_x_880:
[----:B------:R-:W-:-:S04]  /*23d0*/  LOP3.LUT R4, R4, 0x80000000, RZ, 0xc0, !PT ;  /* 0x8000000004047812 */ /* 0x000fc800078ec0ff */
[----:B------:R-:W-:Y:S01]  /*23e0*/  LOP3.LUT R4, R4, 0x7f800000, RZ, 0xfc, !PT ;  /* 0x7f80000004047812 */ /* 0x000fe200078efcff */
[----:B------:R-:W-:Y:S05]  /*23f0*/  BRA `(.L_x_881) ;  /* 0x0000001000007947 */ /* 0x000fea0003800000 */
.L_x_879:
[----:B------:R-:W-:Y:S02]  /*2400*/  LEA R4, R29, R4, 0x17 ;  /* 0x000000041d047211 */ /* 0x000fe400078eb8ff */
.L_x_881:
[----:B------:R-:W-:Y:S05]  /*2410*/  BSYNC B3 ;  /* 0x0000000000037941 */ /* 0x000fea0003800000 */
.L_x_878:
[----:B------:R-:W-:Y:S05]  /*2420*/  BRA `(.L_x_882) ;  /* 0x0000008000007947 */ /* 0x000fea0003800000 */
.L_x_877:
[----:B------:R-:W-:-:S04]  /*2430*/  LOP3.LUT R4, R4, 0x80000000, R3, 0x48, !PT ;  /* 0x8000000004047812 */ /* 0x000fc800078e4803 */
[----:B------:R-:W-:Y:S01]  /*2440*/  LOP3.LUT R4, R4, 0x7f800000, RZ, 0xfc, !PT ;  /* 0x7f80000004047812 */ /* 0x000fe200078efcff */
[----:B------:R-:W-:Y:S05]  /*2450*/  BRA `(.L_x_882) ;  /* 0x0000005000007947 */ /* 0x000fea0003800000 */
.L_x_876:
[----:B------:R-:W-:Y:S01]  /*2460*/  LOP3.LUT R4, R4, 0x80000000, R3, 0x48, !PT ;  /* 0x8000000004047812 */ /* 0x000fe200078e4803 */
[----:B------:R-:W-:Y:S05]  /*2470*/  BRA `(.L_x_882) ;  /* 0x0000003000007947 */ /* 0x000fea0003800000 */
.L_x_875:
[----:B------:R-:W0:Y:S01]  /*2480*/  MUFU.RSQ R4, -QNAN ;  /* 0xffc0000000047908 */ /* 0x000e220000001400 */
[----:B------:R-:W-:Y:S05]  /*2490*/  BRA `(.L_x_882) ;  /* 0x0000001000007947 */ /* 0x000fea0003800000 */
.L_x_874:
[----:B------:R-:W-:Y:S02]  /*24a0*/  FADD.FTZ R4, R3, R4 ;  /* 0x0000000403047221 */ /* 0x000fe40000010000 */
.L_x_882:
[----:B------:R-:W-:Y:S05]  /*24b0*/  BSYNC B2 ;  /* 0x0000000000027941 */ /* 0x000fea0003800000 */
.L_x_872:
[----:B0-----:R-:W-:Y:S02]  /*24c0*/  MOV R3, R4 ;  /* 0x0000000400037202 */ /* 0x001fe40000000f00 */
[----:B------:R-:W-:Y:S02]  /*24d0*/  MOV R4, R20 ;  /* 0x0000001400047202 */ /* 0x000fe40000000f00 */
[----:B------:R-:W-:-:S04]  /*24e0*/  MOV R5, 0x0 ;  /* 0x0000000000057802 */ /* 0x000fc80000000f00 */
[----:B------:R-:W-:Y:S05]  /*24f0*/  RET.REL.NODEC R4 `(my_apply_particle_deltas_cuda_kernel_backward) ;  /* 0xffffdb0004007950 */ /* 0x000fea0003c3ffff */
.L_x_883:
        /* <DEDUP_REMOVED lines=16> */
.L_x_1279:


//--------------------- .text.my_apply_particle_deltas_cuda_kernel_forward --------------------------
	.section	.text.my_apply_particle_deltas_cuda_kernel_forward,"ax",@progbits
	.sectioninfo	@"SHI_REGISTERS=24"
	.align	128
        .global         my_apply_particle_deltas_cuda_kernel_forward
        .type           my_apply_particle_deltas_cuda_kernel_forward,@function
        .size           my_apply_particle_deltas_cuda_kernel_forward,(.L_x_1281 - my_apply_particle_deltas_cuda_kernel_forward)
        .other          my_apply_particle_deltas_cuda_kernel_forward,@"STO_CUDA_ENTRY STV_DEFAULT"
my_apply_particle_deltas_cuda_kernel_forward:
.text.my_apply_particle_deltas_cuda_kernel_forward:
[----:B------:R-:W-:Y:S02]  /*0000*/  IMAD.MOV.U32 R1, RZ, RZ, c[0x0][0x28] ;  /* 0x00000a00ff017624 */ /* 0x000fe400078e00ff */
[----:B------:R-:W0:Y:S01]  /*0010*/  S2R R2, SR_TID.X ;  /* 0x0000000000027919 */ /* 0x000e220000002100 */
[----:B------:R-:W-:-:S03]  /*0020*/  IMAD.MOV.U32 R3, RZ, RZ, RZ ;  /* 0x000000ffff037224 */ /* 0x000fc600078e00ff */
[----:B------:R-:W0:Y:S02]  /*0030*/  S2R R5, SR_CTAID.X ;  /* 0x0000000000057919 */ /* 0x000e240000002500 */
[----:B0-----:R-:W-:-:S05]  /*0040*/  IMAD.WIDE.U32 R4, R5, c[0x0][0x0], R2 ;  /* 0x0000000005047a25 */ /* 0x001fca00078e0002 */
[----:B------:R-:W-:-:S04]  /*0050*/  ISETP.GE.U32.AND P0, PT, R4, c[0x0][0x178], PT ;  /* 0x00005e0004007a0c */ /* 0x000fc80003f06070 */
[----:B------:R-:W-:-:S13]  /*0060*/  ISETP.GE.U32.AND.EX P0, PT, R5, c[0x0][0x17c], PT, P0 ;  /* 0x00005f0005007a0c */ /* 0x000fda0003f06100 */
[----:B------:R-:W-:Y:S05]  /*0070*/  @P0 EXIT ;  /* 0x000000000000094d */ /* 0x000fea0003800000 */
[----:B------:R-:W-:Y:S01]  /*0080*/  ULDC UR6, c[0x0][0x0] ;  /* 0x0000000000067ab9 */ /* 0x000fe20000000800 */
[----:B------:R-:W-:Y:S01]  /*0090*/  MOV R6, R4 ;  /* 0x0000000400067202 */ /* 0x000fe20000000f00 */
        /* <DEDUP_REMOVED lines=17> */
.L_x_897:
[----:B------:R-:W-:Y:S01]  /*01b0*/  SHF.R.S32.HI R7, RZ, 0x1f, R6 ;  /* 0x0000001fff077819 */ /* 0x000fe20000011406 */
[----:B------:R-:W-:-:S04]  /*01c0*/  IMAD.MOV.U32 R3, RZ, RZ, c[0x0][0x210] ;  /* 0x00008400ff037624 */ /* 0x000fc800078e00ff */
[----:B0-----:R-:W-:Y:S02]  /*01d0*/  IMAD R9, R7, c[0x0][0x210], RZ ;  /* 0x0000840007097a24 */ /* 0x001fe400078e02ff */
[----:B------:R-:W-:-:S04]  /*01e0*/  IMAD.WIDE.U32 R2, R6, R3, c[0x0][0x1f0] ;  /* 0x00007c0006027625 */ /* 0x000fc800078e0003 */
[----:B------:R-:W-:-:S04]  /*01f0*/  IMAD R9, R6, UR5, R9 ;  /* 0x0000000506097c24 */ /* 0x000fc8000f8e0209 */
[----:B------:R-:W-:-:S05]  /*0200*/  IMAD.IADD R3, R3, 0x1, R9 ;  /* 0x0000000103037824 */ /* 0x000fca00078e0209 */
[----:B------:R-:W2:Y:S02]  /*0210*/  LDG.E R2, [R2.64] ;  /* 0x0000000e02027981 */ /* 0x000ea4000c1e1900 */
[----:B--2---:R-:W-:-:S04]  /*0220*/  LOP3.LUT R0, R2, 0x1, RZ, 0xc0, !PT ;  /* 0x0000000102007812 */ /* 0x004fc800078ec0ff */
[----:B------:R-:W-:-:S13]  /*0230*/  ISETP.NE.U32.AND P0, PT, R0, 0x1, PT ;  /* 0x000000010000780c */ /* 0x000fda0003f05070 */
[----:B------:R-:W-:Y:S05]  /*0240*/  @P0 EXIT ;  /* 0x000000000000094d */ /* 0x000fea0003800000 */
[----:B------:R-:W-:Y:S01]  /*0250*/  MOV R11, c[0x0][0x248] ;  /* 0x00009200000b7a02 */ /* 0x000fe20000000f00 */
[----:B------:R-:W-:-:S04]  /*0260*/  IMAD R3, R7, c[0x0][0x248], RZ ;  /* 0x0000920007037a24 */ /* 0x000fc800078e02ff */
[C---:B------:R-:W-:Y:S02]  /*0270*/  IMAD R3, R6.reuse, UR10, R3 ;  /* 0x0000000a06037c24 */ /* 0x040fe4000f8e0203 */
[----:B------:R-:W-:-:S04]  /*0280*/  IMAD.WIDE.U32 R10, R6, R11, c[0x0][0x228] ;  /* 0x00008a00060a7625 */ /* 0x000fc800078e000b */
[----:B------:R-:W-:-:S05]  /*0290*/  IMAD.IADD R11, R11, 0x1, R3 ;  /* 0x000000010b0b7824 */ /* 0x000fca00078e0203 */
[----:B------:R0:W2:Y:S04]  /*02a0*/  LDG.E R18, [R10.64+0x8] ;  /* 0x0000080e0a127981 */ /* 0x0000a8000c1e1900 */
[----:B------:R0:W3:Y:S04]  /*02b0*/  LDG.E R16, [R10.64+0x4] ;  /* 0x0000040e0a107981 */ /* 0x0000e8000c1e1900 */
[----:B------:R0:W4:Y:S01]  /*02c0*/  LDG.E R0, [R10.64] ;  /* 0x0000000e0a007981 */ /* 0x000122000c1e1900 */
[C---:B------:R-:W-:Y:S01]  /*02d0*/  IMAD R9, R7.reuse, c[0x0][0x1d8], RZ ;  /* 0x0000760007097a24 */ /* 0x040fe200078e02ff */
[----:B------:R-:W-:Y:S01]  /*02e0*/  MOV R13, c[0x0][0x1d8] ;  /* 0x00007600000d7a02 */ /* 0x000fe20000000f00 */
[----:B------:R-:W-:-:S02]  /*02f0*/  IMAD R3, R7, c[0x0][0x1a0], RZ ;  /* 0x0000680007037a24 */ /* 0x000fc400078e02ff */
[C---:B------:R-:W-:Y:S02]  /*0300*/  IMAD R15, R6.reuse, UR9, R9 ;  /* 0x00000009060f7c24 */ /* 0x040fe4000f8e0209 */
[----:B------:R-:W-:-:S04]  /*0310*/  IMAD.WIDE.U32 R8, R6, R13, c[0x0][0x1b8] ;  /* 0x00006e0006087625 */ /* 0x000fc800078e000d */
[----:B------:R-:W-:Y:S01]  /*0320*/  IMAD.MOV.U32 R17, RZ, RZ, c[0x0][0x1a0] ;  /* 0x00006800ff117624 */ /* 0x000fe200078e00ff */
[----:B------:R-:W-:Y:S01]  /*0330*/  IADD3 R9, R9, R15, RZ ;  /* 0x0000000f09097210 */ /* 0x000fe20007ffe0ff */
[C---:B------:R-:W-:Y:S02]  /*0340*/  IMAD R13, R6.reuse, UR8, R3 ;  /* 0x00000008060d7c24 */ /* 0x040fe4000f8e0203 */
[----:B------:R-:W-:Y:S02]  /*0350*/  IMAD.WIDE.U32 R2, R6, R17, c[0x0][0x180] ;  /* 0x0000600006027625 */ /* 0x000fe400078e0011 */
[----:B------:R1:W5:Y:S02]  /*0360*/  LDG.E R17, [R8.64] ;  /* 0x0000000e08117981 */ /* 0x000364000c1e1900 */
[----:B------:R-:W-:Y:S02]  /*0370*/  IMAD.IADD R3, R3, 0x1, R13 ;  /* 0x0000000103037824 */ /* 0x000fe400078e020d */
[----:B------:R1:W5:Y:S04]  /*0380*/  LDG.E R14, [R8.64+0x4] ;  /* 0x0000040e080e7981 */ /* 0x000368000c1e1900 */
[----:B------:R-:W5:Y:S04]  /*0390*/  LDG.E R13, [R2.64] ;  /* 0x0000000e020d7981 */ /* 0x000f68000c1e1900 */
[----:B------:R1:W5:Y:S04]  /*03a0*/  LDG.E R19, [R8.64+0x8] ;  /* 0x0000080e08137981 */ /* 0x000368000c1e1900 */
[----:B------:R1:W5:Y:S04]  /*03b0*/  LDG.E R12, [R2.64+0x4] ;  /* 0x0000040e020c7981 */ /* 0x000368000c1e1900 */
[----:B------:R1:W5:Y:S01]  /*03c0*/  LDG.E R15, [R2.64+0x8] ;  /* 0x0000080e020f7981 */ /* 0x000362000c1e1900 */
[----:B------:R-:W-:Y:S01]  /*03d0*/  PLOP3.LUT P1, PT, PT, PT, PT, 0x8, 0x0 ;  /* 0x000000000000781c */ /* 0x000fe20003f2e170 */
[----:B------:R-:W1:Y:S01]  /*03e0*/  MUFU.RCP R4, c[0x0][0x260] ;  /* 0x0000980000047b08 */ /* 0x000e620000001000 */
[----:B0-----:R-:W-:Y:S01]  /*03f0*/  MOV R11, c[0x0][0x260] ;  /* 0x00009800000b7a02 */ /* 0x001fe20000000f00 */
[----:B------:R-:W-:Y:S04]  /*0400*/  BSSY B0, `(.L_x_884) ;  /* 0x0000019000007945 */ /* 0x000fe80003800000 */
[----:B-1----:R-:W-:-:S04]  /*0410*/  FFMA R9, R4, -R11, 1 ;  /* 0x3f80000004097423 */ /* 0x002fc8000000080b */
[----:B------:R-:W-:Y:S01]  /*0420*/  FFMA R4, R4, R9, R4 ;  /* 0x0000000904047223 */ /* 0x000fe20000000004 */
[----:B--2---:R-:W-:-:S04]  /*0430*/  FSETP.GTU.AND P0, PT, |R18|, +INF , PT ;  /* 0x7f8000001200780b */ /* 0x004fc80003f0c200 */
[----:B---3--:R-:W-:-:S04]  /*0440*/  FSETP.GTU.OR P0, PT, |R16|, +INF , P0 ;  /* 0x7f8000001000780b */ /* 0x008fc8000070c600 */
[----:B----4-:R-:W-:-:S13]  /*0450*/  FSETP.GTU.OR P0, PT, |R0|, +INF , P0 ;  /* 0x7f8000000000780b */ /* 0x010fda000070c600 */
[----:B------:R-:W-:-:S13]  /*0460*/  @!P0 PLOP3.LUT P1, PT, PT, PT, PT, 0x80, 0x0 ;  /* 0x000000000000881c */ /* 0x000fda0003f2f070 */
[----:B------:R-:W-:-:S05]  /*0470*/  FSEL R0, R0, RZ, P1 ;  /* 0x000000ff00007208 */ /* 0x000fca0000800000 */
[----:B-----5:R-:W-:-:S04]  /*0480*/  FADD R8, R17, R0 ;  /* 0x0000000011087221 */ /* 0x020fc80000000000 */
[----:B------:R-:W-:-:S04]  /*0490*/  FADD R3, -R13, R8 ;  /* 0x000000080d037221 */ /* 0x000fc80000000100 */
[----:B------:R-:W0:Y:S01]  /*04a0*/  FCHK P0, R3, c[0x0][0x260] ;  /* 0x0000980003007b02 */ /* 0x000e220000000000 */
[----:B------:R-:W-:Y:S01]  /*04b0*/  FSEL R9, R16, RZ, P1 ;  /* 0x000000ff10097208 */ /* 0x000fe20000800000 */
[----:B------:R-:W-:Y:S01]  /*04c0*/  FFMA R0, R3, R4, RZ ;  /* 0x0000000403007223 */ /* 0x000fe200000000ff */
[----:B------:R-:W-:-:S03]  /*04d0*/  FSEL R10, R18, RZ, P1 ;  /* 0x000000ff120a7208 */ /* 0x000fc60000800000 */
[----:B------:R-:W-:Y:S01]  /*04e0*/  FFMA R11, R0, -c[0x0][0x260], R3 ;  /* 0x80009800000b7a23 */ /* 0x000fe20000000003 */
[----:B------:R-:W-:Y:S01]  /*04f0*/  FADD R9, R14, R9 ;  /* 0x000000090e097221 */ /* 0x000fe20000000000 */
[----:B------:R-:W-:Y:S02]  /*0500*/  FADD R10, R19, R10 ;  /* 0x0000000a130a7221 */ /* 0x000fe40000000000 */
[----:B------:R-:W-:Y:S01]  /*0510*/  FFMA R11, R4, R11, R0 ;  /* 0x0000000b040b7223 */ /* 0x000fe20000000000 */
[----:B------:R-:W-:Y:S01]  /*0520*/  FADD R2, -R12, R9 ;  /* 0x000000090c027221 */ /* 0x000fe20000000100 */
[----:B------:R-:W-:Y:S01]  /*0530*/  FADD R0, -R15, R10 ;  /* 0x0000000a0f007221 */ /* 0x000fe20000000100 */
[----:B0-----:R-:W-:Y:S05]  /*0540*/  @!P0 BRA `(.L_x_885) ;  /* 0x0000004000008947 */ /* 0x001fea0003800000 */
[----:B------:R-:W-:Y:S01]  /*0550*/  IMAD.MOV.U32 R4, RZ, RZ, c[0x0][0x260] ;  /* 0x00009800ff047624 */ /* 0x000fe200078e00ff */
[----:B------:R-:W-:Y:S02]  /*0560*/  MOV R14, 0x580 ;  /* 0x00000580000e7802 */ /* 0x000fe40000000f00 */
[----:B------:R-:W-:Y:S05]  /*0570*/  CALL.REL.NOINC `($__internal_26_$__cuda_sm3x_div_rn_noftz_f32_slowpath) ;  /* 0x0000075000007944 */ /* 0x000fea0003c00000 */
[----:B0-----:R-:W-:Y:S02]  /*0580*/  MOV R11, R3 ;  /* 0x00000003000b7202 */ /* 0x001fe40000000f00 */
.L_x_885:
[----:B------:R-:W-:Y:S05]  /*0590*/  BSYNC B0 ;  /* 0x0000000000007941 */ /* 0x000fea0003800000 */
.L_x_884:
        /* <DEDUP_REMOVED lines=10> */
[----:B------:R-:W-:Y:S01]  /*0640*/  MOV R3, R2 ;  /* 0x0000000200037202 */ /* 0x000fe20000000f00 */
[----:B------:R-:W-:Y:S01]  /*0650*/  IMAD.MOV.U32 R4, RZ, RZ, c[0x0][0x260] ;  /* 0x00009800ff047624 */ /* 0x000fe200078e00ff */
[----:B------:R-:W-:Y:S02]  /*0660*/  MOV R14, 0x680 ;  /* 0x00000680000e7802 */ /* 0x000fe40000000f00 */
[----:B------:R-:W-:Y:S05]  /*0670*/  CALL.REL.NOINC `($__internal_26_$__cuda_sm3x_div_rn_noftz_f32_slowpath) ;  /* 0x0000065000007944 */ /* 0x000fea0003c00000 */
.L_x_887:
[----:B------:R-:W-:Y:S05]  /*0680*/  BSYNC B0 ;  /* 0x0000000000007941 */ /* 0x000fea0003800000 */
.L_x_886:
[----:B------:R-:W1:Y:S01]  /*0690*/  MUFU.RCP R2, c[0x0][0x260] ;  /* 0x0000980000027b08 */ /* 0x000e620000001000 */
[----:B------:R-:W-:Y:S01]  /*06a0*/  MOV R13, c[0x0][0x260] ;  /* 0x00009800000d7a02 */ /* 0x000fe20000000f00 */
[----:B------:R-:W-:Y:S06]  /*06b0*/  BSSY B0, `(.L_x_888) ;  /* 0x000000e000007945 */ /* 0x000fec0003800000 */
[----:B------:R-:W2:Y:S01]  /*06c0*/  FCHK P0, R0, c[0x0][0x260] ;  /* 0x0000980000007b02 */ /* 0x000ea20000000000 */
[----:B-1----:R-:W-:-:S04]  /*06d0*/  FFMA R13, R2, -R13, 1 ;  /* 0x3f800000020d7423 */ /* 0x002fc8000000080d */
[----:B------:R-:W-:Y:S01]  /*06e0*/  FFMA R12, R2, R13, R2 ;  /* 0x0000000d020c7223 */ /* 0x000fe20000000002 */
[----:B0-----:R-:W-:-:S03]  /*06f0*/  IMAD.MOV.U32 R2, RZ, RZ, R3 ;  /* 0x000000ffff027224 */ /* 0x001fc600078e0003 */
[----:B------:R-:W-:-:S04]  /*0700*/  FFMA R13, R0, R12, RZ ;  /* 0x0000000c000d7223 */ /* 0x000fc800000000ff */
[----:B------:R-:W-:-:S04]  /*0710*/  FFMA R4, R13, -c[0x0][0x260], R0 ;  /* 0x800098000d047a23 */ /* 0x000fc80000000000 */
[----:B------:R-:W-:Y:S01]  /*0720*/  FFMA R12, R12, R4, R13 ;  /* 0x000000040c0c7223 */ /* 0x000fe2000000000d */
[----:B--2---:R-:W-:Y:S05]  /*0730*/  @!P0 BRA `(.L_x_889) ;  /* 0x0000005000008947 */ /* 0x004fea0003800000 */
[----:B------:R-:W-:Y:S01]  /*0740*/  MOV R3, R0 ;  /* 0x0000000000037202 */ /* 0x000fe20000000f00 */
[----:B------:R-:W-:Y:S01]  /*0750*/  IMAD.MOV.U32 R4, RZ, RZ, c[0x0][0x260] ;  /* 0x00009800ff047624 */ /* 0x000fe200078e00ff */
[----:B------:R-:W-:Y:S02]  /*0760*/  MOV R14, 0x780 ;  /* 0x00000780000e7802 */ /* 0x000fe40000000f00 */
[----:B------:R-:W-:Y:S05]  /*0770*/  CALL.REL.NOINC `($__internal_26_$__cuda_sm3x_div_rn_noftz_f32_slowpath) ;  /* 0x0000055000007944 */ /* 0x000fea0003c00000 */
[----:B0-----:R-:W-:Y:S02]  /*0780*/  MOV R12, R3 ;  /* 0x00000003000c7202 */ /* 0x001fe40000000f00 */
.L_x_889:
[----:B------:R-:W-:Y:S05]  /*0790*/  BSYNC B0 ;  /* 0x0000000000007941 */ /* 0x000fea0003800000 */
.L_x_888:
        /* <DEDUP_REMOVED lines=9> */
[----:B------:R-:W-:Y:S05]  /*0830*/  CALL.REL.NOINC `($__internal_25_$__cuda_sm20_sqrt_rn_f32_slowpath) ;  /* 0x0000033000007944 */ /* 0x000fea0003c00000 */
[----:B------:R-:W-:Y:S01]  /*0840*/  IMAD.MOV.U32 R4, RZ, RZ, R3 ;  /* 0x000000ffff047224 */ /* 0x000fe200078e0003 */
[----:B------:R-:W-:Y:S05]  /*0850*/  BRA `(.L_x_892) ;  /* 0x0000004000007947 */ /* 0x000fea0003800000 */
.L_x_891:
[----:B01----:R-:W-:Y:S01]  /*0860*/  FMUL.FTZ R4, R3, R0 ;  /* 0x0000000003047220 */ /* 0x003fe20000410000 */
[----:B------:R-:W-:-:S03]  /*0870*/  FMUL.FTZ R0, R0, 0.5 ;  /* 0x3f00000000007820 */ /* 0x000fc60000410000 */
[----:B------:R-:W-:-:S04]  /*0880*/  FFMA R3, -R4, R4, R3 ;  /* 0x0000000404037223 */ /* 0x000fc80000000103 */
[----:B------:R-:W-:Y:S02]  /*0890*/  FFMA R4, R3, R0, R4 ;  /* 0x0000000003047223 */ /* 0x000fe40000000004 */
.L_x_892:
[----:B------:R-:W-:Y:S05]  /*08a0*/  BSYNC B0 ;  /* 0x0000000000007941 */ /* 0x000fea0003800000 */
.L_x_890:
[----:B------:R-:W-:Y:S01]  /*08b0*/  FSETP.GT.AND P0, PT, R4, c[0x0][0x264], PT ;  /* 0x0000990004007a0b */ /* 0x000fe20003f04000 */
[----:B------:R-:W-:-:S12]  /*08c0*/  BSSY B0, `(.L_x_893) ;  /* 0x0000014000007945 */ /* 0x000fd80003800000 */
[----:B------:R-:W-:Y:S05]  /*08d0*/  @!P0 BRA `(.L_x_894) ;  /* 0x0000012000008947 */ /* 0x000fea0003800000 */
[----:B------:R-:W0:Y:S01]  /*08e0*/  MUFU.RCP R3, R4 ;  /* 0x0000000400037308 */ /* 0x000e220000001000 */
[----:B------:R-:W-:Y:S01]  /*08f0*/  ULDC UR13, c[0x0][0x264] ;  /* 0x00009900000d7ab9 */ /* 0x000fe20000000800 */
[----:B------:R-:W-:Y:S01]  /*0900*/  BSSY B1, `(.L_x_895) ;  /* 0x000000c000017945 */ /* 0x000fe20003800000 */
        /* <DEDUP_REMOVED lines=9> */
[----:B------:R-:W-:Y:S02]  /*09a0*/  MOV R14, 0x9c0 ;  /* 0x000009c0000e7802 */ /* 0x000fe40000000f00 */
[----:B------:R-:W-:Y:S05]  /*09b0*/  CALL.REL.NOINC `($__internal_26_$__cuda_sm3x_div_rn_noftz_f32_slowpath) ;  /* 0x0000031000007944 */ /* 0x000fea0003c00000 */
.L_x_896:
[----:B------:R-:W-:Y:S05]  /*09c0*/  BSYNC B1 ;  /* 0x0000000000017941 */ /* 0x000fea0003800000 */
.L_x_895:
[-C--:B0-----:R-:W-:Y:S01]  /*09d0*/  FMUL R12, R12, R3.reuse ;  /* 0x000000030c0c7220 */ /* 0x081fe20000400000 */
[-C--:B------:R-:W-:Y:S01]  /*09e0*/  FMUL R2, R2, R3.reuse ;  /* 0x0000000302027220 */ /* 0x080fe20000400000 */
[----:B------:R-:W-:Y:S02]  /*09f0*/  FMUL R11, R11, R3 ;  /* 0x000000030b0b7220 */ /* 0x000fe40000400000 */
.L_x_894:
[----:B------:R-:W-:Y:S05]  /*0a00*/  BSYNC B0 ;  /* 0x0000000000007941 */ /* 0x000fea0003800000 */
.L_x_893:
[----:B------:R-:W-:Y:S01]  /*0a10*/  MOV R15, c[0x0][0x288] ;  /* 0x0000a200000f7a02 */ /* 0x000fe20000000f00 */
[C---:B------:R-:W-:Y:S02]  /*0a20*/  IMAD R3, R7.reuse, c[0x0][0x288], RZ ;  /* 0x0000a20007037a24 */ /* 0x040fe400078e02ff */
[----:B------:R-:W-:Y:S02]  /*0a30*/  IMAD R7, R7, c[0x0][0x2c0], RZ ;  /* 0x0000b00007077a24 */ /* 0x000fe400078e02ff */
[----:B------:R-:W-:Y:S02]  /*0a40*/  IMAD.MOV.U32 R17, RZ, RZ, c[0x0][0x2c0] ;  /* 0x0000b000ff117624 */ /* 0x000fe400078e00ff */
[----:B------:R-:W-:-:S02]  /*0a50*/  IMAD R3, R6, UR11, R3 ;  /* 0x0000000b06037c24 */ /* 0x000fc4000f8e0203 */
[----:B------:R-:W-:-:S04]  /*0a60*/  IMAD.WIDE.U32 R14, R6, R15, c[0x0][0x268] ;  /* 0x00009a00060e7625 */ /* 0x000fc800078e000f */
[C---:B------:R-:W-:Y:S01]  /*0a70*/  IMAD R7, R6.reuse, UR12, R7 ;  /* 0x0000000c06077c24 */ /* 0x040fe2000f8e0207 */
[----:B------:R-:W-:Y:S01]  /*0a80*/  IADD3 R15, R15, R3, RZ ;  /* 0x000000030f0f7210 */ /* 0x000fe20007ffe0ff */
[C---:B------:R-:W-:Y:S01]  /*0a90*/  IMAD.WIDE.U32 R16, R6.reuse, R17, c[0x0][0x2a0] ;  /* 0x0000a80006107625 */ /* 0x040fe200078e0011 */
[----:B------:R-:W-:-:S03]  /*0aa0*/  IADD3 R6, P0, R6, UR6, RZ ;  /* 0x0000000606067c10 */ /* 0x000fc6000ff1e0ff */
[----:B------:R-:W-:Y:S01]  /*0ab0*/  IMAD.IADD R17, R17, 0x1, R7 ;  /* 0x0000000111117824 */ /* 0x000fe200078e0207 */
[----:B------:R0:W-:Y:S01]  /*0ac0*/  STG.E [R14.64], R8 ;  /* 0x000000080e007986 */ /* 0x0001e2000c10190e */
[----:B------:R-:W-:Y:S02]  /*0ad0*/  IADD3.X R5, R5, UR4, RZ, P0, !PT ;  /* 0x0000000405057c10 */ /* 0x000fe400087fe4ff */
[----:B------:R-:W-:Y:S01]  /*0ae0*/  ISETP.GE.U32.AND P0, PT, R6, c[0x0][0x178], PT ;  /* 0x00005e0006007a0c */ /* 0x000fe20003f06070 */
[----:B------:R0:W-:Y:S03]  /*0af0*/  STG.E [R14.64+0x4], R9 ;  /* 0x000004090e007986 */ /* 0x0001e6000c10190e */
[----:B------:R-:W-:Y:S01]  /*0b00*/  ISETP.GE.U32.AND.EX P0, PT, R5, c[0x0][0x17c], PT, P0 ;  /* 0x00005f0005007a0c */ /* 0x000fe20003f06100 */
[----:B------:R0:W-:Y:S04]  /*0b10*/  STG.E [R14.64+0x8], R10 ;  /* 0x0000080a0e007986 */ /* 0x0001e8000c10190e */
[----:B------:R0:W-:Y:S04]  /*0b20*/  STG.E [R16.64], R11 ;  /* 0x0000000b10007986 */ /* 0x0001e8000c10190e */
[----:B------:R0:W-:Y:S04]  /*0b30*/  STG.E [R16.64+0x4], R2 ;  /* 0x0000040210007986 */ /* 0x0001e8000c10190e */
[----:B------:R0:W-:Y:S01]  /*0b40*/  STG.E [R16.64+0x8], R12 ;  /* 0x0000080c10007986 */ /* 0x0001e2000c10190e */
[----:B------:R-:W-:Y:S05]  /*0b50*/  @!P0 BRA `(.L_x_897) ;  /* 0xfffff65000008947 */ /* 0x000fea000383ffff */
[----:B------:R-:W-:Y:S05]  /*0b60*/  EXIT ;  /* 0x000000000000794d */ /* 0x000fea0003800000 */
        .weak           $__internal_25_$__cuda_sm20_sqrt_rn_f32_slowpath
        .type           $__internal_25_$__cuda_sm20_sqrt_rn_f32_slowpath,@function
        .size           $__internal_25_$__cuda_sm20_sqrt_rn_f32_slowpath,($__internal_26_$__cuda_sm3x_div_rn_noftz_f32_slowpath - $__internal_25_$__cuda_sm20_sqrt_rn_f32_slowpath)
$__internal_25_$__cuda_sm20_sqrt_rn_f32_slowpath:
[----:B------:R-:W-:-:S13]  /*0b70*/  LOP3.LUT P0, RZ, R3, 0x7fffffff, RZ, 0xc0, !PT ;  /* 0x7fffffff03ff7812 */ /* 0x000fda000780c0ff */
[----:B------:R-:W-:Y:S05]  /*0b80*/  @!P0 BRA `(.L_x_898) ;  /* 0x0000011000008947 */ /* 0x000fea0003800000 */
[----:B------:R-:W-:Y:S02]  /*0b90*/  FSETP.GEU.FTZ.AND P0, PT, R3, RZ, PT ;  /* 0x000000ff0300720b */ /* 0x000fe40003f1e000 */
[----:B------:R-:W-:-:S11]  /*0ba0*/  MOV R0, R3 ;  /* 0x0000000300007202 */ /* 0x000fd60000000f00 */
[----:B------:R-:W-:Y:S01]  /*0bb0*/  @!P0 IMAD.MOV.U32 R3, RZ, RZ, 0x7fffffff ;  /* 0x7fffffffff038424 */ /* 0x000fe200078e00ff */
        /* <DEDUP_REMOVED lines=13> */
[----:B------:R-:W-:Y:S01]  /*0c90*/  @P0 FMUL.FTZ R3, R14, 2.3283064365386962891e-10 ;  /* 0x2f8000000e030820 */ /* 0x000fe20000410000 */
.L_x_898:
[----:B------:R-:W-:Y:S01]  /*0ca0*/  IMAD.MOV.U32 R14, RZ, RZ, R16 ;  /* 0x000000ffff0e7224 */ /* 0x000fe200078e0010 */
[----:B------:R-:W-:-:S04]  /*0cb0*/  MOV R15, 0x0 ;  /* 0x00000000000f7802 */ /* 0x000fc80000000f00 */
[----:B------:R-:W-:Y:S05]  /*0cc0*/  RET.REL.NODEC R14 `(my_apply_particle_deltas_cuda_kernel_forward) ;  /* 0xfffff3300e007950 */ /* 0x000fea0003c3ffff */
        .weak           $__internal_26_$__cuda_sm3x_div_rn_noftz_f32_slowpath
        .type           $__internal_26_$__cuda_sm3x_div_rn_noftz_f32_slowpath,@function
        .size           $__internal_26_$__cuda_sm3x_div_rn_noftz_f32_slowpath,(.L_x_1281 - $__internal_26_$__cuda_sm3x_div_rn_noftz_f32_slowpath)
$__internal_26_$__cuda_sm3x_div_rn_noftz_f32_slowpath:
        /* <DEDUP_REMOVED lines=34> */
.L_x_900:
        /* <DEDUP_REMOVED lines=13> */
[----:B------:R-:W-:Y:S02]  /*0fc0*/  FFMA R17, R18, R20, R3 ;  /* 0x0000001412117223 */ /* 0x000fe40000000003 */
[----:B------:R-:W-:Y:S02]  /*0fd0*/  IMAD.IADD R16, R16, 0x1, R13 ;  /* 0x0000000110107824 */ /* 0x000fe400078e020d */
        /* <DEDUP_REMOVED lines=15> */
[C---:B------:R-:W-:Y:S01]  /*10d0*/  IADD3 R16, R18.reuse, 0x20, RZ ;  /* 0x0000002012107810 */ /* 0x040fe20007ffe0ff */
[CCC-:B------:R-:W-:Y:S01]  /*10e0*/  FFMA.RM R13, R21.reuse, R17.reuse, R20.reuse ;  /* 0x00000011150d7223 */ /* 0x1c0fe20000004014 */
[----:B------:R-:W-:Y:S02]  /*10f0*/  ISETP.NE.AND P2, PT, R18, RZ, PT ;  /* 0x000000ff1200720c */ /* 0x000fe40003f45270 */
[----:B------:R-:W-:Y:S01]  /*1100*/  LOP3.LUT R15, R4, 0x7fffff, RZ, 0xc0, !PT ;  /* 0x007fffff040f7812 */ /* 0x000fe200078ec0ff */
[----:B------:R-:W-:Y:S01]  /*1110*/  FFMA.RP R4, R21, R17, R20 ;  /* 0x0000001115047223 */ /* 0x000fe20000008014 */
[----:B------:R-:W-:Y:S01]  /*1120*/  IMAD.MOV R17, RZ, RZ, -R18 ;  /* 0x000000ffff117224 */ /* 0x000fe200078e0a12 */
[----:B------:R-:W-:Y:S02]  /*1130*/  ISETP.NE.AND P1, PT, R18, RZ, PT ;  /* 0x000000ff1200720c */ /* 0x000fe40003f25270 */
        /* <DEDUP_REMOVED lines=14> */
.L_x_907:
[----:B------:R-:W-:-:S04]  /*1220*/  LOP3.LUT R3, R3, 0x80000000, RZ, 0xc0, !PT ;  /* 0x8000000003037812 */ /* 0x000fc800078ec0ff */
[----:B------:R-:W-:Y:S01]  /*1230*/  LOP3.LUT R3, R3, 0x7f800000, RZ, 0xfc, !PT ;  /* 0x7f80000003037812 */ /* 0x000fe200078efcff */
[----:B------:R-:W-:Y:S05]  /*1240*/  BRA `(.L_x_908) ;  /* 0x0000001000007947 */ /* 0x000fea0003800000 */
.L_x_906:
[----:B------:R-:W-:Y:S02]  /*1250*/  IMAD R3, R16, 0x800000, R3 ;  /* 0x0080000010037824 */ /* 0x000fe400078e0203 */
.L_x_908:
[----:B------:R-:W-:Y:S05]  /*1260*/  BSYNC B3 ;  /* 0x0000000000037941 */ /* 0x000fea0003800000 */
.L_x_905:
[----:B------:R-:W-:Y:S05]  /*1270*/  BRA `(.L_x_909) ;  /* 0x0000008000007947 */ /* 0x000fea0003800000 */
.L_x_904:
[----:B------:R-:W-:-:S04]  /*1280*/  LOP3.LUT R3, R4, 0x80000000, R3, 0x48, !PT ;  /* 0x8000000004037812 */ /* 0x000fc800078e4803 */
[----:B------:R-:W-:Y:S01]  /*1290*/  LOP3.LUT R3, R3, 0x7f800000, RZ, 0xfc, !PT ;  /* 0x7f80000003037812 */ /* 0x000fe200078efcff */
[----:B------:R-:W-:Y:S05]  /*12a0*/  BRA `(.L_x_909) ;  /* 0x0000005000007947 */ /* 0x000fea0003800000 */
.L_x_903:
[----:B------:R-:W-:Y:S01]  /*12b0*/  LOP3.LUT R3, R4, 0x80000000, R3, 0x48, !PT ;  /* 0x8000000004037812 */ /* 0x000fe200078e4803 */
[----:B------:R-:W-:Y:S05]  /*12c0*/  BRA `(.L_x_909) ;  /* 0x0000003000007947 */ /* 0x000fea0003800000 */
.L_x_902:
[----:B------:R-:W0:Y:S01]  /*12d0*/  MUFU.RSQ R3, -QNAN ;  /* 0xffc0000000037908 */ /* 0x000e220000001400 */
[----:B------:R-:W-:Y:S05]  /*12e0*/  BRA `(.L_x_909) ;  /* 0x0000001000007947 */ /* 0x000fea0003800000 */
.L_x_901:
[----:B------:R-:W-:Y:S02]  /*12f0*/  FADD.FTZ R3, R3, R4 ;  /* 0x0000000403037221 */ /* 0x000fe40000010000 */
.L_x_909:
[----:B------:R-:W-:Y:S05]  /*1300*/  BSYNC B2 ;  /* 0x0000000000027941 */ /* 0x000fea0003800000 */
.L_x_899:
[----:B------:R-:W-:-:S04]  /*1310*/  MOV R15, 0x0 ;  /* 0x00000000000f7802 */ /* 0x000fc80000000f00 */
[----:B------:R-:W-:Y:S05]  /*1320*/  RET.REL.NODEC R14 `(my_apply_particle_deltas_cuda_kernel_forward) ;  /* 0xffffecd00e007950 */ /* 0x000fea0003c3ffff */
.L_x_910:
        /* <DEDUP_REMOVED lines=13> */
.L_x_1281:


//--------------------- .text.my_integrate_particles_cuda_kernel_backward --------------------------
	.section	.text.my_integrate_particles_cuda_kernel_backward,"ax",@progbits
	.sectioninfo	@"SHI_REGISTERS=35"
	.align	128
        .global         my_integrate_particles_cuda_kernel_backward
        .type           my_integrate_particles_cuda_kernel_backward,@function
        .size           my_integrate_particles_cuda_kernel_backward,(.L_x_1283 - my_integrate_particles_cuda_kernel_backward)
        .other          my_integrate_particles_cuda_kernel_backward,@"STO_CUDA_ENTRY STV_DEFAULT"
my_integrate_particles_cuda_kernel_backward:
.text.my_integrate_particles_cuda_kernel_backward:
        /* <DEDUP_REMOVED lines=27> */
[----:B------:R-:W-:Y:S02]  /*01b0*/  ULDC.64 UR16, c[0x0][0x118] ;  /* 0x0000460000107ab9 */ /* 0x000fe40000000a00 */
.L_x_942:
[----:B------:R-:W-:Y:S01]  /*01c0*/  MOV R0, c[0x0][0x280] ;  /* 0x0000a00000007a02 */ /* 0x000fe20000000f00 */
[----:B0-----:R-:W-:Y:S01]  /*01d0*/  IMAD.MOV.U32 R2, RZ, RZ, c[0x0][0x280] ;  /* 0x0000a000ff027624 */ /* 0x001fe200078e00ff */
[----:B------:R-:W-:Y:S02]  /*01e0*/  SHF.R.S32.HI R4, RZ, 0x1f, R17 ;  /* 0x0000001fff047819 */ /* 0x000fe40000011411 */
[----:B------:R-:W-:Y:S01]  /*01f0*/  SHF.R.S32.HI R5, RZ, 0x1f, R0 ;  /* 0x0000001fff057819 */ /* 0x000fe20000011400 */
[----:B------:R-:W-:-:S04]  /*0200*/  IMAD.WIDE.U32 R2, R17, R2, c[0x0][0x260] ;  /* 0x0000980011027625 */ /* 0x000fc800078e0002 */
[----:B------:R-:W-:-:S04]  /*0210*/  IMAD R0, R4, c[0x0][0x280], RZ ;  /* 0x0000a00004007a24 */ /* 0x000fc800078e02ff */
[----:B------:R-:W-:-:S05]  /*0220*/  IMAD R5, R5, R17, R0 ;  /* 0x0000001105057224 */ /* 0x000fca00078e0200 */
        /* <DEDUP_REMOVED lines=9> */
[----:B------:R-:W-:Y:S02]  /*02c0*/  MOV R18, c[0x0][0x210] ;  /* 0x0000840000127a02 */ /* 0x000fe40000000f00 */
[----:B------:R-:W-:Y:S01]  /*02d0*/  SHF.R.S32.HI R13, RZ, 0x1f, R2 ;  /* 0x0000001fff0d7819 */ /* 0x000fe20000011402 */
[----:B------:R-:W-:Y:S01]  /*02e0*/  IMAD.WIDE.U32 R2, R17, R2, c[0x0][0x228] ;  /* 0x00008a0011027625 */ /* 0x000fe200078e0002 */
[----:B------:R-:W-:Y:S02]  /*02f0*/  MOV R6, c[0x0][0x1d8] ;  /* 0x0000760000067a02 */ /* 0x000fe40000000f00 */
[----:B------:R-:W-:Y:S01]  /*0300*/  SHF.R.S32.HI R12, RZ, 0x1f, R18 ;  /* 0x0000001fff0c7819 */ /* 0x000fe20000011412 */
[----:B------:R-:W-:Y:S01]  /*0310*/  IMAD R5, R13, R17, R0 ;  /* 0x000000110d057224 */ /* 0x000fe200078e0200 */
[----:B------:R-:W-:Y:S01]  /*0320*/  SHF.R.S32.HI R10, RZ, 0x1f, R6 ;  /* 0x0000001fff0a7819 */ /* 0x000fe20000011406 */
[----:B------:R-:W-:-:S02]  /*0330*/  IMAD R0, R4, c[0x0][0x210], RZ ;  /* 0x0000840004007a24 */ /* 0x000fc400078e02ff */
[----:B------:R-:W-:Y:S02]  /*0340*/  IMAD.IADD R3, R3, 0x1, R5 ;  /* 0x0000000103037824 */ /* 0x000fe400078e0205 */
[----:B------:R-:W-:Y:S02]  /*0350*/  IMAD R4, R4, c[0x0][0x1d8], RZ ;  /* 0x0000760004047a24 */ /* 0x000fe400078e02ff */
[----:B------:R-:W-:-:S04]  /*0360*/  IMAD.WIDE.U32 R18, R17, R18, c[0x0][0x1f0] ;  /* 0x00007c0011127625 */ /* 0x000fc800078e0012 */
[----:B------:R-:W-:Y:S02]  /*0370*/  IMAD R9, R12, R17, R0 ;  /* 0x000000110c097224 */ /* 0x000fe400078e0200 */
[----:B------:R-:W2:Y:S01]  /*0380*/  LDG.E R0, [R2.64] ;  /* 0x0000001002007981 */ /* 0x000ea2000c1e1900 */
[----:B------:R-:W-:Y:S02]  /*0390*/  IMAD.WIDE.U32 R6, R17, R6, c[0x0][0x1b8] ;  /* 0x00006e0011067625 */ /* 0x000fe400078e0006 */
[----:B------:R-:W-:Y:S02]  /*03a0*/  IADD3 R19, R19, R9, RZ ;  /* 0x0000000913137210 */ /* 0x000fe40007ffe0ff */
[----:B------:R-:W-:-:S03]  /*03b0*/  IMAD R5, R10, R17, R4 ;  /* 0x000000110a057224 */ /* 0x000fc600078e0204 */
[----:B------:R-:W3:Y:S02]  /*03c0*/  LDG.E R11, [R18.64+0x4] ;  /* 0x00000410120b7981 */ /* 0x000ee4000c1e1900 */
[----:B------:R-:W-:Y:S02]  /*03d0*/  IADD3 R7, R7, R5, RZ ;  /* 0x0000000507077210 */ /* 0x000fe40007ffe0ff */
[----:B------:R-:W4:Y:S04]  /*03e0*/  LDG.E R8, [R18.64] ;  /* 0x0000001012087981 */ /* 0x000f28000c1e1900 */
[----:B------:R-:W5:Y:S04]  /*03f0*/  LDG.E R23, [R6.64+0x4] ;  /* 0x0000041006177981 */ /* 0x000f68000c1e1900 */
[----:B------:R-:W5:Y:S04]  /*0400*/  LDG.E R9, [R18.64+0x8] ;  /* 0x0000081012097981 */ /* 0x000f68000c1e1900 */
[----:B------:R-:W5:Y:S04]  /*0410*/  LDG.E R21, [R6.64] ;  /* 0x0000001006157981 */ /* 0x000f68000c1e1900 */
[----:B------:R-:W5:Y:S01]  /*0420*/  LDG.E R25, [R6.64+0x8] ;  /* 0x0000081006197981 */ /* 0x000f62000c1e1900 */
[----:B------:R-:W-:Y:S01]  /*0430*/  BSSY B1, `(.L_x_913) ;  /* 0x0000019000017945 */ /* 0x000fe20003800000 */
[----:B--2---:R-:W-:-:S05]  /*0440*/  FSET.BF.LT.AND R2, -R0, RZ, PT ;  /* 0x000000ff0002720a */ /* 0x004fca0003801100 */
[C---:B------:R-:W-:Y:S01]  /*0450*/  FMUL R5, R2.reuse, c[0x0][0x29c] ;  /* 0x0000a70002057a20 */ /* 0x040fe20000400000 */
[----:B------:R-:W-:-:S03]  /*0460*/  FMUL R3, R2, c[0x0][0x298] ;  /* 0x0000a60002037a20 */ /* 0x000fc60000400000 */
[----:B---3--:R-:W-:Y:S01]  /*0470*/  FFMA R16, R0, R11, R5 ;  /* 0x0000000b00107223 */ /* 0x008fe20000000005 */
[----:B------:R-:W-:Y:S01]  /*0480*/  FMUL R5, R2, c[0x0][0x2a0] ;  /* 0x0000a80002057a20 */ /* 0x000fe20000400000 */
[----:B----4-:R-:W-:Y:S02]  /*0490*/  FFMA R4, R0, R8, R3 ;  /* 0x0000000800047223 */ /* 0x010fe40000000003 */
[----:B-----5:R-:W-:Y:S01]  /*04a0*/  FFMA R3, R16, c[0x0][0x2a4], R23 ;  /* 0x0000a90010037a23 */ /* 0x020fe20000000017 */
[----:B------:R-:W-:-:S03]  /*04b0*/  FFMA R2, R0, R9, R5 ;  /* 0x0000000900027223 */ /* 0x000fc60000000005 */
[----:B------:R-:W-:Y:S01]  /*04c0*/  FMUL R5, R3, R3 ;  /* 0x0000000303057220 */ /* 0x000fe20000400000 */
[----:B------:R-:W-:Y:S01]  /*04d0*/  FFMA R4, R4, c[0x0][0x2a4], R21 ;  /* 0x0000a90004047a23 */ /* 0x000fe20000000015 */
[----:B------:R-:W-:-:S03]  /*04e0*/  FFMA R2, R2, c[0x0][0x2a4], R25 ;  /* 0x0000a90002027a23 */ /* 0x000fc60000000019 */
[----:B------:R-:W-:-:S04]  /*04f0*/  FFMA R5, R4, R4, R5 ;  /* 0x0000000404057223 */ /* 0x000fc80000000005 */
[----:B------:R-:W-:-:S05]  /*0500*/  FFMA R6, R2, R2, R5 ;  /* 0x0000000202067223 */ /* 0x000fca0000000005 */
[----:B------:R-:W-:Y:S01]  /*0510*/  IADD3 R7, R6, -0xd000000, RZ ;  /* 0xf300000006077810 */ /* 0x000fe20007ffe0ff */
[----:B------:R0:W1:Y:S03]  /*0520*/  MUFU.RSQ R5, R6 ;  /* 0x0000000600057308 */ /* 0x0000660000001400 */
[----:B------:R-:W-:-:S13]  /*0530*/  ISETP.GT.U32.AND P0, PT, R7, 0x727fffff, PT ;  /* 0x727fffff0700780c */ /* 0x000fda0003f04070 */
[----:B------:R-:W-:Y:S05]  /*0540*/  @!P0 BRA `(.L_x_914) ;  /* 0x0000003000008947 */ /* 0x000fea0003800000 */
[----:B01----:R-:W-:Y:S02]  /*0550*/  MOV R22, 0x570 ;  /* 0x0000057000167802 */ /* 0x003fe40000000f00 */
[----:B------:R-:W-:Y:S05]  /*0560*/  CALL.REL.NOINC `($__internal_27_$__cuda_sm20_sqrt_rn_f32_slowpath) ;  /* 0x0000131000007944 */ /* 0x000fea0003c00000 */
[----:B------:R-:W-:Y:S05]  /*0570*/  BRA `(.L_x_915) ;  /* 0x0000004000007947 */ /* 0x000fea0003800000 */
.L_x_914:
[----:B01----:R-:W-:Y:S01]  /*0580*/  FMUL.FTZ R21, R6, R5 ;  /* 0x0000000506157220 */ /* 0x003fe20000410000 */
[----:B------:R-:W-:-:S03]  /*0590*/  FMUL.FTZ R5, R5, 0.5 ;  /* 0x3f00000005057820 */ /* 0x000fc60000410000 */
[----:B------:R-:W-:-:S04]  /*05a0*/  FFMA R6, -R21, R21, R6 ;  /* 0x0000001515067223 */ /* 0x000fc80000000106 */
[----:B------:R-:W-:Y:S02]  /*05b0*/  FFMA R21, R6, R5, R21 ;  /* 0x0000000506157223 */ /* 0x000fe40000000015 */
.L_x_915:
[----:B------:R-:W-:Y:S05]  /*05c0*/  BSYNC B1 ;  /* 0x0000000000017941 */ /* 0x000fea0003800000 */
.L_x_913:
        /* <DEDUP_REMOVED lines=13> */
[----:B------:R-:W-:Y:S01]  /*06a0*/  MOV R5, c[0x0][0x2a8] ;  /* 0x0000aa0000057a02 */ /* 0x000fe20000000f00 */
[----:B------:R-:W-:Y:S01]  /*06b0*/  IMAD.MOV.U32 R6, RZ, RZ, R21 ;  /* 0x000000ffff067224 */ /* 0x000fe200078e0015 */
[----:B------:R-:W-:Y:S02]  /*06c0*/  MOV R24, 0x6e0 ;  /* 0x000006e000187802 */ /* 0x000fe40000000f00 */
[----:B------:R-:W-:Y:S05]  /*06d0*/  CALL.REL.NOINC `($__internal_28_$__cuda_sm3x_div_rn_noftz_f32_slowpath) ;  /* 0x0000131000007944 */ /* 0x000fea0003c00000 */
[----:B0-----:R-:W-:Y:S02]  /*06e0*/  MOV R14, R5 ;  /* 0x00000005000e7202 */ /* 0x001fe40000000f00 */
.L_x_917:
[----:B------:R-:W-:Y:S05]  /*06f0*/  BSYNC B1 ;  /* 0x0000000000017941 */ /* 0x000fea0003800000 */
.L_x_916:
        /* <DEDUP_REMOVED lines=16> */
.L_x_918:
[----:B------:R-:W-:Y:S01]  /*0800*/  ISETP.NE.U32.AND P0, PT, RZ, c[0x0][0x2f0], PT ;  /* 0x0000bc00ff007a0c */ /* 0x000fe20003f05070 */
[----:B------:R-:W-:Y:S01]  /*0810*/  CS2R R22, SRZ ;  /* 0x0000000000167805 */ /* 0x000fe2000001ff00 */
[----:B------:R-:W-:-:S02]  /*0820*/  MOV R25, RZ ;  /* 0x000000ff00197202 */ /* 0x000fc40000000f00 */
[----:B------:R-:W-:-:S13]  /*0830*/  ISETP.NE.AND.EX P0, PT, RZ, c[0x0][0x2f4], PT, P0 ;  /* 0x0000bd00ff007a0c */ /* 0x000fda0003f05300 */
[----:B------:R-:W-:Y:S05]  /*0840*/  @!P0 BRA `(.L_x_919) ;  /* 0x000000c000008947 */ /* 0x000fea0003800000 */
[----:B------:R-:W-:Y:S01]  /*0850*/  SHF.R.S32.HI R16, RZ, 0x1f, R17 ;  /* 0x0000001fff107819 */ /* 0x000fe20000011411 */
[----:B------:R-:W-:-:S04]  /*0860*/  IMAD.MOV.U32 R6, RZ, RZ, c[0x0][0x308] ;  /* 0x0000c200ff067624 */ /* 0x000fc800078e00ff */
        /* <DEDUP_REMOVED lines=10> */
.L_x_919:
        /* <DEDUP_REMOVED lines=16> */
.L_x_920:
        /* <DEDUP_REMOVED lines=17> */
[----:B----4-:R-:W-:-:S02]  /*0b20*/  FADD R5, RZ, R5 ;  /* 0x00000005ff057221 */ /* 0x010fc40000000000 */
.L_x_921:
[----:B------:R-:W-:Y:S01]  /*0b30*/  FSETP.GT.AND P0, PT, R21, c[0x0][0x2a8], PT ;  /* 0x0000aa0015007a0b */ /* 0x000fe20003f04000 */
[----:B------:R-:W-:Y:S01]  /*0b40*/  FADD R18, RZ, R16 ;  /* 0x00000010ff127221 */ /* 0x000fe20000000000 */
[----:B------:R-:W-:Y:S01]  /*0b50*/  FADD R19, RZ, R19 ;  /* 0x00000013ff137221 */ /* 0x000fe20000000000 */
[----:B------:R-:W-:Y:S01]  /*0b60*/  FADD R16, RZ, R5 ;  /* 0x00000005ff107221 */ /* 0x000fe20000000000 */
[----:B------:R-:W-:Y:S01]  /*0b70*/  BSSY B1, `(.L_x_922) ;  /* 0x0000021000017945 */ /* 0x000fe20003800000 */
[----:B------:R-:W-:Y:S01]  /*0b80*/  MOV R20, RZ ;  /* 0x000000ff00147202 */ /* 0x000fe20000000f00 */
[----:B------:R-:W-:Y:S01]  /*0b90*/  FFMA R22, R19, c[0x0][0x2a4], R22 ;  /* 0x0000a90013167a23 */ /* 0x000fe20000000016 */
[----:B------:R-:W-:Y:S01]  /*0ba0*/  FFMA R25, R18, c[0x0][0x2a4], R25 ;  /* 0x0000a90012197a23 */ /* 0x000fe20000000019 */
[----:B------:R-:W-:-:S05]  /*0bb0*/  FFMA R23, R16, c[0x0][0x2a4], R23 ;  /* 0x0000a90010177a23 */ /* 0x000fca0000000017 */
[----:B------:R-:W-:Y:S05]  /*0bc0*/  @!P0 BRA `(.L_x_923) ;  /* 0x000001b000008947 */ /* 0x000fea0003800000 */
[----:B------:R-:W-:Y:S01]  /*0bd0*/  FADD R25, RZ, R25 ;  /* 0x00000019ff197221 */ /* 0x000fe20000000000 */
[----:B------:R-:W-:Y:S01]  /*0be0*/  FADD R7, RZ, R22 ;  /* 0x00000016ff077221 */ /* 0x000fe20000000000 */
[----:B------:R-:W-:Y:S01]  /*0bf0*/  FADD R23, RZ, R23 ;  /* 0x00000017ff177221 */ /* 0x000fe20000000000 */
[----:B------:R-:W0:Y:S01]  /*0c00*/  MUFU.RCP R6, R21 ;  /* 0x0000001500067308 */ /* 0x000e220000001000 */
[-C--:B------:R-:W-:Y:S01]  /*0c10*/  FMUL R5, R3, R25.reuse ;  /* 0x0000001903057220 */ /* 0x080fe20000400000 */
[----:B------:R-:W-:Y:S01]  /*0c20*/  BSSY B2, `(.L_x_924) ;  /* 0x0000014000027945 */ /* 0x000fe20003800000 */
[C---:B------:R-:W-:Y:S01]  /*0c30*/  FMUL R25, R14.reuse, R25 ;  /* 0x000000190e197220 */ /* 0x040fe20000400000 */
[-C--:B------:R-:W-:Y:S01]  /*0c40*/  FMUL R22, R14, R7.reuse ;  /* 0x000000070e167220 */ /* 0x080fe20000400000 */
[----:B------:R-:W-:-:S04]  /*0c50*/  FFMA R5, R4, R7, R5 ;  /* 0x0000000704057223 */ /* 0x000fc80000000005 */
[-C--:B------:R-:W-:Y:S01]  /*0c60*/  FFMA R5, R2, R23.reuse, R5 ;  /* 0x0000001702057223 */ /* 0x080fe20000000005 */
[----:B------:R-:W-:-:S03]  /*0c70*/  FMUL R23, R14, R23 ;  /* 0x000000170e177220 */ /* 0x000fc60000400000 */
[----:B------:R-:W-:Y:S01]  /*0c80*/  FADD R27, RZ, R5 ;  /* 0x00000005ff1b7221 */ /* 0x000fe20000000000 */
[----:B0-----:R-:W-:-:S03]  /*0c90*/  FFMA R29, R6, -R21, 1 ;  /* 0x3f800000061d7423 */ /* 0x001fc60000000815 */
[----:B------:R-:W-:Y:S01]  /*0ca0*/  FMUL R27, R14, R27 ;  /* 0x0000001b0e1b7220 */ /* 0x000fe20000400000 */
[----:B------:R-:W-:-:S03]  /*0cb0*/  FFMA R5, R6, R29, R6 ;  /* 0x0000001d06057223 */ /* 0x000fc60000000006 */
[----:B------:R-:W0:Y:S01]  /*0cc0*/  FCHK P0, R27, R21 ;  /* 0x000000151b007302 */ /* 0x000e220000000000 */
[----:B------:R-:W-:-:S04]  /*0cd0*/  FFMA R6, R5, R27, RZ ;  /* 0x0000001b05067223 */ /* 0x000fc800000000ff */
[----:B------:R-:W-:-:S04]  /*0ce0*/  FFMA R20, R6, -R21, R27 ;  /* 0x8000001506147223 */ /* 0x000fc8000000001b */
[----:B------:R-:W-:Y:S01]  /*0cf0*/  FFMA R20, R5, R20, R6 ;  /* 0x0000001405147223 */ /* 0x000fe20000000006 */
[----:B0-----:R-:W-:Y:S05]  /*0d00*/  @!P0 BRA `(.L_x_925) ;  /* 0x0000005000008947 */ /* 0x001fea0003800000 */
[----:B------:R-:W-:Y:S01]  /*0d10*/  IMAD.MOV.U32 R5, RZ, RZ, R27 ;  /* 0x000000ffff057224 */ /* 0x000fe200078e001b */
[----:B------:R-:W-:Y:S02]  /*0d20*/  MOV R6, R21 ;  /* 0x0000001500067202 */ /* 0x000fe40000000f00 */
[----:B------:R-:W-:Y:S02]  /*0d30*/  MOV R24, 0xd50 ;  /* 0x00000d5000187802 */ /* 0x000fe40000000f00 */
[----:B------:R-:W-:Y:S05]  /*0d40*/  CALL.REL.NOINC `($__internal_28_$__cuda_sm3x_div_rn_noftz_f32_slowpath) ;  /* 0x00000ca000007944 */ /* 0x000fea0003c00000 */
[----:B0-----:R-:W-:Y:S02]  /*0d50*/  MOV R20, R5 ;  /* 0x0000000500147202 */ /* 0x001fe40000000f00 */
.L_x_925:
[----:B------:R-:W-:Y:S05]  /*0d60*/  BSYNC B2 ;  /* 0x0000000000027941 */ /* 0x000fea0003800000 */
.L_x_924:
[----:B------:R-:W-:Y:S02]  /*0d70*/  FADD R20, RZ, -R20 ;  /* 0x80000014ff147221 */ /* 0x000fe40000000000 */
.L_x_923:
[----:B------:R-:W-:Y:S05]  /*0d80*/  BSYNC B1 ;  /* 0x0000000000017941 */ /* 0x000fea0003800000 */
.L_x_922:
        /* <DEDUP_REMOVED lines=18> */
[----:B------:R-:W-:Y:S05]  /*0eb0*/  CALL.REL.NOINC `($__internal_28_$__cuda_sm3x_div_rn_noftz_f32_slowpath) ;  /* 0x00000b3000007944 */ /* 0x000fea0003c00000 */
[----:B0-----:R-:W-:Y:S02]  /*0ec0*/  IMAD.MOV.U32 R22, RZ, RZ, R5 ;  /* 0x000000ffff167224 */ /* 0x001fe400078e0005 */
.L_x_929:
[----:B------:R-:W-:Y:S05]  /*0ed0*/  BSYNC B2 ;  /* 0x0000000000027941 */ /* 0x000fea0003800000 */
.L_x_928:
        /* <DEDUP_REMOVED lines=13> */
[----:B0-----:R-:W-:Y:S02]  /*0fb0*/  MOV R4, R5 ;  /* 0x0000000500047202 */ /* 0x001fe40000000f00 */
.L_x_931:
[----:B------:R-:W-:Y:S05]  /*0fc0*/  BSYNC B2 ;  /* 0x0000000000027941 */ /* 0x000fea0003800000 */
.L_x_930:
        /* <DEDUP_REMOVED lines=12> */
[----:B------:R-:W-:Y:S05]  /*1090*/  CALL.REL.NOINC `($__internal_28_$__cuda_sm3x_div_rn_noftz_f32_slowpath) ;  /* 0x0000095000007944 */ /* 0x000fea0003c00000 */
[----:B0-----:R-:W-:Y:S02]  /*10a0*/  MOV R6, R5 ;  /* 0x0000000500067202 */ /* 0x001fe40000000f00 */
.L_x_933:
[----:B------:R-:W-:Y:S05]  /*10b0*/  BSYNC B2 ;  /* 0x0000000000027941 */ /* 0x000fea0003800000 */
.L_x_932:
[-C--:B------:R-:W-:Y:S01]  /*10c0*/  FFMA R27, R22, R20.reuse, R27 ;  /* 0x00000014161b7223 */ /* 0x080fe2000000001b */
[-C--:B------:R-:W-:Y:S01]  /*10d0*/  FFMA R25, R4, R20.reuse, R25 ;  /* 0x0000001404197223 */ /* 0x080fe20000000019 */
[----:B------:R-:W-:Y:S02]  /*10e0*/  FFMA R23, R6, R20, R23 ;  /* 0x0000001406177223 */ /* 0x000fe40000000017 */
.L_x_927:
[----:B------:R-:W-:Y:S05]  /*10f0*/  BSYNC B1 ;  /* 0x0000000000017941 */ /* 0x000fea0003800000 */
.L_x_926:
[----:B------:R-:W-:Y:S01]  /*1100*/  FADD R2, RZ, R25 ;  /* 0x00000019ff027221 */ /* 0x000fe20000000000 */
[----:B------:R-:W-:Y:S01]  /*1110*/  ISETP.NE.U32.AND P0, PT, RZ, c[0x0][0x3c8], PT ;  /* 0x0000f200ff007a0c */ /* 0x000fe20003f05070 */
[----:B------:R-:W-:Y:S01]  /*1120*/  FADD R3, RZ, R27 ;  /* 0x0000001bff037221 */ /* 0x000fe20000000000 */
[----:B------:R-:W-:Y:S01]  /*1130*/  FADD R4, RZ, R23 ;  /* 0x00000017ff047221 */ /* 0x000fe20000000000 */
[----:B------:R-:W-:Y:S01]  /*1140*/  FFMA R6, R2, c[0x0][0x2a4], RZ ;  /* 0x0000a90002067a23 */ /* 0x000fe200000000ff */
[----:B------:R-:W-:Y:S01]  /*1150*/  ISETP.NE.AND.EX P0, PT, RZ, c[0x0][0x3cc], PT, P0 ;  /* 0x0000f300ff007a0c */ /* 0x000fe20003f05300 */
[----:B------:R-:W-:Y:S01]  /*1160*/  FFMA R5, R3, c[0x0][0x2a4], RZ ;  /* 0x0000a90003057a23 */ /* 0x000fe200000000ff */
[----:B------:R-:W-:Y:S01]  /*1170*/  FFMA R7, R4, c[0x0][0x2a4], RZ ;  /* 0x0000a90004077a23 */ /* 0x000fe200000000ff */
[-C--:B------:R-:W-:Y:S01]  /*1180*/  FMUL R11, R11, R6.reuse ;  /* 0x000000060b0b7220 */ /* 0x080fe20000400000 */
[----:B------:R-:W-:-:S03]  /*1190*/  FFMA R6, R0, R6, RZ ;  /* 0x0000000600067223 */ /* 0x000fc600000000ff */
[-C--:B------:R-:W-:Y:S01]  /*11a0*/  FFMA R8, R8, R5.reuse, R11 ;  /* 0x0000000508087223 */ /* 0x080fe2000000000b */
[----:B------:R-:W-:-:S03]  /*11b0*/  FFMA R5, R0, R5, RZ ;  /* 0x0000000500057223 */ /* 0x000fc600000000ff */
[-C--:B------:R-:W-:Y:S01]  /*11c0*/  FFMA R8, R9, R7.reuse, R8 ;  /* 0x0000000709087223 */ /* 0x080fe20000000008 */
[----:B------:R-:W-:Y:S01]  /*11d0*/  FFMA R7, R0, R7, RZ ;  /* 0x0000000700077223 */ /* 0x000fe200000000ff */
[----:B------:R-:W-:Y:S02]  /*11e0*/  SHF.R.S32.HI R0, RZ, 0x1f, R17 ;  /* 0x0000001fff007819 */ /* 0x000fe40000011411 */
        /* <DEDUP_REMOVED lines=10> */
.L_x_934:
[----:B------:R-:W-:-:S04]  /*1290*/  ISETP.NE.U32.AND P0, PT, RZ, c[0x0][0x230], PT ;  /* 0x00008c00ff007a0c */ /* 0x000fc80003f05070 */
[----:B------:R-:W-:-:S13]  /*12a0*/  ISETP.NE.AND.EX P0, PT, RZ, c[0x0][0x234], PT, P0 ;  /* 0x00008d00ff007a0c */ /* 0x000fda0003f05300 */
[----:B------:R-:W-:Y:S05]  /*12b0*/  @!P0 BRA `(.L_x_935) ;  /* 0x0000006000008947 */ /* 0x000fea0003800000 */
[----:B------:R-:W-:Y:S01]  /*12c0*/  MOV R8, c[0x0][0x248] ;  /* 0x0000920000087a02 */ /* 0x000fe20000000f00 */
[----:B------:R-:W-:-:S04]  /*12d0*/  IMAD R20, R0, c[0x0][0x248], RZ ;  /* 0x0000920000147a24 */ /* 0x000fc800078e02ff */
[----:B------:R-:W-:Y:S02]  /*12e0*/  IMAD R13, R13, R17, R20 ;  /* 0x000000110d0d7224 */ /* 0x000fe400078e0214 */
[----:B------:R-:W-:-:S04]  /*12f0*/  IMAD.WIDE.U32 R8, R17, R8, c[0x0][0x230] ;  /* 0x00008c0011087625 */ /* 0x000fc800078e0008 */
[----:B------:R-:W-:-:S05]  /*1300*/  IMAD.IADD R9, R13, 0x1, R9 ;  /* 0x000000010d097824 */ /* 0x000fca00078e0209 */
[----:B------:R0:W-:Y:S02]  /*1310*/  RED.E.ADD.F32.FTZ.RN.STRONG.GPU [R8.64], R21 ;  /* 0x000000150800798e */ /* 0x0001e4000c10e790 */
.L_x_935:
        /* <DEDUP_REMOVED lines=13> */
.L_x_936:
[----:B------:R-:W-:-:S04]  /*13f0*/  ISETP.NE.U32.AND P0, PT, RZ, c[0x0][0x1f8], PT ;  /* 0x00007e00ff007a0c */ /* 0x000fc80003f05070 */
[----:B------:R-:W-:-:S13]  /*1400*/  ISETP.NE.AND.EX P0, PT, RZ, c[0x0][0x1fc], PT, P0 ;  /* 0x00007f00ff007a0c */ /* 0x000fda0003f05300 */
[----:B------:R-:W-:Y:S05]  /*1410*/  @!P0 BRA `(.L_x_937) ;  /* 0x0000008000008947 */ /* 0x000fea0003800000 */
[----:B0-----:R-:W-:Y:S01]  /*1420*/  IMAD R9, R0, c[0x0][0x210], RZ ;  /* 0x0000840000097a24 */ /* 0x001fe200078e02ff */
[----:B------:R-:W-:-:S03]  /*1430*/  MOV R8, c[0x0][0x210] ;  /* 0x0000840000087a02 */ /* 0x000fc60000000f00 */
[----:B------:R-:W-:Y:S02]  /*1440*/  IMAD R11, R12, R17, R9 ;  /* 0x000000110c0b7224 */ /* 0x000fe400078e0209 */
[----:B------:R-:W-:-:S05]  /*1450*/  IMAD.WIDE.U32 R8, R17, R8, c[0x0][0x1f8] ;  /* 0x00007e0011087625 */ /* 0x000fca00078e0008 */
[----:B------:R-:W-:-:S05]  /*1460*/  IADD3 R9, R11, R9, RZ ;  /* 0x000000090b097210 */ /* 0x000fca0007ffe0ff */
[----:B------:R0:W-:Y:S04]  /*1470*/  RED.E.ADD.F32.FTZ.RN.STRONG.GPU [R8.64], R5 ;  /* 0x000000050800798e */ /* 0x0001e8000c10e790 */
[----:B------:R0:W-:Y:S04]  /*1480*/  RED.E.ADD.F32.FTZ.RN.STRONG.GPU [R8.64+0x4], R6 ;  /* 0x000004060800798e */ /* 0x0001e8000c10e790 */
[----:B------:R0:W-:Y:S02]  /*1490*/  RED.E.ADD.F32.FTZ.RN.STRONG.GPU [R8.64+0x8], R7 ;  /* 0x000008070800798e */ /* 0x0001e4000c10e790 */
.L_x_937:
[----:B------:R-:W-:-:S04]  /*14a0*/  ISETP.NE.U32.AND P0, PT, RZ, c[0x0][0x358], PT ;  /* 0x0000d600ff007a0c */ /* 0x000fc80003f05070 */
[----:B------:R-:W-:-:S13]  /*14b0*/  ISETP.NE.AND.EX P0, PT, RZ, c[0x0][0x35c], PT, P0 ;  /* 0x0000d700ff007a0c */ /* 0x000fda0003f05300 */
[----:B------:R-:W-:Y:S05]  /*14c0*/  @!P0 BRA `(.L_x_938) ;  /* 0x000000a000008947 */ /* 0x000fea0003800000 */
[----:B------:R-:W-:Y:S01]  /*14d0*/  SHF.R.S32.HI R0, RZ, 0x1f, R17 ;  /* 0x0000001fff007819 */ /* 0x000fe20000011411 */
[----:B0-----:R-:W-:-:S04]  /*14e0*/  IMAD.MOV.U32 R6, RZ, RZ, c[0x0][0x378] ;  /* 0x0000de00ff067624 */ /* 0x001fc800078e00ff */
        /* <DEDUP_REMOVED lines=8> */
.L_x_938:
        /* <DEDUP_REMOVED lines=8> */
[----:B------:R0:W-:Y:S04]  /*15f0*/  RED.E.ADD.F32.FTZ.RN.STRONG.GPU [R6.64], R3 ;  /* 0x000000030600798e */ /* 0x0001e8000c10e790 */
[----:B------:R0:W-:Y:S04]  /*1600*/  RED.E.ADD.F32.FTZ.RN.STRONG.GPU [R6.64+0x4], R2 ;  /* 0x000004020600798e */ /* 0x0001e8000c10e790 */
[----:B------:R0:W-:Y:S02]  /*1610*/  RED.E.ADD.F32.FTZ.RN.STRONG.GPU [R6.64+0x8], R4 ;  /* 0x000008040600798e */ /* 0x0001e4000c10e790 */
.L_x_939:
[----:B------:R-:W-:-:S04]  /*1620*/  ISETP.NE.U32.AND P0, PT, RZ, c[0x0][0x320], PT ;  /* 0x0000c800ff007a0c */ /* 0x000fc80003f05070 */
[----:B------:R-:W-:-:S13]  /*1630*/  ISETP.NE.AND.EX P0, PT, RZ, c[0x0][0x324], PT, P0 ;  /* 0x0000c900ff007a0c */ /* 0x000fda0003f05300 */
[----:B------:R-:W-:Y:S05]  /*1640*/  @!P0 BRA `(.L_x_940) ;  /* 0x000000a000008947 */ /* 0x000fea0003800000 */
[----:B------:R-:W-:Y:S02]  /*1650*/  SHF.R.S32.HI R0, RZ, 0x1f, R17 ;  /* 0x0000001fff007819 */ /* 0x000fe40000011411 */
[----:B0-----:R-:W-:-:S03]  /*1660*/  MOV R2, c[0x0][0x340] ;  /* 0x0000d00000027a02 */ /* 0x001fc60000000f00 */
[----:B------:R-:W-:Y:S02]  /*1670*/  IMAD R0, R0, c[0x0][0x340], RZ ;  /* 0x0000d00000007a24 */ /* 0x000fe400078e02ff */
[----:B------:R-:W-:-:S04]  /*1680*/  IMAD.WIDE.U32 R2, R17, R2, c[0x0][0x320] ;  /* 0x0000c80011027625 */ /* 0x000fc800078e0002 */
[----:B------:R-:W-:-:S04]  /*1690*/  IMAD R5, R17, UR14, R0 ;  /* 0x0000000e11057c24 */ /* 0x000fc8000f8e0200 */
[----:B------:R-:W-:-:S05]  /*16a0*/  IMAD.IADD R3, R3, 0x1, R5 ;  /* 0x0000000103037824 */ /* 0x000fca00078e0205 */
[----:B------:R0:W-:Y:S04]  /*16b0*/  RED.E.ADD.F32.FTZ.RN.STRONG.GPU [R2.64], R19 ;  /* 0x000000130200798e */ /* 0x0001e8000c10e790 */
[----:B------:R0:W-:Y:S04]  /*16c0*/  RED.E.ADD.F32.FTZ.RN.STRONG.GPU [R2.64+0x4], R18 ;  /* 0x000004120200798e */ /* 0x0001e8000c10e790 */
[----:B------:R0:W-:Y:S01]  /*16d0*/  RED.E.ADD.F32.FTZ.RN.STRONG.GPU [R2.64+0x8], R16 ;  /* 0x000008100200798e */ /* 0x0001e2000c10e790 */
[----:B------:R-:W-:Y:S05]  /*16e0*/  BRA `(.L_x_912) ;  /* 0x000000c000007947 */ /* 0x000fea0003800000 */
.L_x_940:
        /* <DEDUP_REMOVED lines=11> */
[----:B------:R0:W-:Y:S02]  /*17a0*/  RED.E.ADD.F32.FTZ.RN.STRONG.GPU [R2.64+0x8], R16 ;  /* 0x000008100200798e */ /* 0x0001e4000c10e790 */
.L_x_912:
[----:B------:R-:W-:Y:S05]  /*17b0*/  BSYNC B0 ;  /* 0x0000000000007941 */ /* 0x000fea0003800000 */
.L_x_911:
        /* <DEDUP_REMOVED lines=11> */
.L_x_941:
[----:B------:R-:W-:Y:S05]  /*1870*/  EXIT ;  /* 0x000000000000794d */ /* 0x000fea0003800000 */
        .weak           $__internal_27_$__cuda_sm20_sqrt_rn_f32_slowpath
        .type           $__internal_27_$__cuda_sm20_sqrt_rn_f32_slowpath,@function
        .size           $__internal_27_$__cuda_sm20_sqrt_rn_f32_slowpath,($__internal_28_$__cuda_sm3x_div_rn_noftz_f32_slowpath - $__internal_27_$__cuda_sm20_sqrt_rn_f32_slowpath)
$__internal_27_$__cuda_sm20_sqrt_rn_f32_slowpath:
        /* <DEDUP_REMOVED lines=19> */
.L_x_943:
[----:B------:R-:W-:Y:S02]  /*19b0*/  MOV R21, R6 ;  /* 0x0000000600157202 */ /* 0x000fe40000000f00 */
[----:B------:R-:W-:Y:S02]  /*19c0*/  MOV R6, R22 ;  /* 0x0000001600067202 */ /* 0x000fe40000000f00 */
[----:B------:R-:W-:-:S04]  /*19d0*/  MOV R7, 0x0 ;  /* 0x0000000000077802 */ /* 0x000fc80000000f00 */
[----:B------:R-:W-:Y:S05]  /*19e0*/  RET.REL.NODEC R6 `(my_integrate_particles_cuda_kernel_backward) ;  /* 0xffffe61006007950 */ /* 0x000fea0003c3ffff */
        .weak           $__internal_28_$__cuda_sm3x_div_rn_noftz_f32_slowpath
        .type           $__internal_28_$__cuda_sm3x_div_rn_noftz_f32_slowpath,@function
        .size           $__internal_28_$__cuda_sm3x_div_rn_noftz_f32_slowpath,(.L_x_1283 - $__internal_28_$__cuda_sm3x_div_rn_noftz_f32_slowpath)
$__internal_28_$__cuda_sm3x_div_rn_noftz_f32_slowpath:
        /* <DEDUP_REMOVED lines=29> */
[----:B------:R-:W-:Y:S01]  /*1bc0*/  @P0 IMAD.MOV.U32 R26, RZ, RZ, RZ ;  /* 0x000000ffff1a0224 */ /* 0x000fe200078e00ff */
[----:B------:R-:W-:Y:S01]  /*1bd0*/  @!P0 MOV R26, 0xffffffc0 ;  /* 0xffffffc0001a8802 */ /* 0x000fe20000000f00 */
[----:B------:R-:W-:Y:S01]  /*1be0*/  @!P0 FFMA R5, R5, 1.84467440737095516160e+19, RZ ;  /* 0x5f80000005058823 */ /* 0x000fe200000000ff */
[----:B------:R-:W-:Y:S02]  /*1bf0*/  @!P1 FFMA R6, R6, 1.84467440737095516160e+19, RZ ;  /* 0x5f80000006069823 */ /* 0x000fe400000000ff */
[----:B------:R-:W-:Y:S02]  /*1c00*/  @!P1 IADD3 R26, R26, 0x40, RZ ;  /* 0x000000401a1a9810 */ /* 0x000fe40007ffe0ff */
.L_x_945:
        /* <DEDUP_REMOVED lines=30> */
[C---:B------:R-:W-:Y:S02]  /*1df0*/  IADD3 R31, R7.reuse, 0x20, RZ ;  /* 0x00000020071f7810 */ /* 0x040fe40007ffe0ff */
[C---:B------:R-:W-:Y:S02]  /*1e00*/  ISETP.NE.AND P2, PT, R7.reuse, RZ, PT ;  /* 0x000000ff0700720c */ /* 0x040fe40003f45270 */
[----:B------:R-:W-:Y:S01]  /*1e10*/  LOP3.LUT R28, R26, 0x7fffff, RZ, 0xc0, !PT ;  /* 0x007fffff1a1c7812 */ /* 0x000fe200078ec0ff */
[CCC-:B------:R-:W-:Y:S01]  /*1e20*/  FFMA.RP R26, R6.reuse, R30.reuse, R29.reuse ;  /* 0x0000001e061a7223 */ /* 0x1c0fe2000000801d */
[----:B------:R-:W-:Y:S01]  /*1e30*/  ISETP.NE.AND P1, PT, R7, RZ, PT ;  /* 0x000000ff0700720c */ /* 0x000fe20003f25270 */
[----:B------:R-:W-:Y:S01]  /*1e40*/  FFMA.RM R29, R6, R30, R29 ;  /* 0x0000001e061d7223 */ /* 0x000fe2000000401d */
[----:B------:R-:W-:Y:S01]  /*1e50*/  LOP3.LUT R28, R28, 0x800000, RZ, 0xfc, !PT ;  /* 0x008000001c1c7812 */ /* 0x000fe200078efcff */
[----:B------:R-:W-:-:S03]  /*1e60*/  IMAD.MOV R7, RZ, RZ, -R7 ;  /* 0x000000ffff077224 */ /* 0x000fc600078e0a07 */
        /* <DEDUP_REMOVED lines=13> */
.L_x_952:
[----:B------:R-:W-:-:S04]  /*1f40*/  LOP3.LUT R5, R5, 0x80000000, RZ, 0xc0, !PT ;  /* 0x8000000005057812 */ /* 0x000fc800078ec0ff */
[----:B------:R-:W-:Y:S01]  /*1f50*/  LOP3.LUT R5, R5, 0x7f800000, RZ, 0xfc, !PT ;  /* 0x7f80000005057812 */ /* 0x000fe200078efcff */
[----:B------:R-:W-:Y:S05]  /*1f60*/  BRA `(.L_x_953) ;  /* 0x0000001000007947 */ /* 0x000fea0003800000 */
.L_x_951:
[----:B------:R-:W-:Y:S02]  /*1f70*/  LEA R5, R26, R5, 0x17 ;  /* 0x000000051a057211 */ /* 0x000fe400078eb8ff */
.L_x_953:
[----:B------:R-:W-:Y:S05]  /*1f80*/  BSYNC B4 ;  /* 0x0000000000047941 */ /* 0x000fea0003800000 */
.L_x_950:
[----:B------:R-:W-:Y:S05]  /*1f90*/  BRA `(.L_x_954) ;  /* 0x0000008000007947 */ /* 0x000fea0003800000 */
.L_x_949:
[----:B------:R-:W-:-:S04]  /*1fa0*/  LOP3.LUT R5, R6, 0x80000000, R5, 0x48, !PT ;  /* 0x8000000006057812 */ /* 0x000fc800078e4805 */
[----:B------:R-:W-:Y:S01]  /*1fb0*/  LOP3.LUT R5, R5, 0x7f800000, RZ, 0xfc, !PT ;  /* 0x7f80000005057812 */ /* 0x000fe200078efcff */
[----:B------:R-:W-:Y:S05]  /*1fc0*/  BRA `(.L_x_954) ;  /* 0x0000005000007947 */ /* 0x000fea0003800000 */
.L_x_948:
[----:B------:R-:W-:Y:S01]  /*1fd0*/  LOP3.LUT R5, R6, 0x80000000, R5, 0x48, !PT ;  /* 0x8000000006057812 */ /* 0x000fe200078e4805 */
[----:B------:R-:W-:Y:S05]  /*1fe0*/  BRA `(.L_x_954) ;  /* 0x0000003000007947 */ /* 0x000fea0003800000 */
.L_x_947:
[----:B------:R-:W0:Y:S01]  /*1ff0*/  MUFU.RSQ R5, -QNAN ;  /* 0xffc0000000057908 */ /* 0x000e220000001400 */
[----:B------:R-:W-:Y:S05]  /*2000*/  BRA `(.L_x_954) ;  /* 0x0000001000007947 */ /* 0x000fea0003800000 */
.L_x_946:
[----:B------:R-:W-:Y:S02]  /*2010*/  FADD.FTZ R5, R5, R6 ;  /* 0x0000000605057221 */ /* 0x000fe40000010000 */
.L_x_954:
[----:B------:R-:W-:Y:S05]  /*2020*/  BSYNC B3 ;  /* 0x0000000000037941 */ /* 0x000fea0003800000 */
.L_x_944:
[----:B------:R-:W-:Y:S02]  /*2030*/  MOV R6, R24 ;  /* 0x0000001800067202 */ /* 0x000fe40000000f00 */
[----:B------:R-:W-:-:S04]  /*2040*/  MOV R7, 0x0 ;  /* 0x0000000000077802 */ /* 0x000fc80000000f00 */
[----:B------:R-:W-:Y:S05]  /*2050*/  RET.REL.NODEC R6 `(my_integrate_particles_cuda_kernel_backward) ;  /* 0xffffdfa006007950 */ /* 0x000fea0003c3ffff */
.L_x_955:
        /* <DEDUP_REMOVED lines=10> */
.L_x_1283:


//--------------------- .text.my_integrate_particles_cuda_kernel_forward --------------------------
	.section	.text.my_integrate_particles_cuda_kernel_forward,"ax",@progbits
	.sectioninfo	@"SHI_REGISTERS=26"
	.align	128
        .global         my_integrate_particles_cuda_kernel_forward
        .type           my_integrate_particles_cuda_kernel_forward,@function
        .size           my_integrate_particles_cuda_kernel_forward,(.L_x_1285 - my_integrate_particles_cuda_kernel_forward)
        .other          my_integrate_particles_cuda_kernel_forward,@"STO_CUDA_ENTRY STV_DEFAULT"
my_integrate_particles_cuda_kernel_forward:
.text.my_integrate_particles_cuda_kernel_forward:
[----:B------:R-:W-:Y:S02]  /*0000*/  IMAD.MOV.U32 R1, RZ, RZ, c[0x0][0x28] ;  /* 0x00000a00ff017624 */ /* 0x000fe400078e00ff */
        /* <DEDUP_REMOVED lines=8> */
[----:B------:R-:W-:Y:S01]  /*0090*/  IMAD.MOV.U32 R4, RZ, RZ, R2 ;  /* 0x000000ffff047224 */ /* 0x000fe200078e0002 */
        /* <DEDUP_REMOVED lines=9> */
[----:B------:R-:W-:Y:S02]  /*0130*/  UMOV UR4, URZ ;  /* 0x0000003f00047c82 */ /* 0x000fe40008000000 */
[----:B------:R-:W-:-:S02]  /*0140*/  USHF.R.S32.HI UR5, URZ, 0x1f, UR5 ;  /* 0x0000001f3f057899 */ /* 0x000fc40008011405 */
[----:B------:R-:W-:Y:S02]  /*0150*/  USHF.R.S32.HI UR8, URZ, 0x1f, UR8 ;  /* 0x0000001f3f087899 */ /* 0x000fe40008011408 */
[----:B------:R-:W-:Y:S02]  /*0160*/  USHF.R.S32.HI UR9, URZ, 0x1f, UR9 ;  /* 0x0000001f3f097899 */ /* 0x000fe40008011409 */
[----:B------:R-:W-:Y:S02]  /*0170*/  USHF.R.S32.HI UR10, URZ, 0x1f, UR10 ;  /* 0x0000001f3f0a7899 */ /* 0x000fe4000801140a */
[----:B------:R-:W-:Y:S02]  /*0180*/  USHF.R.S32.HI UR11, URZ, 0x1f, UR11 ;  /* 0x0000001f3f0b7899 */ /* 0x000fe4000801140b */
[----:B------:R-:W-:Y:S02]  /*0190*/  USHF.R.S32.HI UR12, URZ, 0x1f, UR12 ;  /* 0x0000001f3f0c7899 */ /* 0x000fe4000801140c */
[----:B------:R-:W-:-:S02]  /*01a0*/  USHF.R.S32.HI UR13, URZ, 0x1f, UR13 ;  /* 0x0000001f3f0d7899 */ /* 0x000fc4000801140d */
[----:B------:R-:W-:Y:S02]  /*01b0*/  UIADD3 UR4, UR7, UR4, URZ ;  /* 0x0000000407047290 */ /* 0x000fe4000fffe03f */
[----:B------:R-:W-:Y:S02]  /*01c0*/  ULDC.64 UR14, c[0x0][0x118] ;  /* 0x00004600000e7ab9 */ /* 0x000fe40000000a00 */
.L_x_963:
[----:B0-----:R-:W-:Y:S02]  /*01d0*/  SHF.R.S32.HI R5, RZ, 0x1f, R4 ;  /* 0x0000001fff057819 */ /* 0x001fe40000011404 */
[----:B------:R-:W-:-:S03]  /*01e0*/  MOV R7, c[0x0][0x280] ;  /* 0x0000a00000077a02 */ /* 0x000fc60000000f00 */
[----:B------:R-:W-:Y:S02]  /*01f0*/  IMAD R9, R5, c[0x0][0x280], RZ ;  /* 0x0000a00005097a24 */ /* 0x000fe400078e02ff */
[----:B------:R-:W-:-:S04]  /*0200*/  IMAD.WIDE.U32 R6, R4, R7, c[0x0][0x260] ;  /* 0x0000980004067625 */ /* 0x000fc800078e0007 */
[----:B------:R-:W-:-:S04]  /*0210*/  IMAD R9, R4, UR5, R9 ;  /* 0x0000000504097c24 */ /* 0x000fc8000f8e0209 */
[----:B------:R-:W-:-:S05]  /*0220*/  IMAD.IADD R7, R7, 0x1, R9 ;  /* 0x0000000107077824 */ /* 0x000fca00078e0209 */
[----:B------:R-:W2:Y:S02]  /*0230*/  LDG.E R6, [R6.64] ;  /* 0x0000000e06067981 */ /* 0x000ea4000c1e1900 */
[----:B--2---:R-:W-:-:S04]  /*0240*/  LOP3.LUT R0, R6, 0x1, RZ, 0xc0, !PT ;  /* 0x0000000106007812 */ /* 0x004fc800078ec0ff */
[----:B------:R-:W-:-:S13]  /*0250*/  ISETP.NE.U32.AND P0, PT, R0, 0x1, PT ;  /* 0x000000010000780c */ /* 0x000fda0003f05070 */
[----:B------:R-:W-:Y:S05]  /*0260*/  @P0 EXIT ;  /* 0x000000000000094d */ /* 0x000fea0003800000 */
[----:B------:R-:W-:Y:S01]  /*0270*/  IMAD R7, R5, c[0x0][0x248], RZ ;  /* 0x0000920005077a24 */ /* 0x000fe200078e02ff */
[----:B------:R-:W-:Y:S01]  /*0280*/  MOV R11, c[0x0][0x248] ;  /* 0x00009200000b7a02 */ /* 0x000fe20000000f00 */
[----:B------:R-:W-:Y:S01]  /*0290*/  IMAD.MOV.U32 R17, RZ, RZ, c[0x0][0x1d8] ;  /* 0x00007600ff117624 */ /* 0x000fe200078e00ff */
[----:B------:R-:W-:Y:S01]  /*02a0*/  MOV R13, c[0x0][0x210] ;  /* 0x00008400000d7a02 */ /* 0x000fe20000000f00 */
[C---:B------:R-:W-:Y:S02]  /*02b0*/  IMAD R9, R4.reuse, UR11, R7 ;  /* 0x0000000b04097c24 */ /* 0x040fe4000f8e0207 */
[----:B------:R-:W-:-:S04]  /*02c0*/  IMAD.WIDE.U32 R6, R4, R11, c[0x0][0x228] ;  /* 0x00008a0004067625 */ /* 0x000fc800078e000b */
[----:B------:R-:W-:Y:S02]  /*02d0*/  IMAD.IADD R7, R7, 0x1, R9 ;  /* 0x0000000107077824 */ /* 0x000fe400078e0209 */
[C---:B------:R-:W-:Y:S02]  /*02e0*/  IMAD R9, R5.reuse, c[0x0][0x210], RZ ;  /* 0x0000840005097a24 */ /* 0x040fe400078e02ff */
[----:B------:R-:W-:Y:S01]  /*02f0*/  IMAD R11, R5, c[0x0][0x1d8], RZ ;  /* 0x00007600050b7a24 */ /* 0x000fe200078e02ff */
[----:B------:R0:W2:Y:S01]  /*0300*/  LDG.E R0, [R6.64] ;  /* 0x0000000e06007981 */ /* 0x0000a2000c1e1900 */
[C---:B------:R-:W-:Y:S02]  /*0310*/  IMAD R15, R4.reuse, UR10, R9 ;  /* 0x0000000a040f7c24 */ /* 0x040fe4000f8e0209 */
[----:B------:R-:W-:-:S04]  /*0320*/  IMAD.WIDE.U32 R8, R4, R13, c[0x0][0x1f0] ;  /* 0x00007c0004087625 */ /* 0x000fc800078e000d */
[C---:B------:R-:W-:Y:S01]  /*0330*/  IMAD R13, R4.reuse, UR9, R11 ;  /* 0x00000009040d7c24 */ /* 0x040fe2000f8e020b */
[----:B------:R-:W-:Y:S01]  /*0340*/  IADD3 R9, R9, R15, RZ ;  /* 0x0000000f09097210 */ /* 0x000fe20007ffe0ff */
[----:B------:R-:W-:-:S04]  /*0350*/  IMAD.WIDE.U32 R10, R4, R17, c[0x0][0x1b8] ;  /* 0x00006e00040a7625 */ /* 0x000fc800078e0011 */
[----:B------:R-:W-:Y:S01]  /*0360*/  IMAD.IADD R11, R11, 0x1, R13 ;  /* 0x000000010b0b7824 */ /* 0x000fe200078e020d */
[----:B------:R1:W3:Y:S04]  /*0370*/  LDG.E R17, [R8.64+0x4] ;  /* 0x0000040e08117981 */ /* 0x0002e8000c1e1900 */
[----:B------:R1:W4:Y:S04]  /*0380*/  LDG.E R15, [R8.64] ;  /* 0x0000000e080f7981 */ /* 0x000328000c1e1900 */
[----:B------:R0:W4:Y:S04]  /*0390*/  LDG.E R16, [R10.64+0x4] ;  /* 0x0000040e0a107981 */ /* 0x000128000c1e1900 */
[----:B------:R1:W4:Y:S04]  /*03a0*/  LDG.E R19, [R8.64+0x8] ;  /* 0x0000080e08137981 */ /* 0x000328000c1e1900 */
[----:B------:R1:W4:Y:S04]  /*03b0*/  LDG.E R14, [R10.64] ;  /* 0x0000000e0a0e7981 */ /* 0x000328000c1e1900 */
[----:B------:R1:W4:Y:S01]  /*03c0*/  LDG.E R21, [R10.64+0x8] ;  /* 0x0000080e0a157981 */ /* 0x000322000c1e1900 */
[----:B------:R-:W-:Y:S01]  /*03d0*/  MOV R13, c[0x0][0x1a0] ;  /* 0x00006800000d7a02 */ /* 0x000fe20000000f00 */
[----:B0-----:R-:W-:-:S04]  /*03e0*/  IMAD R7, R5, c[0x0][0x1a0], RZ ;  /* 0x0000680005077a24 */ /* 0x001fc800078e02ff */
[C---:B------:R-:W-:Y:S02]  /*03f0*/  IMAD R7, R4.reuse, UR8, R7 ;  /* 0x0000000804077c24 */ /* 0x040fe4000f8e0207 */
[----:B------:R-:W-:-:S04]  /*0400*/  IMAD.WIDE.U32 R12, R4, R13, c[0x0][0x180] ;  /* 0x00006000040c7625 */ /* 0x000fc800078e000d */
[----:B------:R-:W-:-:S05]  /*0410*/  IMAD.IADD R13, R13, 0x1, R7 ;  /* 0x000000010d0d7824 */ /* 0x000fca00078e0207 */
[----:B------:R0:W5:Y:S04]  /*0420*/  LDG.E R6, [R12.64] ;  /* 0x0000000e0c067981 */ /* 0x000168000c1e1900 */
[----:B------:R0:W5:Y:S04]  /*0430*/  LDG.E R7, [R12.64+0x4] ;  /* 0x0000040e0c077981 */ /* 0x000168000c1e1900 */
[----:B-1----:R0:W5:Y:S01]  /*0440*/  LDG.E R8, [R12.64+0x8] ;  /* 0x0000080e0c087981 */ /* 0x002162000c1e1900 */
[----:B------:R-:W-:Y:S01]  /*0450*/  BSSY B0, `(.L_x_956) ;  /* 0x0000019000007945 */ /* 0x000fe20003800000 */
[----:B--2---:R-:W-:-:S05]  /*0460*/  FSET.BF.LT.AND R2, -R0, RZ, PT ;  /* 0x000000ff0002720a */ /* 0x004fca0003801100 */
[C---:B------:R-:W-:Y:S01]  /*0470*/  FMUL R9, R2.reuse, c[0x0][0x29c] ;  /* 0x0000a70002097a20 */ /* 0x040fe20000400000 */
[C---:B------:R-:W-:Y:S01]  /*0480*/  FMUL R10, R2.reuse, c[0x0][0x298] ;  /* 0x0000a600020a7a20 */ /* 0x040fe20000400000 */
[----:B------:R-:W-:Y:S02]  /*0490*/  FMUL R2, R2, c[0x0][0x2a0] ;  /* 0x0000a80002027a20 */ /* 0x000fe40000400000 */
[C---:B---3--:R-:W-:Y:S01]  /*04a0*/  FFMA R9, R0.reuse, R17, R9 ;  /* 0x0000001100097223 */ /* 0x048fe20000000009 */
[----:B----4-:R-:W-:-:S03]  /*04b0*/  FFMA R15, R0, R15, R10 ;  /* 0x0000000f000f7223 */ /* 0x010fc6000000000a */
[----:B------:R-:W-:Y:S01]  /*04c0*/  FFMA R10, R9, c[0x0][0x2a4], R16 ;  /* 0x0000a900090a7a23 */ /* 0x000fe20000000010 */
[----:B------:R-:W-:-:S03]  /*04d0*/  FFMA R2, R0, R19, R2 ;  /* 0x0000001300027223 */ /* 0x000fc60000000002 */
[----:B------:R-:W-:Y:S01]  /*04e0*/  FMUL R0, R10, R10 ;  /* 0x0000000a0a007220 */ /* 0x000fe20000400000 */
[----:B------:R-:W-:Y:S01]  /*04f0*/  FFMA R9, R15, c[0x0][0x2a4], R14 ;  /* 0x0000a9000f097a23 */ /* 0x000fe2000000000e */
[----:B------:R-:W-:-:S03]  /*0500*/  FFMA R11, R2, c[0x0][0x2a4], R21 ;  /* 0x0000a900020b7a23 */ /* 0x000fc60000000015 */
[----:B------:R-:W-:-:S04]  /*0510*/  FFMA R0, R9, R9, R0 ;  /* 0x0000000909007223 */ /* 0x000fc80000000000 */
[----:B0-----:R-:W-:-:S05]  /*0520*/  FFMA R13, R11, R11, R0 ;  /* 0x0000000b0b0d7223 */ /* 0x001fca0000000000 */
[----:B------:R-:W-:Y:S01]  /*0530*/  IADD3 R2, R13, -0xd000000, RZ ;  /* 0xf30000000d027810 */ /* 0x000fe20007ffe0ff */
[----:B------:R0:W1:Y:S03]  /*0540*/  MUFU.RSQ R0, R13 ;  /* 0x0000000d00007308 */ /* 0x0000660000001400 */
[----:B------:R-:W-:-:S13]  /*0550*/  ISETP.GT.U32.AND P0, PT, R2, 0x727fffff, PT ;  /* 0x727fffff0200780c */ /* 0x000fda0003f04070 */
[----:B------:R-:W-:Y:S05]  /*0560*/  @!P0 BRA `(.L_x_957) ;  /* 0x0000003000008947 */ /* 0x000fea0003800000 */
[----:B01----:R-:W-:Y:S02]  /*0570*/  MOV R16, 0x590 ;  /* 0x0000059000107802 */ /* 0x003fe40000000f00 */
[----:B-----5:R-:W-:Y:S05]  /*0580*/  CALL.REL.NOINC `($__internal_29_$__cuda_sm20_sqrt_rn_f32_slowpath) ;  /* 0x0000035000007944 */ /* 0x020fea0003c00000 */
[----:B------:R-:W-:Y:S05]  /*0590*/  BRA `(.L_x_958) ;  /* 0x0000004000007947 */ /* 0x000fea0003800000 */
.L_x_957:
[----:B01----:R-:W-:Y:S01]  /*05a0*/  FMUL.FTZ R2, R13, R0 ;  /* 0x000000000d027220 */ /* 0x003fe20000410000 */
[----:B------:R-:W-:-:S03]  /*05b0*/  FMUL.FTZ R0, R0, 0.5 ;  /* 0x3f00000000007820 */ /* 0x000fc60000410000 */
[----:B------:R-:W-:-:S04]  /*05c0*/  FFMA R13, -R2, R2, R13 ;  /* 0x00000002020d7223 */ /* 0x000fc8000000010d */
[----:B------:R-:W-:Y:S02]  /*05d0*/  FFMA R2, R13, R0, R2 ;  /* 0x000000000d027223 */ /* 0x000fe40000000002 */
.L_x_958:
[----:B------:R-:W-:Y:S05]  /*05e0*/  BSYNC B0 ;  /* 0x0000000000007941 */ /* 0x000fea0003800000 */
.L_x_956:
        /* <DEDUP_REMOVED lines=14> */
[----:B------:R-:W-:Y:S01]  /*06d0*/  IMAD.MOV.U32 R0, RZ, RZ, R2 ;  /* 0x000000ffff007224 */ /* 0x000fe200078e0002 */
[----:B------:R-:W-:Y:S02]  /*06e0*/  MOV R12, 0x700 ;  /* 0x00000700000c7802 */ /* 0x000fe40000000f00 */
[----:B-----5:R-:W-:Y:S05]  /*06f0*/  CALL.REL.NOINC `($__internal_30_$__cuda_sm3x_div_rn_noftz_f32_slowpath) ;  /* 0x0000035000007944 */ /* 0x020fea0003c00000 */
.L_x_962:
[----:B------:R-:W-:Y:S05]  /*0700*/  BSYNC B1 ;  /* 0x0000000000017941 */ /* 0x000fea0003800000 */
.L_x_961:
[-C--:B0-----:R-:W-:Y:S01]  /*0710*/  FMUL R11, R11, R0.reuse ;  /* 0x000000000b0b7220 */ /* 0x081fe20000400000 */
[-C--:B------:R-:W-:Y:S01]  /*0720*/  FMUL R10, R10, R0.reuse ;  /* 0x000000000a0a7220 */ /* 0x080fe20000400000 */
[----:B------:R-:W-:Y:S02]  /*0730*/  FMUL R9, R9, R0 ;  /* 0x0000000009097220 */ /* 0x000fe40000400000 */
.L_x_960:
[----:B------:R-:W-:Y:S05]  /*0740*/  BSYNC B0 ;  /* 0x0000000000007941 */ /* 0x000fea0003800000 */
.L_x_959:
[C---:B------:R-:W-:Y:S01]  /*0750*/  IMAD R13, R5.reuse, c[0x0][0x2d0], RZ ;  /* 0x0000b400050d7a24 */ /* 0x040fe200078e02ff */
[----:B------:R-:W-:Y:S01]  /*0760*/  MOV R19, c[0x0][0x2d0] ;  /* 0x0000b40000137a02 */ /* 0x000fe20000000f00 */
[----:B------:R-:W-:Y:S01]  /*0770*/  IMAD R15, R5, c[0x0][0x308], RZ ;  /* 0x0000c200050f7a24 */ /* 0x000fe200078e02ff */
[----:B-----5:R-:W-:Y:S01]  /*0780*/  FFMA R7, R10, c[0x0][0x2a4], R7 ;  /* 0x0000a9000a077a23 */ /* 0x020fe20000000007 */
[----:B------:R-:W-:Y:S02]  /*0790*/  IMAD.MOV.U32 R21, RZ, RZ, c[0x0][0x308] ;  /* 0x0000c200ff157624 */ /* 0x000fe400078e00ff */
[----:B------:R-:W-:-:S02]  /*07a0*/  IMAD R5, R4, UR12, R13 ;  /* 0x0000000c04057c24 */ /* 0x000fc4000f8e020d */
[C---:B------:R-:W-:Y:S02]  /*07b0*/  IMAD R17, R4.reuse, UR13, R15 ;  /* 0x0000000d04117c24 */ /* 0x040fe4000f8e020f */
[----:B------:R-:W-:-:S04]  /*07c0*/  IMAD.WIDE.U32 R12, R4, R19, c[0x0][0x2b0] ;  /* 0x0000ac00040c7625 */ /* 0x000fc800078e0013 */
[C---:B------:R-:W-:Y:S01]  /*07d0*/  IMAD.WIDE.U32 R14, R4.reuse, R21, c[0x0][0x2e8] ;  /* 0x0000ba00040e7625 */ /* 0x040fe200078e0015 */
[----:B------:R-:W-:Y:S01]  /*07e0*/  IADD3 R13, R13, R5, RZ ;  /* 0x000000050d0d7210 */ /* 0x000fe20007ffe0ff */
[----:B------:R-:W-:Y:S01]  /*07f0*/  FFMA R5, R9, c[0x0][0x2a4], R6 ;  /* 0x0000a90009057a23 */ /* 0x000fe20000000006 */
[----:B------:R-:W-:Y:S01]  /*0800*/  IADD3 R4, P0, R4, UR6, RZ ;  /* 0x0000000604047c10 */ /* 0x000fe2000ff1e0ff */
[----:B------:R-:W-:Y:S01]  /*0810*/  IMAD.IADD R15, R15, 0x1, R17 ;  /* 0x000000010f0f7824 */ /* 0x000fe200078e0211 */
[----:B------:R-:W-:Y:S01]  /*0820*/  FFMA R17, R11, c[0x0][0x2a4], R8 ;  /* 0x0000a9000b117a23 */ /* 0x000fe20000000008 */
[----:B------:R0:W-:Y:S01]  /*0830*/  STG.E [R12.64+0x4], R7 ;  /* 0x000004070c007986 */ /* 0x0001e2000c10190e */
[----:B------:R-:W-:Y:S02]  /*0840*/  IADD3.X R3, R3, UR4, RZ, P0, !PT ;  /* 0x0000000403037c10 */ /* 0x000fe400087fe4ff */
[----:B------:R-:W-:Y:S01]  /*0850*/  ISETP.GE.U32.AND P0, PT, R4, c[0x0][0x178], PT ;  /* 0x00005e0004007a0c */ /* 0x000fe20003f06070 */
[----:B------:R0:W-:Y:S03]  /*0860*/  STG.E [R12.64], R5 ;  /* 0x000000050c007986 */ /* 0x0001e6000c10190e */
[----:B------:R-:W-:Y:S01]  /*0870*/  ISETP.GE.U32.AND.EX P0, PT, R3, c[0x0][0x17c], PT, P0 ;  /* 0x00005f0003007a0c */ /* 0x000fe20003f06100 */
[----:B------:R0:W-:Y:S04]  /*0880*/  STG.E [R12.64+0x8], R17 ;  /* 0x000008110c007986 */ /* 0x0001e8000c10190e */
[----:B------:R0:W-:Y:S04]  /*0890*/  STG.E [R14.64], R9 ;  /* 0x000000090e007986 */ /* 0x0001e8000c10190e */
[----:B------:R0:W-:Y:S04]  /*08a0*/  STG.E [R14.64+0x4], R10 ;  /* 0x0000040a0e007986 */ /* 0x0001e8000c10190e */
[----:B------:R0:W-:Y:S01]  /*08b0*/  STG.E [R14.64+0x8], R11 ;  /* 0x0000080b0e007986 */ /* 0x0001e2000c10190e */
[----:B------:R-:W-:Y:S05]  /*08c0*/  @!P0 BRA `(.L_x_963) ;  /* 0xfffff90000008947 */ /* 0x000fea000383ffff */
[----:B------:R-:W-:Y:S05]  /*08d0*/  EXIT ;  /* 0x000000000000794d */ /* 0x000fea0003800000 */
        .weak           $__internal_29_$__cuda_sm20_sqrt_rn_f32_slowpath
        .type           $__internal_29_$__cuda_sm20_sqrt_rn_f32_slowpath,@function
        .size           $__internal_29_$__cuda_sm20_sqrt_rn_f32_slowpath,($__internal_30_$__cuda_sm3x_div_rn_noftz_f32_slowpath - $__internal_29_$__cuda_sm20_sqrt_rn_f32_slowpath)
$__internal_29_$__cuda_sm20_sqrt_rn_f32_slowpath:
        /* <DEDUP_REMOVED lines=16> */
[----:B------:R-:W-:Y:S01]  /*09e0*/  @P0 FFMA R14, R15, R2, R12 ;  /* 0x000000020f0e0223 */ /* 0x000fe2000000000c */
[----:B------:R-:W-:-:S03]  /*09f0*/  @!P0 IMAD.MOV.U32 R2, RZ, RZ, R0 ;  /* 0x000000ffff028224 */ /* 0x000fc600078e0000 */
[----:B------:R-:W-:-:S04]  /*0a00*/  @P0 FFMA R13, R14, R13, R15 ;  /* 0x0000000d0e0d0223 */ /* 0x000fc8000000000f */
[----:B------:R-:W-:Y:S01]  /*0a10*/  @P0 FMUL.FTZ R2, R13, 2.3283064365386962891e-10 ;  /* 0x2f8000000d020820 */ /* 0x000fe20000410000 */
.L_x_964:
[----:B------:R-:W-:Y:S01]  /*0a20*/  MOV R12, R16 ;  /* 0x00000010000c7202 */ /* 0x000fe20000000f00 */
[----:B------:R-:W-:-:S04]  /*0a30*/  IMAD.MOV.U32 R13, RZ, RZ, 0x0 ;  /* 0x00000000ff0d7424 */ /* 0x000fc800078e00ff */
[----:B------:R-:W-:Y:S05]  /*0a40*/  RET.REL.NODEC R12 `(my_integrate_particles_cuda_kernel_forward) ;  /* 0xfffff5b00c007950 */ /* 0x000fea0003c3ffff */
        .weak           $__internal_30_$__cuda_sm3x_div_rn_noftz_f32_slowpath
        .type           $__internal_30_$__cuda_sm3x_div_rn_noftz_f32_slowpath,@function
        .size           $__internal_30_$__cuda_sm3x_div_rn_noftz_f32_slowpath,(.L_x_1285 - $__internal_30_$__cuda_sm3x_div_rn_noftz_f32_slowpath)
$__internal_30_$__cuda_sm3x_div_rn_noftz_f32_slowpath:
[----:B------:R-:W-:Y:S01]  /*0a50*/  SHF.R.U32.HI R13, RZ, 0x17, R0 ;  /* 0x00000017ff0d7819 */ /* 0x000fe20000011600 */
[----:B------:R-:W-:Y:S01]  /*0a60*/  BSSY B2, `(.L_x_965) ;  /* 0x0000064000027945 */ /* 0x000fe20003800000 */
[----:B------:R-:W-:Y:S01]  /*0a70*/  MOV R2, c[0x0][0x2a8] ;  /* 0x0000aa0000027a02 */ /* 0x000fe20000000f00 */
[----:B------:R-:W-:Y:S01]  /*0a80*/  IMAD.MOV.U32 R14, RZ, RZ, c[0x0][0x2a8] ;  /* 0x0000aa00ff0e7624 */ /* 0x000fe200078e00ff */
[----:B------:R-:W-:Y:S02]  /*0a90*/  LOP3.LUT R16, R13, 0xff, RZ, 0xc0, !PT ;  /* 0x000000ff0d107812 */ /* 0x000fe400078ec0ff */
[----:B------:R-:W-:Y:S02]  /*0aa0*/  SHF.R.U32.HI R13, RZ, 0x17, R2 ;  /* 0x00000017ff0d7819 */ /* 0x000fe40000011602 */
[----:B------:R-:W-:Y:S02]  /*0ab0*/  IADD3 R18, R16, -0x1, RZ ;  /* 0xffffffff10127810 */ /* 0x000fe40007ffe0ff */
[----:B------:R-:W-:-:S02]  /*0ac0*/  LOP3.LUT R13, R13, 0xff, RZ, 0xc0, !PT ;  /* 0x000000ff0d0d7812 */ /* 0x000fc400078ec0ff */
[----:B------:R-:W-:Y:S02]  /*0ad0*/  ISETP.GT.U32.AND P0, PT, R18, 0xfd, PT ;  /* 0x000000fd1200780c */ /* 0x000fe40003f04070 */
[----:B------:R-:W-:-:S04]  /*0ae0*/  IADD3 R17, R13, -0x1, RZ ;  /* 0xffffffff0d117810 */ /* 0x000fc80007ffe0ff */
        /* <DEDUP_REMOVED lines=26> */
.L_x_966:
[----:B------:R-:W-:Y:S01]  /*0c90*/  LEA R17, R16, 0xc0800000, 0x17 ;  /* 0xc080000010117811 */ /* 0x000fe200078eb8ff */
[----:B------:R-:W-:Y:S01]  /*0ca0*/  BSSY B3, `(.L_x_971) ;  /* 0x0000036000037945 */ /* 0x000fe20003800000 */
[----:B------:R-:W-:-:S03]  /*0cb0*/  IADD3 R13, R13, -0x7f, RZ ;  /* 0xffffff810d0d7810 */ /* 0x000fc60007ffe0ff */
[----:B------:R-:W-:Y:S02]  /*0cc0*/  IMAD.IADD R17, R0, 0x1, -R17 ;  /* 0x0000000100117824 */ /* 0x000fe400078e0a11 */
[C---:B------:R-:W-:Y:S01]  /*0cd0*/  IMAD R0, R13.reuse, -0x800000, R14 ;  /* 0xff8000000d007824 */ /* 0x040fe200078e020e */
[----:B------:R-:W-:Y:S01]  /*0ce0*/  IADD3 R14, R13, 0x7f, -R16 ;  /* 0x0000007f0d0e7810 */ /* 0x000fe20007ffe810 */
[----:B------:R-:W0:Y:S01]  /*0cf0*/  MUFU.RCP R2, R17 ;  /* 0x0000001100027308 */ /* 0x000e220000001000 */
[----:B------:R-:W-:Y:S02]  /*0d00*/  FADD.FTZ R19, -R17, -RZ ;  /* 0x800000ff11137221 */ /* 0x000fe40000010100 */
[----:B------:R-:W-:Y:S02]  /*0d10*/  IADD3 R15, R14, R15, RZ ;  /* 0x0000000f0e0f7210 */ /* 0x000fe40007ffe0ff */
        /* <DEDUP_REMOVED lines=38> */
[----:B------:R-:W-:-:S05]  /*0f80*/  LOP3.LUT R2, R2, R13, RZ, 0xc0, !PT ;  /* 0x0000000d02027212 */ /* 0x000fca00078ec0ff */
[----:B------:R-:W-:-:S05]  /*0f90*/  IMAD.IADD R15, R15, 0x1, R2 ;  /* 0x000000010f0f7824 */ /* 0x000fca00078e0202 */
[----:B------:R-:W-:Y:S01]  /*0fa0*/  LOP3.LUT R0, R15, R0, RZ, 0xfc, !PT ;  /* 0x000000000f007212 */ /* 0x000fe200078efcff */
[----:B------:R-:W-:Y:S05]  /*0fb0*/  BRA `(.L_x_974) ;  /* 0x0000004000007947 */ /* 0x000fea0003800000 */
.L_x_973:
[----:B------:R-:W-:-:S04]  /*0fc0*/  LOP3.LUT R0, R0, 0x80000000, RZ, 0xc0, !PT ;  /* 0x8000000000007812 */ /* 0x000fc800078ec0ff */
[----:B------:R-:W-:Y:S01]  /*0fd0*/  LOP3.LUT R0, R0, 0x7f800000, RZ, 0xfc, !PT ;  /* 0x7f80000000007812 */ /* 0x000fe200078efcff */
[----:B------:R-:W-:Y:S05]  /*0fe0*/  BRA `(.L_x_974) ;  /* 0x0000001000007947 */ /* 0x000fea0003800000 */
.L_x_972:
[----:B------:R-:W-:Y:S02]  /*0ff0*/  LEA R0, R15, R0, 0x17 ;  /* 0x000000000f007211 */ /* 0x000fe400078eb8ff */
.L_x_974:
[----:B------:R-:W-:Y:S05]  /*1000*/  BSYNC B3 ;  /* 0x0000000000037941 */ /* 0x000fea0003800000 */
.L_x_971:
[----:B------:R-:W-:Y:S05]  /*1010*/  BRA `(.L_x_975) ;  /* 0x0000008000007947 */ /* 0x000fea0003800000 */
.L_x_970:
[----:B------:R-:W-:-:S04]  /*1020*/  LOP3.LUT R0, R0, 0x80000000, R14, 0x48, !PT ;  /* 0x8000000000007812 */ /* 0x000fc800078e480e */
[----:B------:R-:W-:Y:S01]  /*1030*/  LOP3.LUT R0, R0, 0x7f800000, RZ, 0xfc, !PT ;  /* 0x7f80000000007812 */ /* 0x000fe200078efcff */
[----:B------:R-:W-:Y:S05]  /*1040*/  BRA `(.L_x_975) ;  /* 0x0000005000007947 */ /* 0x000fea0003800000 */
.L_x_969:
[----:B------:R-:W-:Y:S01]  /*1050*/  LOP3.LUT R0, R0, 0x80000000, R14, 0x48, !PT ;  /* 0x8000000000007812 */ /* 0x000fe200078e480e */
[----:B------:R-:W-:Y:S05]  /*1060*/  BRA `(.L_x_975) ;  /* 0x0000003000007947 */ /* 0x000fea0003800000 */
.L_x_968:
[----:B------:R-:W0:Y:S01]  /*1070*/  MUFU.RSQ R0, -QNAN ;  /* 0xffc0000000007908 */ /* 0x000e220000001400 */
[----:B------:R-:W-:Y:S05]  /*1080*/  BRA `(.L_x_975) ;  /* 0x0000001000007947 */ /* 0x000fea0003800000 */
.L_x_967:
[----:B------:R-:W-:Y:S02]  /*1090*/  FADD.FTZ R0, R0, c[0x0][0x2a8] ;  /* 0x0000aa0000007621 */ /* 0x000fe40000010000 */
.L_x_975:
[----:B------:R-:W-:Y:S05]  /*10a0*/  BSYNC B2 ;  /* 0x0000000000027941 */ /* 0x000fea0003800000 */
.L_x_965:
[----:B------:R-:W-:-:S04]  /*10b0*/  IMAD.MOV.U32 R13, RZ, RZ, 0x0 ;  /* 0x00000000ff0d7424 */ /* 0x000fc800078e00ff */
[----:B------:R-:W-:Y:S05]  /*10c0*/  RET.REL.NODEC R12 `(my_integrate_particles_cuda_kernel_forward) ;  /* 0xffffef300c007950 */ /* 0x000fea0003c3ffff */
.L_x_976:
        /* <DEDUP_REMOVED lines=11> */
.L_x_1285:


//--------------------- .text.swellParticlesStage2_cuda_kernel_backward --------------------------
	.section	.text.swellParticlesStage2_cuda_kernel_backward,"ax",@progbits
	.sectioninfo	@"SHI_REGISTERS=27"
	.align	128
        .global         swellParticlesStage2_cuda_kernel_backward
        .type           swellParticlesStage2_cuda_kernel_backward,@function
        .size           swellParticlesStage2_cuda_kernel_backward,(.L_x_1287 - swellParticlesStage2_cuda_kernel_backward)
        .other          swellParticlesStage2_cuda_kernel_backward,@"STO_CUDA_ENTRY STV_DEFAULT"
swellParticlesStage2_cuda_kernel_backward:
.text.swellParticlesStage2_cuda_kernel_backward:
        /* <DEDUP_REMOVED lines=8> */
[----:B------:R-:W-:Y:S01]  /*0080*/  ISETP.NE.U32.AND P0, PT, RZ, c[0x0][0x270], PT ;  /* 0x00009c00ff007a0c */ /* 0x000fe20003f05070 */
[----:B------:R-:W-:Y:S02]  /*0090*/  ULDC UR6, c[0x0][0x0] ;  /* 0x0000000000067ab9 */ /* 0x000fe40000000800 */
[----:B------:R-:W-:Y:S01]  /*00a0*/  ULDC UR7, c[0x0][0xc] ;  /* 0x0000030000077ab9 */ /* 0x000fe20000000800 */
[----:B------:R-:W-:Y:S01]  /*00b0*/  ISETP.NE.AND.EX P0, PT, RZ, c[0x0][0x274], PT, P0 ;  /* 0x00009d00ff007a0c */ /* 0x000fe20003f05300 */
[----:B------:R-:W-:Y:S02]  /*00c0*/  UIMAD.WIDE.U32 UR6, UR6, UR7, URZ ;  /* 0x00000007060672a5 */ /* 0x000fe4000f8e003f */
[----:B------:R-:W-:Y:S02]  /*00d0*/  ULDC UR5, c[0x0][0x1a0] ;  /* 0x0000680000057ab9 */ /* 0x000fe40000000800 */
[----:B------:R-:W-:Y:S02]  /*00e0*/  ULDC UR8, c[0x0][0x210] ;  /* 0x0000840000087ab9 */ /* 0x000fe40000000800 */
[----:B------:R-:W-:-:S02]  /*00f0*/  ULDC UR9, c[0x0][0x1d8] ;  /* 0x0000760000097ab9 */ /* 0x000fc40000000800 */
[----:B------:R-:W-:Y:S02]  /*0100*/  ULDC UR10, c[0x0][0x2c8] ;  /* 0x0000b200000a7ab9 */ /* 0x000fe40000000800 */
[----:B------:R-:W-:Y:S02]  /*0110*/  UMOV UR4, URZ ;  /* 0x0000003f00047c82 */ /* 0x000fe40008000000 */
[----:B------:R-:W-:Y:S02]  /*0120*/  USHF.R.S32.HI UR5, URZ, 0x1f, UR5 ;  /* 0x0000001f3f057899 */ /* 0x000fe40008011405 */
[----:B------:R-:W-:Y:S02]  /*0130*/  USHF.R.S32.HI UR8, URZ, 0x1f, UR8 ;  /* 0x0000001f3f087899 */ /* 0x000fe40008011408 */
[----:B------:R-:W-:Y:S02]  /*0140*/  USHF.R.S32.HI UR9, URZ, 0x1f, UR9 ;  /* 0x0000001f3f097899 */ /* 0x000fe40008011409 */
[----:B------:R-:W-:-:S02]  /*0150*/  USHF.R.S32.HI UR10, URZ, 0x1f, UR10 ;  /* 0x0000001f3f0a7899 */ /* 0x000fc4000801140a */
[----:B------:R-:W-:Y:S02]  /*0160*/  UIADD3 UR11, UR7, UR4, URZ ;  /* 0x00000004070b7290 */ /* 0x000fe4000fffe03f */
[----:B------:R-:W-:Y:S01]  /*0170*/  ULDC.64 UR12, c[0x0][0x118] ;  /* 0x00004600000c7ab9 */ /* 0x000fe20000000a00 */
[----:B------:R-:W-:Y:S05]  /*0180*/  @!P0 BRA `(.L_x_977) ;  /* 0x00000bb000008947 */ /* 0x000fea0003800000 */
[----:B------:R-:W-:Y:S02]  /*0190*/  ULDC UR4, c[0x0][0x290] ;  /* 0x0000a40000047ab9 */ /* 0x000fe40000000800 */
[----:B------:R-:W-:Y:S02]  /*01a0*/  USHF.R.S32.HI UR4, URZ, 0x1f, UR4 ;  /* 0x0000001f3f047899 */ /* 0x000fe40008011404 */
.L_x_999:
[----:B------:R-:W-:Y:S01]  /*01b0*/  SHF.R.S32.HI R10, RZ, 0x1f, R8 ;  /* 0x0000001fff0a7819 */ /* 0x000fe20000011408 */
[----:B------:R-:W-:Y:S01]  /*01c0*/  IMAD.MOV.U32 R17, RZ, RZ, c[0x0][0x1a0] ;  /* 0x00006800ff117624 */ /* 0x000fe200078e00ff */
[----:B------:R-:W-:Y:S01]  /*01d0*/  MOV R13, c[0x0][0x1d8] ;  /* 0x00007600000d7a02 */ /* 0x000fe20000000f00 */
[----:B-1----:R-:W-:-:S04]  /*01e0*/  IMAD.WIDE.U32 R4, R8, c[0x0][0x210], RZ ;  /* 0x0000840008047a25 */ /* 0x002fc800078e00ff */
[----:B0-----:R-:W-:Y:S01]  /*01f0*/  IMAD R3, R10, c[0x0][0x1d8], RZ ;  /* 0x000076000a037a24 */ /* 0x001fe200078e02ff */
[----:B------:R-:W-:Y:S01]  /*0200*/  IADD3 R6, P0, R4, c[0x0][0x1f0], RZ ;  /* 0x00007c0004067a10 */ /* 0x000fe20007f1e0ff */
[----:B------:R-:W-:-:S04]  /*0210*/  IMAD.WIDE.U32 R12, R8, R13, c[0x0][0x1b8] ;  /* 0x00006e00080c7625 */ /* 0x000fc800078e000d */
[----:B------:R-:W-:Y:S02]  /*0220*/  IMAD R15, R8, UR9, R3 ;  /* 0x00000009080f7c24 */ /* 0x000fe4000f8e0203 */
[----:B------:R-:W-:Y:S02]  /*0230*/  IMAD.MOV.U32 R14, RZ, RZ, R12 ;  /* 0x000000ffff0e7224 */ /* 0x000fe400078e000c */
[----:B------:R-:W-:Y:S02]  /*0240*/  IMAD.IADD R15, R13, 0x1, R15 ;  /* 0x000000010d0f7824 */ /* 0x000fe400078e020f */
[C---:B------:R-:W-:Y:S02]  /*0250*/  IMAD R11, R10.reuse, c[0x0][0x210], RZ ;  /* 0x000084000a0b7a24 */ /* 0x040fe400078e02ff */
[----:B------:R-:W-:Y:S01]  /*0260*/  IMAD R7, R10, c[0x0][0x1a0], RZ ;  /* 0x000068000a077a24 */ /* 0x000fe200078e02ff */
[----:B------:R-:W2:Y:S01]  /*0270*/  LDG.E R13, [R14.64] ;  /* 0x0000000c0e0d7981 */ /* 0x000ea2000c1e1900 */
[----:B------:R-:W-:-:S02]  /*0280*/  IMAD R11, R8, UR8, R11 ;  /* 0x00000008080b7c24 */ /* 0x000fc4000f8e020b */
[----:B------:R-:W-:-:S03]  /*0290*/  IMAD.WIDE.U32 R2, R8, R17, c[0x0][0x180] ;  /* 0x0000600008027625 */ /* 0x000fc600078e0011 */
[----:B------:R-:W-:Y:S01]  /*02a0*/  IADD3 R11, R5, R11, RZ ;  /* 0x0000000b050b7210 */ /* 0x000fe20007ffe0ff */
[----:B------:R-:W-:-:S04]  /*02b0*/  IMAD R7, R8, UR5, R7 ;  /* 0x0000000508077c24 */ /* 0x000fc8000f8e0207 */
[----:B------:R-:W-:Y:S01]  /*02c0*/  IMAD.IADD R3, R3, 0x1, R7 ;  /* 0x0000000103037824 */ /* 0x000fe200078e0207 */
[----:B------:R-:W-:-:S04]  /*02d0*/  IADD3.X R7, R11, c[0x0][0x1f4], RZ, P0, !PT ;  /* 0x00007d000b077a10 */ /* 0x000fc800007fe4ff */
[----:B------:R-:W3:Y:S04]  /*02e0*/  LDG.E R2, [R2.64] ;  /* 0x0000000c02027981 */ /* 0x000ee8000c1e1900 */
[----:B------:R-:W4:Y:S01]  /*02f0*/  LDG.E R6, [R6.64] ;  /* 0x0000000c06067981 */ /* 0x000f22000c1e1900 */
[----:B------:R-:W-:Y:S01]  /*0300*/  IMAD.MOV.U32 R12, RZ, RZ, R8 ;  /* 0x000000ffff0c7224 */ /* 0x000fe200078e0008 */
[----:B------:R-:W-:-:S04]  /*0310*/  IADD3 R8, P0, R8, UR6, RZ ;  /* 0x0000000608087c10 */ /* 0x000fc8000ff1e0ff */
[----:B------:R-:W-:Y:S01]  /*0320*/  IADD3.X R9, R9, UR11, RZ, P0, !PT ;  /* 0x0000000b09097c10 */ /* 0x000fe200087fe4ff */
[----:B------:R-:W-:Y:S01]  /*0330*/  YIELD ;  /* 0x0000000000007946 */ /* 0x000fe20003800000 */
[----:B------:R-:W-:Y:S01]  /*0340*/  ISETP.GE.U32.AND P4, PT, R8, c[0x0][0x178], PT ;  /* 0x00005e0008007a0c */ /* 0x000fe20003f86070 */
[----:B------:R-:W-:Y:S03]  /*0350*/  BSSY B0, `(.L_x_978) ;  /* 0x0000011000007945 */ /* 0x000fe60003800000 */
[----:B------:R-:W-:Y:S02]  /*0360*/  ISETP.GE.U32.AND.EX P4, PT, R9, c[0x0][0x17c], PT, P4 ;  /* 0x00005f0009007a0c */ /* 0x000fe40003f86140 */
[----:B--2---:R-:W-:-:S04]  /*0370*/  IADD3 R0, R13, 0x1800000, RZ ;  /* 0x018000000d007810 */ /* 0x004fc80007ffe0ff */
[----:B------:R-:W-:-:S04]  /*0380*/  LOP3.LUT R0, R0, 0x7f800000, RZ, 0xc0, !PT ;  /* 0x7f80000000007812 */ /* 0x000fc800078ec0ff */
[----:B------:R-:W-:Y:S02]  /*0390*/  ISETP.GT.U32.AND P0, PT, R0, 0x1ffffff, PT ;  /* 0x01ffffff0000780c */ /* 0x000fe40003f04070 */
[----:B---3--:R-:W-:-:S04]  /*03a0*/  ISETP.NE.AND P3, PT, R2, 0x1, PT ;  /* 0x000000010200780c */ /* 0x008fc80003f65270 */
[----:B----4-:R-:W-:-:S07]  /*03b0*/  FSETP.LT.AND P5, PT, R6, c[0x0][0x230], !P3 ;  /* 0x00008c0006007a0b */ /* 0x010fce0005fa1000 */
[----:B------:R-:W-:Y:S05]  /*03c0*/  @P0 BRA `(.L_x_979) ;  /* 0x0000005000000947 */ /* 0x000fea0003800000 */
[----:B------:R-:W-:Y:S02]  /*03d0*/  MOV R2, R13 ;  /* 0x0000000d00027202 */ /* 0x000fe40000000f00 */
[----:B------:R-:W-:Y:S02]  /*03e0*/  MOV R16, 0x400 ;  /* 0x0000040000107802 */ /* 0x000fe40000000f00 */
[----:B------:R-:W-:Y:S05]  /*03f0*/  CALL.REL.NOINC `($__internal_31_$__cuda_sm20_rcp_rn_f32_slowpath) ;  /* 0x0000150000007944 */ /* 0x000fea0003c00000 */
[----:B------:R-:W-:Y:S01]  /*0400*/  IMAD.MOV.U32 R14, RZ, RZ, R0 ;  /* 0x000000ffff0e7224 */ /* 0x000fe200078e0000 */
[----:B------:R-:W-:Y:S05]  /*0410*/  BRA `(.L_x_980) ;  /* 0x0000004000007947 */ /* 0x000fea0003800000 */
.L_x_979:
[----:B------:R-:W0:Y:S02]  /*0420*/  MUFU.RCP R14, R13 ;  /* 0x0000000d000e7308 */ /* 0x000e240000001000 */
[----:B0-----:R-:W-:-:S04]  /*0430*/  FFMA R0, R13, R14, -1 ;  /* 0xbf8000000d007423 */ /* 0x001fc8000000000e */
[----:B------:R-:W-:-:S04]  /*0440*/  FADD.FTZ R3, -R0, -RZ ;  /* 0x800000ff00037221 */ /* 0x000fc80000010100 */
[----:B------:R-:W-:Y:S02]  /*0450*/  FFMA R14, R14, R3, R14 ;  /* 0x000000030e0e7223 */ /* 0x000fe4000000000e */
.L_x_980:
[----:B------:R-:W-:Y:S05]  /*0460*/  BSYNC B0 ;  /* 0x0000000000007941 */ /* 0x000fea0003800000 */
.L_x_978:
[----:B------:R-:W-:Y:S01]  /*0470*/  FSETP.LT.AND P3, PT, R14, 10000, !P3 ;  /* 0x461c40000e00780b */ /* 0x000fe20005f61000 */
[----:B------:R-:W-:-:S12]  /*0480*/  BSSY B0, `(.L_x_981) ;  /* 0x000003c000007945 */ /* 0x000fd80003800000 */
[----:B------:R-:W-:Y:S05]  /*0490*/  @!P3 BRA `(.L_x_982) ;  /* 0x000003a00000b947 */ /* 0x000fea0003800000 */
[----:B------:R-:W-:Y:S01]  /*04a0*/  FMUL R15, R14, 1.0001000165939331055 ;  /* 0x3f8003470e0f7820 */ /* 0x000fe20000400000 */
[----:B------:R-:W-:Y:S01]  /*04b0*/  UMOV UR14, 0x3f800000 ;  /* 0x3f800000000e7882 */ /* 0x000fe20000000000 */
[----:B------:R-:W-:Y:S01]  /*04c0*/  BSSY B1, `(.L_x_983) ;  /* 0x000000e000017945 */ /* 0x000fe20003800000 */
[----:B------:R-:W-:Y:S01]  /*04d0*/  IMAD.U32 R6, RZ, RZ, UR14 ;  /* 0x0000000eff067e24 */ /* 0x000fe2000f8e00ff */
[----:B------:R-:W1:Y:S08]  /*04e0*/  MUFU.RCP R0, R15 ;  /* 0x0000000f00007308 */ /* 0x000e700000001000 */
[----:B------:R-:W2:Y:S01]  /*04f0*/  FCHK P0, -R6, R15 ;  /* 0x0000000f06007302 */ /* 0x000ea20000000100 */
[----:B-1----:R-:W-:-:S04]  /*0500*/  FFMA R3, -R15, R0, 1 ;  /* 0x3f8000000f037423 */ /* 0x002fc80000000100 */
[----:B------:R-:W-:-:S04]  /*0510*/  FFMA R0, R0, R3, R0 ;  /* 0x0000000300007223 */ /* 0x000fc80000000000 */
[----:B0-----:R-:W-:-:S04]  /*0520*/  FFMA R2, R0, -1, RZ ;  /* 0xbf80000000027823 */ /* 0x001fc800000000ff */
[----:B------:R-:W-:-:S04]  /*0530*/  FFMA R3, -R15, R2, -1 ;  /* 0xbf8000000f037423 */ /* 0x000fc80000000102 */
[----:B------:R-:W-:Y:S01]  /*0540*/  FFMA R0, R0, R3, R2 ;  /* 0x0000000300007223 */ /* 0x000fe20000000002 */
[----:B--2---:R-:W-:Y:S05]  /*0550*/  @!P0 BRA `(.L_x_984) ;  /* 0x0000004000008947 */ /* 0x004fea0003800000 */
[----:B------:R-:W-:Y:S01]  /*0560*/  MOV R0, 0xbf800000 ;  /* 0xbf80000000007802 */ /* 0x000fe20000000f00 */
[----:B------:R-:W-:Y:S01]  /*0570*/  IMAD.MOV.U32 R3, RZ, RZ, R15 ;  /* 0x000000ffff037224 */ /* 0x000fe200078e000f */
[----:B------:R-:W-:Y:S02]  /*0580*/  MOV R2, 0x5a0 ;  /* 0x000005a000027802 */ /* 0x000fe40000000f00 */
[----:B------:R-:W-:Y:S05]  /*0590*/  CALL.REL.NOINC `($__internal_32_$__cuda_sm3x_div_rn_noftz_f32_slowpath) ;  /* 0x000016c000007944 */ /* 0x000fea0003c00000 */
.L_x_984:
[----:B------:R-:W-:Y:S05]  /*05a0*/  BSYNC B1 ;  /* 0x0000000000017941 */ /* 0x000fea0003800000 */
.L_x_983:
[----:B------:R-:W-:Y:S02]  /*05b0*/  IMAD R3, R10, c[0x0][0x290], RZ ;  /* 0x0000a4000a037a24 */ /* 0x000fe400078e02ff */
[----:B------:R-:W-:Y:S02]  /*05c0*/  IMAD.MOV.U32 R7, RZ, RZ, c[0x0][0x290] ;  /* 0x0000a400ff077624 */ /* 0x000fe400078e00ff */
[C---:B------:R-:W-:Y:S02]  /*05d0*/  IMAD R3, R12.reuse, UR4, R3 ;  /* 0x000000040c037c24 */ /* 0x040fe4000f8e0203 */
[----:B------:R-:W-:-:S05]  /*05e0*/  IMAD.WIDE.U32 R6, R12, R7, c[0x0][0x270] ;  /* 0x00009c000c067625 */ /* 0x000fca00078e0007 */
[----:B------:R-:W-:-:S05]  /*05f0*/  IADD3 R7, R7, R3, RZ ;  /* 0x0000000307077210 */ /* 0x000fca0007ffe0ff */
[----:B------:R-:W2:Y:S01]  /*0600*/  LDG.E R2, [R6.64] ;  /* 0x0000000c06027981 */ /* 0x000ea2000c1e1900 */
[----:B------:R-:W1:Y:S01]  /*0610*/  MUFU.RCP R18, R15 ;  /* 0x0000000f00127308 */ /* 0x000e620000001000 */
[----:B------:R-:W-:Y:S01]  /*0620*/  BSSY B1, `(.L_x_985) ;  /* 0x000000e000017945 */ /* 0x000fe20003800000 */
[----:B-1----:R-:W-:Y:S01]  /*0630*/  FFMA R17, -R15, R18, 1 ;  /* 0x3f8000000f117423 */ /* 0x002fe20000000112 */
[----:B--2---:R-:W-:-:S04]  /*0640*/  FADD R3, RZ, R2 ;  /* 0x00000002ff037221 */ /* 0x004fc80000000000 */
[----:B0-----:R-:W-:Y:S01]  /*0650*/  FMUL R16, R3, R0 ;  /* 0x0000000003107220 */ /* 0x001fe20000400000 */
[----:B------:R-:W-:-:S03]  /*0660*/  FFMA R0, R18, R17, R18 ;  /* 0x0000001112007223 */ /* 0x000fc60000000012 */
[----:B------:R-:W0:Y:S01]  /*0670*/  FCHK P0, R16, R15 ;  /* 0x0000000f10007302 */ /* 0x000e220000000000 */
[----:B------:R-:W-:-:S04]  /*0680*/  FFMA R2, R0, R16, RZ ;  /* 0x0000001000027223 */ /* 0x000fc800000000ff */
[----:B------:R-:W-:-:S04]  /*0690*/  FFMA R3, -R15, R2, R16 ;  /* 0x000000020f037223 */ /* 0x000fc80000000110 */
[----:B------:R-:W-:Y:S01]  /*06a0*/  FFMA R0, R0, R3, R2 ;  /* 0x0000000300007223 */ /* 0x000fe20000000002 */
[----:B0-----:R-:W-:Y:S05]  /*06b0*/  @!P0 BRA `(.L_x_986) ;  /* 0x0000004000008947 */ /* 0x001fea0003800000 */
[----:B------:R-:W-:Y:S01]  /*06c0*/  IMAD.MOV.U32 R0, RZ, RZ, R16 ;  /* 0x000000ffff007224 */ /* 0x000fe200078e0010 */
[----:B------:R-:W-:Y:S01]  /*06d0*/  MOV R2, 0x700 ;  /* 0x0000070000027802 */ /* 0x000fe20000000f00 */
[----:B------:R-:W-:Y:S02]  /*06e0*/  IMAD.MOV.U32 R3, RZ, RZ, R15 ;  /* 0x000000ffff037224 */ /* 0x000fe400078e000f */
[----:B------:R-:W-:Y:S05]  /*06f0*/  CALL.REL.NOINC `($__internal_32_$__cuda_sm3x_div_rn_noftz_f32_slowpath) ;  /* 0x0000156000007944 */ /* 0x000fea0003c00000 */
.L_x_986:
[----:B------:R-:W-:Y:S05]  /*0700*/  BSYNC B1 ;  /* 0x0000000000017941 */ /* 0x000fea0003800000 */
.L_x_985:
[----:B------:R-:W1:Y:S01]  /*0710*/  MUFU.RCP R15, R13 ;  /* 0x0000000d000f7308 */ /* 0x000e620000001000 */
[----:B0-----:R-:W-:Y:S01]  /*0720*/  FADD R0, RZ, R0 ;  /* 0x00000000ff007221 */ /* 0x001fe20000000000 */
[----:B------:R-:W-:Y:S03]  /*0730*/  BSSY B1, `(.L_x_987) ;  /* 0x000000e000017945 */ /* 0x000fe60003800000 */
[----:B------:R-:W-:-:S04]  /*0740*/  FFMA R3, R0, 1.0001000165939331055, RZ ;  /* 0x3f80034700037823 */ /* 0x000fc800000000ff */
[----:B------:R-:W-:-:S04]  /*0750*/  FMUL R0, R3, R14 ;  /* 0x0000000e03007220 */ /* 0x000fc80000400000 */
        /* <DEDUP_REMOVED lines=9> */
[----:B------:R-:W-:Y:S05]  /*07f0*/  CALL.REL.NOINC `($__internal_32_$__cuda_sm3x_div_rn_noftz_f32_slowpath) ;  /* 0x0000146000007944 */ /* 0x000fea0003c00000 */
[----:B0-----:R-:W-:Y:S02]  /*0800*/  IMAD.MOV.U32 R2, RZ, RZ, R0 ;  /* 0x000000ffff027224 */ /* 0x001fe400078e0000 */
.L_x_988:
[----:B------:R-:W-:Y:S05]  /*0810*/  BSYNC B1 ;  /* 0x0000000000017941 */ /* 0x000fea0003800000 */
.L_x_987:
[----:B------:R-:W-:-:S05]  /*0820*/  FADD R3, RZ, -R2 ;  /* 0x80000002ff037221 */ /* 0x000fca0000000000 */
[----:B------:R0:W-:Y:S02]  /*0830*/  RED.E.ADD.F32.FTZ.RN.STRONG.GPU [R6.64], R3 ;  /* 0x000000030600798e */ /* 0x0001e4000c10e78c */
.L_x_982:
[----:B------:R-:W-:Y:S05]  /*0840*/  BSYNC B0 ;  /* 0x0000000000007941 */ /* 0x000fea0003800000 */
.L_x_981:
[----:B------:R-:W1:Y:S01]  /*0850*/  MUFU.RCP R0, R13 ;  /* 0x0000000d00007308 */ /* 0x000e620000001000 */
[----:B------:R-:W-:Y:S01]  /*0860*/  FMUL R14, RZ, R14 ;  /* 0x0000000eff0e7220 */ /* 0x000fe20000400000 */
[----:B------:R-:W-:Y:S01]  /*0870*/  IMAD R15, R10, c[0x0][0x290], RZ ;  /* 0x0000a4000a0f7a24 */ /* 0x000fe200078e02ff */
[----:B------:R-:W-:Y:S01]  /*0880*/  BSSY B0, `(.L_x_989) ;  /* 0x0000010000007945 */ /* 0x000fe20003800000 */
[----:B0-----:R-:W-:Y:S02]  /*0890*/  IMAD.MOV.U32 R7, RZ, RZ, c[0x0][0x290] ;  /* 0x0000a400ff077624 */ /* 0x001fe400078e00ff */
[C---:B------:R-:W-:Y:S02]  /*08a0*/  IMAD R15, R12.reuse, UR4, R15 ;  /* 0x000000040c0f7c24 */ /* 0x040fe4000f8e020f */
[----:B------:R-:W0:Y:S01]  /*08b0*/  FCHK P0, R14, R13 ;  /* 0x0000000d0e007302 */ /* 0x000e220000000000 */
[----:B------:R-:W-:-:S05]  /*08c0*/  IMAD.WIDE.U32 R6, R12, R7, c[0x0][0x270] ;  /* 0x00009c000c067625 */ /* 0x000fca00078e0007 */
[----:B------:R-:W-:Y:S01]  /*08d0*/  IADD3 R15, R15, R7, RZ ;  /* 0x000000070f0f7210 */ /* 0x000fe20007ffe0ff */
[----:B-1----:R-:W-:-:S04]  /*08e0*/  FFMA R3, -R13, R0, 1 ;  /* 0x3f8000000d037423 */ /* 0x002fc80000000100 */
[----:B------:R-:W-:-:S04]  /*08f0*/  FFMA R0, R0, R3, R0 ;  /* 0x0000000300007223 */ /* 0x000fc80000000000 */
        /* <DEDUP_REMOVED lines=8> */
.L_x_990:
[----:B------:R-:W-:Y:S05]  /*0980*/  BSYNC B0 ;  /* 0x0000000000007941 */ /* 0x000fea0003800000 */
.L_x_989:
[----:B0-----:R-:W-:Y:S01]  /*0990*/  FADD R3, RZ, -R0 ;  /* 0x80000000ff037221 */ /* 0x001fe20000000000 */
[----:B------:R-:W-:Y:S01]  /*09a0*/  MOV R14, R6 ;  /* 0x00000006000e7202 */ /* 0x000fe20000000f00 */
[----:B------:R-:W-:Y:S04]  /*09b0*/  BSSY B0, `(.L_x_991) ;  /* 0x0000025000007945 */ /* 0x000fe80003800000 */
[----:B------:R0:W-:Y:S01]  /*09c0*/  RED.E.ADD.F32.FTZ.RN.STRONG.GPU [R14.64], R3 ;  /* 0x000000030e00798e */ /* 0x0001e2000c10e78c */
[----:B------:R-:W-:Y:S05]  /*09d0*/  @!P5 BRA `(.L_x_992) ;  /* 0x000002200000d947 */ /* 0x000fea0003800000 */
[----:B------:R-:W-:-:S04]  /*09e0*/  ISETP.NE.U32.AND P1, PT, RZ, c[0x0][0x2a8], PT ;  /* 0x0000aa00ff007a0c */ /* 0x000fc80003f25070 */
[----:B------:R-:W-:-:S13]  /*09f0*/  ISETP.NE.AND.EX P1, PT, RZ, c[0x0][0x2ac], PT, P1 ;  /* 0x0000ab00ff007a0c */ /* 0x000fda0003f25310 */
[----:B------:R-:W-:Y:S05]  /*0a00*/  @!P1 BRA `(.L_x_993) ;  /* 0x0000008000009947 */ /* 0x000fea0003800000 */
[----:B0-----:R-:W-:Y:S02]  /*0a10*/  IMAD R3, R10, c[0x0][0x2c8], RZ ;  /* 0x0000b2000a037a24 */ /* 0x001fe400078e02ff */
[----:B------:R-:W-:Y:S02]  /*0a20*/  IMAD.MOV.U32 R13, RZ, RZ, c[0x0][0x2c8] ;  /* 0x0000b200ff0d7624 */ /* 0x000fe400078e00ff */
[C---:B------:R-:W-:Y:S02]  /*0a30*/  IMAD R7, R12.reuse, UR10, R3 ;  /* 0x0000000a0c077c24 */ /* 0x040fe4000f8e0203 */
[----:B------:R-:W-:-:S04]  /*0a40*/  IMAD.WIDE.U32 R2, R12, R13, c[0x0][0x2a8] ;  /* 0x0000aa000c027625 */ /* 0x000fc800078e000d */
[----:B------:R-:W-:-:S05]  /*0a50*/  IMAD.IADD R3, R3, 0x1, R7 ;  /* 0x0000000103037824 */ /* 0x000fca00078e0207 */
[----:B------:R-:W2:Y:S02]  /*0a60*/  LDG.E R2, [R2.64] ;  /* 0x0000000c02027981 */ /* 0x000ea4000c1e1900 */
[----:B--2---:R-:W-:Y:S01]  /*0a70*/  FADD R0, RZ, R2 ;  /* 0x00000002ff007221 */ /* 0x004fe20000000000 */
[----:B------:R-:W-:Y:S05]  /*0a80*/  BRA `(.L_x_994) ;  /* 0x0000008000007947 */ /* 0x000fea0003800000 */
.L_x_993:
[----:B------:R-:W-:Y:S02]  /*0a90*/  ISETP.NE.U32.AND P0, PT, RZ, c[0x0][0x1f8], PT ;  /* 0x00007e00ff007a0c */ /* 0x000fe40003f05070 */
[----:B------:R-:W-:Y:S02]  /*0aa0*/  MOV R0, RZ ;  /* 0x000000ff00007202 */ /* 0x000fe40000000f00 */
[----:B------:R-:W-:-:S13]  /*0ab0*/  ISETP.NE.AND.EX P0, PT, RZ, c[0x0][0x1fc], PT, P0 ;  /* 0x00007f00ff007a0c */ /* 0x000fda0003f05300 */
[----:B------:R-:W-:Y:S05]  /*0ac0*/  @!P0 BRA `(.L_x_994) ;  /* 0x0000004000008947 */ /* 0x000fea0003800000 */
[----:B------:R-:W-:-:S04]  /*0ad0*/  IADD3 R2, P0, R4, c[0x0][0x1f8], RZ ;  /* 0x00007e0004027a10 */ /* 0x000fc80007f1e0ff */
[----:B0-----:R-:W-:-:S05]  /*0ae0*/  IADD3.X R3, R11, c[0x0][0x1fc], RZ, P0, !PT ;  /* 0x00007f000b037a10 */ /* 0x001fca00007fe4ff */
[----:B------:R-:W2:Y:S02]  /*0af0*/  LDG.E R2, [R2.64] ;  /* 0x0000000c02027981 */ /* 0x000ea4000c1e1900 */
[----:B--2---:R-:W-:-:S04]  /*0b00*/  FADD R0, RZ, R2 ;  /* 0x00000002ff007221 */ /* 0x004fc80000000000 */
.L_x_994:
[----:B------:R-:W-:Y:S01]  /*0b10*/  FADD R7, RZ, R0 ;  /* 0x00000000ff077221 */ /* 0x000fe20000000000 */
[----:B------:R-:W-:Y:S05]  /*0b20*/  @!P1 BRA `(.L_x_995) ;  /* 0x0000007000009947 */ /* 0x000fea0003800000 */
[----:B------:R-:W-:Y:S02]  /*0b30*/  IMAD R13, R10, c[0x0][0x2c8], RZ ;  /* 0x0000b2000a0d7a24 */ /* 0x000fe400078e02ff */
[----:B0-----:R-:W-:Y:S02]  /*0b40*/  IMAD.MOV.U32 R3, RZ, RZ, c[0x0][0x2c8] ;  /* 0x0000b200ff037624 */ /* 0x001fe400078e00ff */
[C---:B------:R-:W-:Y:S02]  /*0b50*/  IMAD R13, R12.reuse, UR10, R13 ;  /* 0x0000000a0c0d7c24 */ /* 0x040fe4000f8e020d */
[----:B------:R-:W-:-:S04]  /*0b60*/  IMAD.WIDE.U32 R2, R12, R3, c[0x0][0x2a8] ;  /* 0x0000aa000c027625 */ /* 0x000fc800078e0003 */
[----:B------:R-:W-:-:S05]  /*0b70*/  IMAD.IADD R3, R3, 0x1, R13 ;  /* 0x0000000103037824 */ /* 0x000fca00078e020d */
[----:B------:R0:W-:Y:S01]  /*0b80*/  RED.E.ADD.F32.FTZ.RN.STRONG.GPU [R2.64], R7 ;  /* 0x000000070200798e */ /* 0x0001e2000c10e78c */
[----:B------:R-:W-:Y:S05]  /*0b90*/  BRA `(.L_x_992) ;  /* 0x0000006000007947 */ /* 0x000fea0003800000 */
.L_x_995:
[----:B------:R-:W-:-:S04]  /*0ba0*/  ISETP.NE.U32.AND P0, PT, RZ, c[0x0][0x1f8], PT ;  /* 0x00007e00ff007a0c */ /* 0x000fc80003f05070 */
[----:B------:R-:W-:-:S13]  /*0bb0*/  ISETP.NE.AND.EX P0, PT, RZ, c[0x0][0x1fc], PT, P0 ;  /* 0x00007f00ff007a0c */ /* 0x000fda0003f05300 */
[----:B------:R-:W-:Y:S05]  /*0bc0*/  @!P0 BRA `(.L_x_992) ;  /* 0x0000003000008947 */ /* 0x000fea0003800000 */
[----:B------:R-:W-:-:S04]  /*0bd0*/  IADD3 R2, P0, R4, c[0x0][0x1f8], RZ ;  /* 0x00007e0004027a10 */ /* 0x000fc80007f1e0ff */
[----:B0-----:R-:W-:-:S05]  /*0be0*/  IADD3.X R3, R11, c[0x0][0x1fc], RZ, P0, !PT ;  /* 0x00007f000b037a10 */ /* 0x001fca00007fe4ff */
[----:B------:R0:W-:Y:S04]  /*0bf0*/  RED.E.ADD.F32.FTZ.RN.STRONG.GPU [R2.64], R7 ;  /* 0x000000070200798e */ /* 0x0001e8000c10e78c */
.L_x_992:
[----:B------:R-:W-:Y:S05]  /*0c00*/  BSYNC B0 ;  /* 0x0000000000007941 */ /* 0x000fea0003800000 */
.L_x_991:
[----:B------:R-:W-:-:S04]  /*0c10*/  ISETP.NE.U32.AND P0, PT, RZ, c[0x0][0x2a8], PT ;  /* 0x0000aa00ff007a0c */ /* 0x000fc80003f05070 */
[----:B------:R-:W-:-:S13]  /*0c20*/  ISETP.NE.AND.EX P0, PT, RZ, c[0x0][0x2ac], PT, P0 ;  /* 0x0000ab00ff007a0c */ /* 0x000fda0003f05300 */
[----:B------:R-:W-:Y:S05]  /*0c30*/  @!P0 BRA `(.L_x_996) ;  /* 0x0000007000008947 */ /* 0x000fea0003800000 */
[----:B0-----:R-:W-:Y:S01]  /*0c40*/  MOV R3, c[0x0][0x2c8] ;  /* 0x0000b20000037a02 */ /* 0x001fe20000000f00 */
[----:B------:R-:W-:-:S04]  /*0c50*/  IMAD R5, R10, c[0x0][0x2c8], RZ ;  /* 0x0000b2000a057a24 */ /* 0x000fc800078e02ff */
[C---:B------:R-:W-:Y:S02]  /*0c60*/  IMAD R5, R12.reuse, UR10, R5 ;  /* 0x0000000a0c057c24 */ /* 0x040fe4000f8e0205 */
[----:B------:R-:W-:-:S04]  /*0c70*/  IMAD.WIDE.U32 R2, R12, R3, c[0x0][0x2a8] ;  /* 0x0000aa000c027625 */ /* 0x000fc800078e0003 */
[----:B------:R-:W-:-:S05]  /*0c80*/  IMAD.IADD R3, R3, 0x1, R5 ;  /* 0x0000000103037824 */ /* 0x000fca00078e0205 */
[----:B------:R0:W-:Y:S01]  /*0c90*/  RED.E.ADD.F32.FTZ.RN.STRONG.GPU [R2.64], RZ ;  /* 0x000000ff0200798e */ /* 0x0001e2000c10e78c */
[----:B------:R-:W-:Y:S05]  /*0ca0*/  BRA `(.L_x_997) ;  /* 0x0000006000007947 */ /* 0x000fea0003800000 */
.L_x_996:
[----:B------:R-:W-:-:S04]  /*0cb0*/  ISETP.NE.U32.AND P0, PT, RZ, c[0x0][0x1f8], PT ;  /* 0x00007e00ff007a0c */ /* 0x000fc80003f05070 */
[----:B------:R-:W-:-:S13]  /*0cc0*/  ISETP.NE.AND.EX P0, PT, RZ, c[0x0][0x1fc], PT, P0 ;  /* 0x00007f00ff007a0c */ /* 0x000fda0003f05300 */
[----:B------:R-:W-:Y:S05]  /*0cd0*/  @!P0 BRA `(.L_x_997) ;  /* 0x0000003000008947 */ /* 0x000fea0003800000 */
[----:B------:R-:W-:-:S04]  /*0ce0*/  IADD3 R4, P0, R4, c[0x0][0x1f8], RZ ;  /* 0x00007e0004047a10 */ /* 0x000fc80007f1e0ff */
[----:B------:R-:W-:-:S05]  /*0cf0*/  IADD3.X R5, R11, c[0x0][0x1fc], RZ, P0, !PT ;  /* 0x00007f000b057a10 */ /* 0x000fca00007fe4ff */
[----:B------:R1:W-:Y:S04]  /*0d00*/  RED.E.ADD.F32.FTZ.RN.STRONG.GPU [R4.64], RZ ;  /* 0x000000ff0400798e */ /* 0x0003e8000c10e78c */
.L_x_997:
[----:B------:R-:W-:Y:S01]  /*0d10*/  @P4 CALL.REL.NOINC `(.L_x_998) ;  /* 0x0000001000004944 */ /* 0x000fe20003c00000 */
[----:B------:R-:W-:Y:S05]  /*0d20*/  BRA `(.L_x_999) ;  /* 0xfffff48000007947 */ /* 0x000fea000383ffff */
.L_x_998:
[----:B------:R-:W-:Y:S05]  /*0d30*/  EXIT ;  /* 0x000000000000794d */ /* 0x000fea0003800000 */
.L_x_977:
[----:B------:R-:W-:Y:S01]  /*0d40*/  SHF.R.S32.HI R12, RZ, 0x1f, R8 ;  /* 0x0000001fff0c7819 */ /* 0x000fe20000011408 */
[----:B0-----:R-:W-:-:S04]  /*0d50*/  IMAD.WIDE.U32 R6, R8, c[0x0][0x1d8], RZ ;  /* 0x0000760008067a25 */ /* 0x001fc800078e00ff */
[----:B-1----:R-:W-:Y:S01]  /*0d60*/  IMAD R5, R12, c[0x0][0x1d8], RZ ;  /* 0x000076000c057a24 */ /* 0x002fe200078e02ff */
[----:B------:R-:W-:Y:S01]  /*0d70*/  IADD3 R16, P1, R6, c[0x0][0x1b8], RZ ;  /* 0x00006e0006107a10 */ /* 0x000fe20007f3e0ff */
[----:B------:R-:W-:Y:S02]  /*0d80*/  IMAD R3, R12, c[0x0][0x210], RZ ;  /* 0x000084000c037a24 */ /* 0x000fe400078e02ff */
[C---:B------:R-:W-:Y:S02]  /*0d90*/  IMAD R13, R8.reuse, UR9, R5 ;  /* 0x00000009080d7c24 */ /* 0x040fe4000f8e0205 */
[----:B------:R-:W-:-:S03]  /*0da0*/  IMAD.WIDE.U32 R4, R8, c[0x0][0x210], RZ ;  /* 0x0000840008047a25 */ /* 0x000fc600078e00ff */
[----:B------:R-:W-:Y:S01]  /*0db0*/  IADD3 R13, R7, R13, RZ ;  /* 0x0000000d070d7210 */ /* 0x000fe20007ffe0ff */
[----:B------:R-:W-:Y:S01]  /*0dc0*/  IMAD R3, R8, UR8, R3 ;  /* 0x0000000808037c24 */ /* 0x000fe2000f8e0203 */
[----:B------:R-:W-:Y:S01]  /*0dd0*/  IADD3 R10, P0, R4, c[0x0][0x1f0], RZ ;  /* 0x00007c00040a7a10 */ /* 0x000fe20007f1e0ff */
[----:B------:R-:W-:Y:S01]  /*0de0*/  IMAD.MOV.U32 R15, RZ, RZ, c[0x0][0x1a0] ;  /* 0x00006800ff0f7624 */ /* 0x000fe200078e00ff */
[----:B------:R-:W-:Y:S01]  /*0df0*/  IADD3.X R17, R13, c[0x0][0x1bc], RZ, P1, !PT ;  /* 0x00006f000d117a10 */ /* 0x000fe20000ffe4ff */
[----:B------:R-:W-:Y:S02]  /*0e00*/  IMAD R11, R12, c[0x0][0x1a0], RZ ;  /* 0x000068000c0b7a24 */ /* 0x000fe400078e02ff */
[----:B------:R-:W-:Y:S02]  /*0e10*/  IMAD.IADD R14, R5, 0x1, R3 ;  /* 0x00000001050e7824 */ /* 0x000fe400078e0203 */
[C---:B------:R-:W-:Y:S01]  /*0e20*/  IMAD.WIDE.U32 R2, R8.reuse, R15, c[0x0][0x180] ;  /* 0x0000600008027625 */ /* 0x040fe200078e000f */
[----:B------:R-:W2:Y:S03]  /*0e30*/  LDG.E R17, [R16.64] ;  /* 0x0000000c10117981 */ /* 0x000ea6000c1e1900 */
[----:B------:R-:W-:Y:S01]  /*0e40*/  IMAD R15, R8, UR5, R11 ;  /* 0x00000005080f7c24 */ /* 0x000fe2000f8e020b */
[----:B------:R-:W-:-:S03]  /*0e50*/  IADD3.X R11, R14, c[0x0][0x1f4], RZ, P0, !PT ;  /* 0x00007d000e0b7a10 */ /* 0x000fc600007fe4ff */
[----:B------:R-:W-:Y:S02]  /*0e60*/  IMAD.IADD R3, R3, 0x1, R15 ;  /* 0x0000000103037824 */ /* 0x000fe400078e020f */
[----:B------:R-:W3:Y:S04]  /*0e70*/  LDG.E R10, [R10.64] ;  /* 0x0000000c0a0a7981 */ /* 0x000ee8000c1e1900 */
[----:B------:R-:W4:Y:S01]  /*0e80*/  LDG.E R3, [R2.64] ;  /* 0x0000000c02037981 */ /* 0x000f22000c1e1900 */
[----:B------:R-:W-:Y:S02]  /*0e90*/  MOV R15, R8 ;  /* 0x00000008000f7202 */ /* 0x000fe40000000f00 */
        /* <DEDUP_REMOVED lines=9> */
[----:B---3--:R-:W-:-:S04]  /*0f30*/  FSETP.GEU.AND P6, PT, R10, c[0x0][0x230], PT ;  /* 0x00008c000a007a0b */ /* 0x008fc80003fce000 */
[----:B----4-:R-:W-:-:S07]  /*0f40*/  ISETP.EQ.AND P6, PT, R3, 0x1, !P6 ;  /* 0x000000010300780c */ /* 0x010fce00077c2270 */
[----:B------:R-:W-:Y:S05]  /*0f50*/  @P0 BRA `(.L_x_1001) ;  /* 0x0000005000000947 */ /* 0x000fea0003800000 */
[----:B------:R-:W-:Y:S01]  /*0f60*/  IMAD.MOV.U32 R2, RZ, RZ, R17 ;  /* 0x000000ffff027224 */ /* 0x000fe200078e0011 */
[----:B------:R-:W-:Y:S02]  /*0f70*/  MOV R16, 0xf90 ;  /* 0x00000f9000107802 */ /* 0x000fe40000000f00 */
[----:B------:R-:W-:Y:S05]  /*0f80*/  CALL.REL.NOINC `($__internal_31_$__cuda_sm20_rcp_rn_f32_slowpath) ;  /* 0x0000097000007944 */ /* 0x000fea0003c00000 */
[----:B------:R-:W-:Y:S01]  /*0f90*/  IMAD.MOV.U32 R16, RZ, RZ, R0 ;  /* 0x000000ffff107224 */ /* 0x000fe200078e0000 */
[----:B------:R-:W-:Y:S05]  /*0fa0*/  BRA `(.L_x_1002) ;  /* 0x0000004000007947 */ /* 0x000fea0003800000 */
.L_x_1001:
[----:B------:R-:W0:Y:S02]  /*0fb0*/  MUFU.RCP R16, R17 ;  /* 0x0000001100107308 */ /* 0x000e240000001000 */
[----:B0-----:R-:W-:-:S04]  /*0fc0*/  FFMA R0, R17, R16, -1 ;  /* 0xbf80000011007423 */ /* 0x001fc80000000010 */
[----:B------:R-:W-:-:S04]  /*0fd0*/  FADD.FTZ R11, -R0, -RZ ;  /* 0x800000ff000b7221 */ /* 0x000fc80000010100 */
[----:B------:R-:W-:Y:S02]  /*0fe0*/  FFMA R16, R16, R11, R16 ;  /* 0x0000000b10107223 */ /* 0x000fe40000000010 */
.L_x_1002:
[----:B------:R-:W-:Y:S05]  /*0ff0*/  BSYNC B0 ;  /* 0x0000000000007941 */ /* 0x000fea0003800000 */
.L_x_1000:
[----:B------:R-:W-:Y:S01]  /*1000*/  FSETP.GEU.AND P0, PT, R16, 10000, PT ;  /* 0x461c40001000780b */ /* 0x000fe20003f0e000 */
[----:B------:R-:W-:Y:S03]  /*1010*/  BSSY B0, `(.L_x_1003) ;  /* 0x0000040000007945 */ /* 0x000fe60003800000 */
[----:B------:R-:W-:-:S13]  /*1020*/  ISETP.NE.OR P0, PT, R3, 0x1, P0 ;  /* 0x000000010300780c */ /* 0x000fda0000705670 */
[----:B------:R-:W-:Y:S05]  /*1030*/  @P0 BRA `(.L_x_1004) ;  /* 0x000003d000000947 */ /* 0x000fea0003800000 */
[----:B------:R-:W-:-:S04]  /*1040*/  ISETP.NE.U32.AND P5, PT, RZ, c[0x0][0x1c0], PT ;  /* 0x00007000ff007a0c */ /* 0x000fc80003fa5070 */
[----:B------:R-:W-:-:S13]  /*1050*/  ISETP.NE.AND.EX P5, PT, RZ, c[0x0][0x1c4], PT, P5 ;  /* 0x00007100ff007a0c */ /* 0x000fda0003fa5350 */
[----:B0-----:R-:W-:-:S04]  /*1060*/  @P5 IADD3 R2, P0, R6, c[0x0][0x1c0], RZ ;  /* 0x0000700006025a10 */ /* 0x001fc80007f1e0ff */
[----:B------:R-:W-:-:S05]  /*1070*/  @P5 IADD3.X R3, R13, c[0x0][0x1c4], RZ, P0, !PT ;  /* 0x000071000d035a10 */ /* 0x000fca00007fe4ff */
[----:B------:R-:W2:Y:S01]  /*1080*/  @P5 LDG.E R2, [R2.64] ;  /* 0x0000000c02025981 */ /* 0x000ea2000c1e1900 */
[----:B------:R-:W-:Y:S01]  /*1090*/  FMUL R10, R16, 1.0001000165939331055 ;  /* 0x3f800347100a7820 */ /* 0x000fe20000400000 */
[----:B------:R-:W-:Y:S01]  /*10a0*/  UMOV UR4, 0x3f800000 ;  /* 0x3f80000000047882 */ /* 0x000fe20000000000 */
[----:B------:R-:W-:Y:S01]  /*10b0*/  BSSY B1, `(.L_x_1005) ;  /* 0x0000010000017945 */ /* 0x000fe20003800000 */
[----:B------:R-:W-:Y:S01]  /*10c0*/  MOV R21, UR4 ;  /* 0x0000000400157c02 */ /* 0x000fe20008000f00 */
[----:B------:R-:W0:Y:S08]  /*10d0*/  MUFU.RCP R11, R10 ;  /* 0x0000000a000b7308 */ /* 0x000e300000001000 */
[----:B------:R-:W1:Y:S01]  /*10e0*/  FCHK P0, -R21, R10 ;  /* 0x0000000a15007302 */ /* 0x000e620000000100 */
[----:B0-----:R-:W-:-:S04]  /*10f0*/  FFMA R0, -R10, R11, 1 ;  /* 0x3f8000000a007423 */ /* 0x001fc8000000010b */
[----:B------:R-:W-:Y:S01]  /*1100*/  FFMA R0, R11, R0, R11 ;  /* 0x000000000b007223 */ /* 0x000fe2000000000b */
[----:B------:R-:W-:-:S03]  /*1110*/  IMAD.MOV.U32 R11, RZ, RZ, RZ ;  /* 0x000000ffff0b7224 */ /* 0x000fc600078e00ff */
[----:B------:R-:W-:-:S04]  /*1120*/  FFMA R19, R0, -1, RZ ;  /* 0xbf80000000137823 */ /* 0x000fc800000000ff */
[----:B------:R-:W-:-:S04]  /*1130*/  FFMA R18, -R10, R19, -1 ;  /* 0xbf8000000a127423 */ /* 0x000fc80000000113 */
[----:B------:R-:W-:Y:S01]  /*1140*/  FFMA R0, R0, R18, R19 ;  /* 0x0000001200007223 */ /* 0x000fe20000000013 */
[----:B--2---:R-:W-:Y:S01]  /*1150*/  @P5 FADD R11, RZ, R2 ;  /* 0x00000002ff0b5221 */ /* 0x004fe20000000000 */
[----:B-1----:R-:W-:Y:S05]  /*1160*/  @!P0 BRA `(.L_x_1006) ;  /* 0x0000004000008947 */ /* 0x002fea0003800000 */
[----:B------:R-:W-:Y:S01]  /*1170*/  IMAD.MOV.U32 R0, RZ, RZ, -0x40800000 ;  /* 0xbf800000ff007424 */ /* 0x000fe200078e00ff */
[----:B------:R-:W-:Y:S02]  /*1180*/  MOV R3, R10 ;  /* 0x0000000a00037202 */ /* 0x000fe40000000f00 */
[----:B------:R-:W-:Y:S02]  /*1190*/  MOV R2, 0x11b0 ;  /* 0x000011b000027802 */ /* 0x000fe40000000f00 */
[----:B------:R-:W-:Y:S05]  /*11a0*/  CALL.REL.NOINC `($__internal_32_$__cuda_sm3x_div_rn_noftz_f32_slowpath) ;  /* 0x00000ab000007944 */ /* 0x000fea0003c00000 */
.L_x_1006:
[----:B------:R-:W-:Y:S05]  /*11b0*/  BSYNC B1 ;  /* 0x0000000000017941 */ /* 0x000fea0003800000 */
.L_x_1005:
        /* <DEDUP_REMOVED lines=14> */
.L_x_1008:
[----:B------:R-:W-:Y:S05]  /*12a0*/  BSYNC B1 ;  /* 0x0000000000017941 */ /* 0x000fea0003800000 */
.L_x_1007:
[----:B0-----:R-:W-:-:S04]  /*12b0*/  FADD R0, RZ, R0 ;  /* 0x00000000ff007221 */ /* 0x001fc80000000000 */
[----:B------:R-:W-:Y:S01]  /*12c0*/  FFMA R3, R0, 1.0001000165939331055, RZ ;  /* 0x3f80034700037823 */ /* 0x000fe200000000ff */
[----:B------:R-:W-:Y:S05]  /*12d0*/  @!P5 BRA `(.L_x_1004) ;  /* 0x000001300000d947 */ /* 0x000fea0003800000 */
[----:B------:R-:W0:Y:S01]  /*12e0*/  MUFU.RCP R10, R17 ;  /* 0x00000011000a7308 */ /* 0x000e220000001000 */
[----:B------:R-:W-:Y:S01]  /*12f0*/  FMUL R0, R3, R16 ;  /* 0x0000001003007220 */ /* 0x000fe20000400000 */
[----:B------:R-:W-:Y:S06]  /*1300*/  BSSY B1, `(.L_x_1009) ;  /* 0x000000e000017945 */ /* 0x000fec0003800000 */
[----:B------:R-:W1:Y:S01]  /*1310*/  FCHK P0, R0, R17 ;  /* 0x0000001100007302 */ /* 0x000e620000000000 */
[----:B0-----:R-:W-:-:S04]  /*1320*/  FFMA R2, -R17, R10, 1 ;  /* 0x3f80000011027423 */ /* 0x001fc8000000010a */
[----:B------:R-:W-:Y:S01]  /*1330*/  FFMA R3, R10, R2, R10 ;  /* 0x000000020a037223 */ /* 0x000fe2000000000a */
[----:B------:R-:W-:-:S03]  /*1340*/  IADD3 R10, P1, R6, c[0x0][0x1c0], RZ ;  /* 0x00007000060a7a10 */ /* 0x000fc60007f3e0ff */
[----:B------:R-:W-:Y:S01]  /*1350*/  FFMA R2, R0, R3, RZ ;  /* 0x0000000300027223 */ /* 0x000fe200000000ff */
[----:B------:R-:W-:-:S03]  /*1360*/  IADD3.X R11, R13, c[0x0][0x1c4], RZ, P1, !PT ;  /* 0x000071000d0b7a10 */ /* 0x000fc60000ffe4ff */
[----:B------:R-:W-:-:S04]  /*1370*/  FFMA R18, -R17, R2, R0 ;  /* 0x0000000211127223 */ /* 0x000fc80000000100 */
[----:B------:R-:W-:Y:S01]  /*1380*/  FFMA R2, R3, R18, R2 ;  /* 0x0000001203027223 */ /* 0x000fe20000000002 */
[----:B-1----:R-:W-:Y:S05]  /*1390*/  @!P0 BRA `(.L_x_1010) ;  /* 0x0000004000008947 */ /* 0x002fea0003800000 */
[----:B------:R-:W-:Y:S02]  /*13a0*/  MOV R3, R17 ;  /* 0x0000001100037202 */ /* 0x000fe40000000f00 */
[----:B------:R-:W-:Y:S02]  /*13b0*/  MOV R2, 0x13d0 ;  /* 0x000013d000027802 */ /* 0x000fe40000000f00 */
[----:B------:R-:W-:Y:S05]  /*13c0*/  CALL.REL.NOINC `($__internal_32_$__cuda_sm3x_div_rn_noftz_f32_slowpath) ;  /* 0x0000089000007944 */ /* 0x000fea0003c00000 */
[----:B0-----:R-:W-:Y:S02]  /*13d0*/  IMAD.MOV.U32 R2, RZ, RZ, R0 ;  /* 0x000000ffff027224 */ /* 0x001fe400078e0000 */
.L_x_1010:
[----:B------:R-:W-:Y:S05]  /*13e0*/  BSYNC B1 ;  /* 0x0000000000017941 */ /* 0x000fea0003800000 */
.L_x_1009:
[----:B------:R-:W-:-:S05]  /*13f0*/  FADD R3, RZ, -R2 ;  /* 0x80000002ff037221 */ /* 0x000fca0000000000 */
[----:B------:R0:W-:Y:S02]  /*1400*/  RED.E.ADD.F32.FTZ.RN.STRONG.GPU [R10.64], R3 ;  /* 0x000000030a00798e */ /* 0x0001e4000c10e78c */
.L_x_1004:
[----:B------:R-:W-:Y:S05]  /*1410*/  BSYNC B0 ;  /* 0x0000000000007941 */ /* 0x000fea0003800000 */
.L_x_1003:
[----:B------:R-:W1:Y:S01]  /*1420*/  MUFU.RCP R0, R17 ;  /* 0x0000001100007308 */ /* 0x000e620000001000 */
[----:B------:R-:W-:Y:S01]  /*1430*/  FMUL R16, RZ, R16 ;  /* 0x00000010ff107220 */ /* 0x000fe20000400000 */
[----:B------:R-:W-:Y:S01]  /*1440*/  ISETP.NE.U32.AND P5, PT, RZ, c[0x0][0x1c0], PT ;  /* 0x00007000ff007a0c */ /* 0x000fe20003fa5070 */
[----:B------:R-:W-:Y:S03]  /*1450*/  BSSY B0, `(.L_x_1011) ;  /* 0x000000d000007945 */ /* 0x000fe60003800000 */
[----:B------:R-:W-:Y:S02]  /*1460*/  ISETP.NE.AND.EX P5, PT, RZ, c[0x0][0x1c4], PT, P5 ;  /* 0x00007100ff007a0c */ /* 0x000fe40003fa5350 */
[----:B------:R-:W2:Y:S01]  /*1470*/  FCHK P0, R16, R17 ;  /* 0x0000001110007302 */ /* 0x000ea20000000000 */
[----:B01----:R-:W-:-:S04]  /*1480*/  FFMA R3, -R17, R0, 1 ;  /* 0x3f80000011037423 */ /* 0x003fc80000000100 */
[----:B------:R-:W-:-:S04]  /*1490*/  FFMA R0, R0, R3, R0 ;  /* 0x0000000300007223 */ /* 0x000fc80000000000 */
[----:B------:R-:W-:-:S04]  /*14a0*/  FFMA R2, R0, R16, RZ ;  /* 0x0000001000027223 */ /* 0x000fc800000000ff */
[----:B------:R-:W-:-:S04]  /*14b0*/  FFMA R3, -R17, R2, R16 ;  /* 0x0000000211037223 */ /* 0x000fc80000000110 */
[----:B------:R-:W-:Y:S01]  /*14c0*/  FFMA R0, R0, R3, R2 ;  /* 0x0000000300007223 */ /* 0x000fe20000000002 */
[----:B--2---:R-:W-:Y:S05]  /*14d0*/  @!P0 BRA `(.L_x_1012) ;  /* 0x0000004000008947 */ /* 0x004fea0003800000 */
[----:B------:R-:W-:Y:S01]  /*14e0*/  IMAD.MOV.U32 R0, RZ, RZ, R16 ;  /* 0x000000ffff007224 */ /* 0x000fe200078e0010 */
[----:B------:R-:W-:Y:S02]  /*14f0*/  MOV R3, R17 ;  /* 0x0000001100037202 */ /* 0x000fe40000000f00 */
[----:B------:R-:W-:Y:S02]  /*1500*/  MOV R2, 0x1520 ;  /* 0x0000152000027802 */ /* 0x000fe40000000f00 */
[----:B------:R-:W-:Y:S05]  /*1510*/  CALL.REL.NOINC `($__internal_32_$__cuda_sm3x_div_rn_noftz_f32_slowpath) ;  /* 0x0000074000007944 */ /* 0x000fea0003c00000 */
.L_x_1012:
[----:B------:R-:W-:Y:S05]  /*1520*/  BSYNC B0 ;  /* 0x0000000000007941 */ /* 0x000fea0003800000 */
.L_x_1011:
[----:B------:R-:W-:Y:S05]  /*1530*/  @!P5 BRA `(.L_x_1013) ;  /* 0x000000400000d947 */ /* 0x000fea0003800000 */
[----:B------:R-:W-:Y:S01]  /*1540*/  IADD3 R6, P0, R6, c[0x0][0x1c0], RZ ;  /* 0x0000700006067a10 */ /* 0x000fe20007f1e0ff */
[----:B0-----:R-:W-:-:S03]  /*1550*/  FADD R3, RZ, -R0 ;  /* 0x80000000ff037221 */ /* 0x001fc60000000000 */
[----:B------:R-:W-:-:S05]  /*1560*/  IADD3.X R7, R13, c[0x0][0x1c4], RZ, P0, !PT ;  /* 0x000071000d077a10 */ /* 0x000fca00007fe4ff */
[----:B------:R0:W-:Y:S04]  /*1570*/  RED.E.ADD.F32.FTZ.RN.STRONG.GPU [R6.64], R3 ;  /* 0x000000030600798e */ /* 0x0001e8000c10e78c */
.L_x_1013:
[----:B------:R-:W-:Y:S01]  /*1580*/  BSSY B0, `(.L_x_1014) ;  /* 0x0000024000007945 */ /* 0x000fe20003800000 */
        /* <DEDUP_REMOVED lines=12> */
.L_x_1016:
[----:B------:R-:W-:Y:S02]  /*1650*/  ISETP.NE.U32.AND P1, PT, RZ, c[0x0][0x1f8], PT ;  /* 0x00007e00ff007a0c */ /* 0x000fe40003f25070 */
[----:B0-----:R-:W-:Y:S02]  /*1660*/  MOV R0, RZ ;  /* 0x000000ff00007202 */ /* 0x001fe40000000f00 */
[----:B------:R-:W-:-:S13]  /*1670*/  ISETP.NE.AND.EX P1, PT, RZ, c[0x0][0x1fc], PT, P1 ;  /* 0x00007f00ff007a0c */ /* 0x000fda0003f25310 */
[----:B------:R-:W-:Y:S05]  /*1680*/  @!P1 BRA `(.L_x_1017) ;  /* 0x0000004000009947 */ /* 0x000fea0003800000 */
[----:B------:R-:W-:-:S04]  /*1690*/  IADD3 R2, P1, R4, c[0x0][0x1f8], RZ ;  /* 0x00007e0004027a10 */ /* 0x000fc80007f3e0ff */
[----:B------:R-:W-:-:S05]  /*16a0*/  IADD3.X R3, R14, c[0x0][0x1fc], RZ, P1, !PT ;  /* 0x00007f000e037a10 */ /* 0x000fca0000ffe4ff */
[----:B------:R-:W2:Y:S02]  /*16b0*/  LDG.E R2, [R2.64] ;  /* 0x0000000c02027981 */ /* 0x000ea4000c1e1900 */
[----:B--2---:R-:W-:-:S04]  /*16c0*/  FADD R0, RZ, R2 ;  /* 0x00000002ff007221 */ /* 0x004fc80000000000 */
.L_x_1017:
[----:B------:R-:W-:Y:S01]  /*16d0*/  FADD R7, RZ, R0 ;  /* 0x00000000ff077221 */ /* 0x000fe20000000000 */
[----:B------:R-:W-:Y:S05]  /*16e0*/  @!P0 BRA `(.L_x_1018) ;  /* 0x0000007000008947 */ /* 0x000fea0003800000 */
[----:B------:R-:W-:Y:S02]  /*16f0*/  IMAD R0, R12, c[0x0][0x2c8], RZ ;  /* 0x0000b2000c007a24 */ /* 0x000fe400078e02ff */
[----:B------:R-:W-:Y:S02]  /*1700*/  IMAD.MOV.U32 R2, RZ, RZ, c[0x0][0x2c8] ;  /* 0x0000b200ff027624 */ /* 0x000fe400078e00ff */
[C---:B------:R-:W-:Y:S02]  /*1710*/  IMAD R11, R15.reuse, UR10, R0 ;  /* 0x0000000a0f0b7c24 */ /* 0x040fe4000f8e0200 */
[----:B------:R-:W-:-:S04]  /*1720*/  IMAD.WIDE.U32 R2, R15, R2, c[0x0][0x2a8] ;  /* 0x0000aa000f027625 */ /* 0x000fc800078e0002 */
[----:B------:R-:W-:-:S05]  /*1730*/  IMAD.IADD R3, R3, 0x1, R11 ;  /* 0x0000000103037824 */ /* 0x000fca00078e020b */
[----:B------:R0:W-:Y:S01]  /*1740*/  RED.E.ADD.F32.FTZ.RN.STRONG.GPU [R2.64], R7 ;  /* 0x000000070200798e */ /* 0x0001e2000c10e78c */
[----:B------:R-:W-:Y:S05]  /*1750*/  BRA `(.L_x_1015) ;  /* 0x0000006000007947 */ /* 0x000fea0003800000 */
.L_x_1018:
[----:B------:R-:W-:-:S04]  /*1760*/  ISETP.NE.U32.AND P0, PT, RZ, c[0x0][0x1f8], PT ;  /* 0x00007e00ff007a0c */ /* 0x000fc80003f05070 */
[----:B------:R-:W-:-:S13]  /*1770*/  ISETP.NE.AND.EX P0, PT, RZ, c[0x0][0x1fc], PT, P0 ;  /* 0x00007f00ff007a0c */ /* 0x000fda0003f05300 */
[----:B------:R-:W-:Y:S05]  /*1780*/  @!P0 BRA `(.L_x_1015) ;  /* 0x0000003000008947 */ /* 0x000fea0003800000 */
[----:B------:R-:W-:-:S04]  /*1790*/  IADD3 R2, P0, R4, c[0x0][0x1f8], RZ ;  /* 0x00007e0004027a10 */ /* 0x000fc80007f1e0ff */
[----:B------:R-:W-:-:S05]  /*17a0*/  IADD3.X R3, R14, c[0x0][0x1fc], RZ, P0, !PT ;  /* 0x00007f000e037a10 */ /* 0x000fca00007fe4ff */
[----:B------:R0:W-:Y:S04]  /*17b0*/  RED.E.ADD.F32.FTZ.RN.STRONG.GPU [R2.64], R7 ;  /* 0x000000070200798e */ /* 0x0001e8000c10e78c */
.L_x_1015:
[----:B------:R-:W-:Y:S05]  /*17c0*/  BSYNC B0 ;  /* 0x0000000000007941 */ /* 0x000fea0003800000 */
.L_x_1014:
        /* <DEDUP_REMOVED lines=10> */
.L_x_1019:
[----:B------:R-:W-:-:S04]  /*1870*/  ISETP.NE.U32.AND P0, PT, RZ, c[0x0][0x1f8], PT ;  /* 0x00007e00ff007a0c */ /* 0x000fc80003f05070 */
[----:B------:R-:W-:-:S13]  /*1880*/  ISETP.NE.AND.EX P0, PT, RZ, c[0x0][0x1fc], PT, P0 ;  /* 0x00007f00ff007a0c */ /* 0x000fda0003f05300 */
[----:B------:R-:W-:Y:S05]  /*1890*/  @!P0 BRA `(.L_x_1020) ;  /* 0x0000003000008947 */ /* 0x000fea0003800000 */
[----:B------:R-:W-:-:S04]  /*18a0*/  IADD3 R4, P0, R4, c[0x0][0x1f8], RZ ;  /* 0x00007e0004047a10 */ /* 0x000fc80007f1e0ff */
[----:B------:R-:W-:-:S05]  /*18b0*/  IADD3.X R5, R14, c[0x0][0x1fc], RZ, P0, !PT ;  /* 0x00007f000e057a10 */ /* 0x000fca00007fe4ff */
[----:B------:R1:W-:Y:S04]  /*18c0*/  RED.E.ADD.F32.FTZ.RN.STRONG.GPU [R4.64], RZ ;  /* 0x000000ff0400798e */ /* 0x0003e8000c10e78c */
.L_x_1020:
[----:B------:R-:W-:Y:S01]  /*18d0*/  @P4 CALL.REL.NOINC `(.L_x_1021) ;  /* 0x0000001000004944 */ /* 0x000fe20003c00000 */
[----:B------:R-:W-:Y:S05]  /*18e0*/  BRA `(.L_x_977) ;  /* 0xfffff45000007947 */ /* 0x000fea000383ffff */
.L_x_1021:
[----:B------:R-:W-:Y:S05]  /*18f0*/  EXIT ;  /* 0x000000000000794d */ /* 0x000fea0003800000 */
        .weak           $__internal_31_$__cuda_sm20_rcp_rn_f32_slowpath
        .type           $__internal_31_$__cuda_sm20_rcp_rn_f32_slowpath,@function
        .size           $__internal_31_$__cuda_sm20_rcp_rn_f32_slowpath,($__internal_32_$__cuda_sm3x_div_rn_noftz_f32_slowpath - $__internal_31_$__cuda_sm20_rcp_rn_f32_slowpath)
$__internal_31_$__cuda_sm20_rcp_rn_f32_slowpath:
        /* <DEDUP_REMOVED lines=15> */
.L_x_1023:
        /* <DEDUP_REMOVED lines=16> */
[----:B------:R-:W-:-:S03]  /*1af0*/  LOP3.LUT R21, R21, R18, RZ, 0xc0, !PT ;  /* 0x0000001215157212 */ /* 0x000fc600078ec0ff */
[----:B------:R-:W-:Y:S01]  /*1b00*/  IMAD.MOV R19, RZ, RZ, -R19 ;  /* 0x000000ffff137224 */ /* 0x000fe200078e0a13 */
[----:B------:R-:W-:-:S04]  /*1b10*/  SHF.R.U32.HI R21, RZ, R24, R21 ;  /* 0x00000018ff157219 */ /* 0x000fc80000011615 */
[----:B------:R-:W-:Y:S02]  /*1b20*/  LOP3.LUT P0, RZ, R19, R24, R18, 0xf8, !PT ;  /* 0x0000001813ff7212 */ /* 0x000fe4000780f812 */
[C---:B------:R-:W-:Y:S02]  /*1b30*/  LOP3.LUT P1, RZ, R21.reuse, 0x1, RZ, 0xc0, !PT ;  /* 0x0000000115ff7812 */ /* 0x040fe4000782c0ff */
[----:B------:R-:W-:Y:S02]  /*1b40*/  LOP3.LUT P2, RZ, R21, 0x2, RZ, 0xc0, !PT ;  /* 0x0000000215ff7812 */ /* 0x000fe4000784c0ff */
[----:B------:R-:W-:Y:S02]  /*1b50*/  IADD3 R19, R22, -0xfc, RZ ;  /* 0xffffff0416137810 */ /* 0x000fe40007ffe0ff */
[----:B------:R-:W-:Y:S02]  /*1b60*/  PLOP3.LUT P0, PT, P1, P0, P2, 0xe0, 0x0 ;  /* 0x000000000000781c */ /* 0x000fe40000f01c20 */
[----:B------:R-:W-:-:S02]  /*1b70*/  LOP3.LUT P1, RZ, R2, 0x7fffff, RZ, 0xc0, !PT ;  /* 0x007fffff02ff7812 */ /* 0x000fc4000782c0ff */
[----:B------:R-:W-:Y:S02]  /*1b80*/  SEL R0, RZ, 0x1, !P0 ;  /* 0x00000001ff007807 */ /* 0x000fe40004000000 */
[----:B------:R-:W-:Y:S02]  /*1b90*/  SHF.R.U32.HI R19, RZ, R19, R18 ;  /* 0x00000013ff137219 */ /* 0x000fe40000011612 */
[----:B------:R-:W-:-:S04]  /*1ba0*/  IADD3 R0, -R0, RZ, RZ ;  /* 0x000000ff00007210 */ /* 0x000fc80007ffe1ff */
[----:B------:R-:W-:-:S13]  /*1bb0*/  ISETP.GE.AND P0, PT, R0, RZ, PT ;  /* 0x000000ff0000720c */ /* 0x000fda0003f06270 */
[----:B------:R-:W-:-:S05]  /*1bc0*/  @!P0 IADD3 R19, R19, 0x1, RZ ;  /* 0x0000000113138810 */ /* 0x000fca0007ffe0ff */
[----:B------:R-:W-:-:S05]  /*1bd0*/  @!P1 IMAD.SHL.U32 R19, R19, 0x2, RZ ;  /* 0x0000000213139824 */ /* 0x000fca00078e00ff */
[----:B------:R-:W-:Y:S01]  /*1be0*/  LOP3.LUT R18, R19, 0x80000000, R2, 0xf8, !PT ;  /* 0x8000000013127812 */ /* 0x000fe200078ef802 */
[----:B------:R-:W-:Y:S05]  /*1bf0*/  BRA `(.L_x_1024) ;  /* 0x0000001000007947 */ /* 0x000fea0003800000 */
.L_x_1025:
[----:B------:R0:W1:Y:S02]  /*1c00*/  MUFU.RCP R18, R2 ;  /* 0x0000000200127308 */ /* 0x0000640000001000 */
.L_x_1024:
[----:B------:R-:W-:Y:S05]  /*1c10*/  BSYNC B1 ;  /* 0x0000000000017941 */ /* 0x000fea0003800000 */
.L_x_1022:
[----:B-1----:R-:W-:Y:S01]  /*1c20*/  IMAD.MOV.U32 R0, RZ, RZ, R18 ;  /* 0x000000ffff007224 */ /* 0x002fe200078e0012 */
[----:B------:R-:W-:Y:S01]  /*1c30*/  MOV R18, R16 ;  /* 0x0000001000127202 */ /* 0x000fe20000000f00 */
[----:B------:R-:W-:-:S04]  /*1c40*/  IMAD.MOV.U32 R19, RZ, RZ, 0x0 ;  /* 0x00000000ff137424 */ /* 0x000fc800078e00ff */
[----:B------:R-:W-:Y:S05]  /*1c50*/  RET.REL.NODEC R18 `(swellParticlesStage2_cuda_kernel_backward) ;  /* 0xffffe3a012007950 */ /* 0x000fea0003c3ffff */
        .weak           $__internal_32_$__cuda_sm3x_div_rn_noftz_f32_slowpath
        .type           $__internal_32_$__cuda_sm3x_div_rn_noftz_f32_slowpath,@function
        .size           $__internal_32_$__cuda_sm3x_div_rn_noftz_f32_slowpath,(.L_x_1287 - $__internal_32_$__cuda_sm3x_div_rn_noftz_f32_slowpath)
$__internal_32_$__cuda_sm3x_div_rn_noftz_f32_slowpath:
        /* <DEDUP_REMOVED lines=34> */
.L_x_1027:
[----:B------:R-:W-:Y:S01]  /*1e80*/  LEA R20, R18, 0xc0800000, 0x17 ;  /* 0xc080000012147811 */ /* 0x000fe200078eb8ff */
[----:B------:R-:W-:Y:S01]  /*1e90*/  BSSY B3, `(.L_x_1032) ;  /* 0x0000036000037945 */ /* 0x000fe20003800000 */
[----:B------:R-:W-:-:S03]  /*1ea0*/  IADD3 R23, R23, -0x7f, RZ ;  /* 0xffffff8117177810 */ /* 0x000fc60007ffe0ff */
[----:B------:R-:W-:Y:S02]  /*1eb0*/  IMAD.IADD R22, R3, 0x1, -R20 ;  /* 0x0000000103167824 */ /* 0x000fe400078e0a14 */
[C---:B------:R-:W-:Y:S02]  /*1ec0*/  IMAD R0, R23.reuse, -0x800000, R0 ;  /* 0xff80000017007824 */ /* 0x040fe400078e0200 */
        /* <DEDUP_REMOVED lines=46> */
.L_x_1034:
[----:B------:R-:W-:-:S04]  /*21b0*/  LOP3.LUT R0, R0, 0x80000000, RZ, 0xc0, !PT ;  /* 0x8000000000007812 */ /* 0x000fc800078ec0ff */
[----:B------:R-:W-:Y:S01]  /*21c0*/  LOP3.LUT R0, R0, 0x7f800000, RZ, 0xfc, !PT ;  /* 0x7f80000000007812 */ /* 0x000fe200078efcff */
[----:B------:R-:W-:Y:S05]  /*21d0*/  BRA `(.L_x_1035) ;  /* 0x0000001000007947 */ /* 0x000fea0003800000 */
.L_x_1033:
[----:B------:R-:W-:Y:S02]  /*21e0*/  IMAD R0, R19, 0x800000, R0 ;  /* 0x0080000013007824 */ /* 0x000fe400078e0200 */
.L_x_1035:
[----:B------:R-:W-:Y:S05]  /*21f0*/  BSYNC B3 ;  /* 0x0000000000037941 */ /* 0x000fea0003800000 */
.L_x_1032:
[----:B------:R-:W-:Y:S05]  /*2200*/  BRA `(.L_x_1036) ;  /* 0x0000008000007947 */ /* 0x000fea0003800000 */
.L_x_1031:
[----:B------:R-:W-:-:S04]  /*2210*/  LOP3.LUT R0, R3, 0x80000000, R0, 0x48, !PT ;  /* 0x8000000003007812 */ /* 0x000fc800078e4800 */
[----:B------:R-:W-:Y:S01]  /*2220*/  LOP3.LUT R0, R0, 0x7f800000, RZ, 0xfc, !PT ;  /* 0x7f80000000007812 */ /* 0x000fe200078efcff */
[----:B------:R-:W-:Y:S05]  /*2230*/  BRA `(.L_x_1036) ;  /* 0x0000005000007947 */ /* 0x000fea0003800000 */
.L_x_1030:
[----:B------:R-:W-:Y:S01]  /*2240*/  LOP3.LUT R0, R3, 0x80000000, R0, 0x48, !PT ;  /* 0x8000000003007812 */ /* 0x000fe200078e4800 */
[----:B------:R-:W-:Y:S05]  /*2250*/  BRA `(.L_x_1036) ;  /* 0x0000003000007947 */ /* 0x000fea0003800000 */
.L_x_1029:
[----:B------:R-:W0:Y:S01]  /*2260*/  MUFU.RSQ R0, -QNAN ;  /* 0xffc0000000007908 */ /* 0x000e220000001400 */
[----:B------:R-:W-:Y:S05]  /*2270*/  BRA `(.L_x_1036) ;  /* 0x0000001000007947 */ /* 0x000fea0003800000 */
.L_x_1028:
[----:B------:R-:W-:Y:S02]  /*2280*/  FADD.FTZ R0, R0, R3 ;  /* 0x0000000300007221 */ /* 0x000fe40000010000 */
.L_x_1036:
[----:B------:R-:W-:Y:S05]  /*2290*/  BSYNC B2 ;  /* 0x0000000000027941 */ /* 0x000fea0003800000 */
.L_x_1026:
[----:B------:R-:W-:-:S04]  /*22a0*/  MOV R3, 0x0 ;  /* 0x0000000000037802 */ /* 0x000fc80000000f00 */
[----:B------:R-:W-:Y:S05]  /*22b0*/  RET.REL.NODEC R2 `(swellParticlesStage2_cuda_kernel_backward) ;  /* 0xffffdd4002007950 */ /* 0x000fea0003c3ffff */
.L_x_1037:
        /* <DEDUP_REMOVED lines=12> */
.L_x_1287:


//--------------------- .text.swellParticlesStage2_cuda_kernel_forward --------------------------
	.section	.text.swellParticlesStage2_cuda_kernel_forward,"ax",@progbits
	.sectioninfo	@"SHI_REGISTERS=18"
	.align	128
        .global         swellParticlesStage2_cuda_kernel_forward
        .type           swellParticlesStage2_cuda_kernel_forward,@function
        .size           swellParticlesStage2_cuda_kernel_forward,(.L_x_1289 - swellParticlesStage2_cuda_kernel_forward)
        .other          swellParticlesStage2_cuda_kernel_forward,@"STO_CUDA_ENTRY STV_DEFAULT"
swellParticlesStage2_cuda_kernel_forward:
.text.swellParticlesStage2_cuda_kernel_forward:
        /* <DEDUP_REMOVED lines=8> */
[----:B------:R-:W0:Y:S01]  /*0080*/  MUFU.RCP R0, c[0x0][0x22c] ;  /* 0x00008b0000007b08 */ /* 0x000e220000001000 */
[----:B------:R-:W-:Y:S01]  /*0090*/  ULDC UR4, c[0x0][0x230] ;  /* 0x00008c0000047ab9 */ /* 0x000fe20000000800 */
[----:B------:R-:W-:Y:S02]  /*00a0*/  IMAD.MOV.U32 R2, RZ, RZ, c[0x0][0x22c] ;  /* 0x00008b00ff027624 */ /* 0x000fe400078e00ff */
[----:B------:R-:W-:-:S04]  /*00b0*/  IMAD.U32 R6, RZ, RZ, UR4 ;  /* 0x00000004ff067e24 */ /* 0x000fc8000f8e00ff */
[----:B------:R-:W1:Y:S01]  /*00c0*/  FCHK P0, R6, c[0x0][0x22c] ;  /* 0x00008b0006007b02 */ /* 0x000e620000000000 */
[----:B0-----:R-:W-:-:S04]  /*00d0*/  FFMA R3, R0, -R2, 1 ;  /* 0x3f80000000037423 */ /* 0x001fc80000000802 */
[----:B------:R-:W-:-:S04]  /*00e0*/  FFMA R0, R0, R3, R0 ;  /* 0x0000000300007223 */ /* 0x000fc80000000000 */
[----:B------:R-:W-:-:S04]  /*00f0*/  FFMA R3, R0, c[0x0][0x230], RZ ;  /* 0x00008c0000037a23 */ /* 0x000fc800000000ff */
[----:B------:R-:W-:-:S04]  /*0100*/  FFMA R2, R3, -R2, c[0x0][0x230] ;  /* 0x00008c0003027623 */ /* 0x000fc80000000802 */
[----:B------:R-:W-:Y:S01]  /*0110*/  FFMA R7, R0, R2, R3 ;  /* 0x0000000200077223 */ /* 0x000fe20000000003 */
[----:B-1----:R-:W-:Y:S05]  /*0120*/  @!P0 BRA `(.L_x_1038) ;  /* 0x0000004000008947 */ /* 0x002fea0003800000 */
[----:B------:R-:W-:Y:S01]  /*0130*/  IMAD.MOV.U32 R0, RZ, RZ, c[0x0][0x230] ;  /* 0x00008c00ff007624 */ /* 0x000fe200078e00ff */
[----:B------:R-:W-:Y:S01]  /*0140*/  MOV R2, 0x170 ;  /* 0x0000017000027802 */ /* 0x000fe20000000f00 */
[----:B------:R-:W-:Y:S02]  /*0150*/  IMAD.MOV.U32 R3, RZ, RZ, c[0x0][0x22c] ;  /* 0x00008b00ff037624 */ /* 0x000fe400078e00ff */
[----:B------:R-:W-:Y:S05]  /*0160*/  CALL.REL.NOINC `($__internal_34_$__cuda_sm3x_div_rn_noftz_f32_slowpath) ;  /* 0x000008c000007944 */ /* 0x000fea0003c00000 */
.L_x_1038:
[----:B------:R-:W-:Y:S01]  /*0170*/  IMAD.MOV.U32 R3, RZ, RZ, 0x3d23d70a ;  /* 0x3d23d70aff037424 */ /* 0x000fe200078e00ff */
[----:B0-----:R-:W0:Y:S01]  /*0180*/  FCHK P0, R7, 25 ;  /* 0x41c8000007007902 */ /* 0x001e220000000000 */
[----:B------:R-:W-:-:S04]  /*0190*/  IMAD.MOV.U32 R0, RZ, RZ, 0x41c80000 ;  /* 0x41c80000ff007424 */ /* 0x000fc800078e00ff */
[----:B------:R-:W-:-:S04]  /*01a0*/  FFMA R0, R3, -R0, 1 ;  /* 0x3f80000003007423 */ /* 0x000fc80000000800 */
[----:B------:R-:W-:-:S04]  /*01b0*/  FFMA R0, R0, R3, 0.039999999105930328369 ;  /* 0x3d23d70a00007423 */ /* 0x000fc80000000003 */
[----:B------:R-:W-:-:S04]  /*01c0*/  FFMA R2, R0, R7, RZ ;  /* 0x0000000700027223 */ /* 0x000fc800000000ff */
[----:B------:R-:W-:-:S04]  /*01d0*/  FFMA R3, R2, -25, R7 ;  /* 0xc1c8000002037823 */ /* 0x000fc80000000007 */
[----:B------:R-:W-:Y:S01]  /*01e0*/  FFMA R3, R0, R3, R2 ;  /* 0x0000000300037223 */ /* 0x000fe20000000002 */
[----:B0-----:R-:W-:Y:S05]  /*01f0*/  @!P0 BRA `(.L_x_1039) ;  /* 0x0000005000008947 */ /* 0x001fea0003800000 */
[----:B------:R-:W-:Y:S01]  /*0200*/  IMAD.MOV.U32 R0, RZ, RZ, R7 ;  /* 0x000000ffff007224 */ /* 0x000fe200078e0007 */
[----:B------:R-:W-:Y:S01]  /*0210*/  MOV R2, 0x240 ;  /* 0x0000024000027802 */ /* 0x000fe20000000f00 */
[----:B------:R-:W-:Y:S02]  /*0220*/  IMAD.MOV.U32 R3, RZ, RZ, 0x41c80000 ;  /* 0x41c80000ff037424 */ /* 0x000fe400078e00ff */
[----:B------:R-:W-:Y:S05]  /*0230*/  CALL.REL.NOINC `($__internal_34_$__cuda_sm3x_div_rn_noftz_f32_slowpath) ;  /* 0x000007f000007944 */ /* 0x000fea0003c00000 */
[----:B0-----:R-:W-:Y:S02]  /*0240*/  IMAD.MOV.U32 R3, RZ, RZ, R7 ;  /* 0x000000ffff037224 */ /* 0x001fe400078e0007 */
.L_x_1039:
[----:B------:R-:W-:Y:S02]  /*0250*/  ULDC UR4, c[0x0][0x1d8] ;  /* 0x0000760000047ab9 */ /* 0x000fe40000000800 */
[----:B------:R-:W-:Y:S02]  /*0260*/  ULDC UR5, c[0x0][0x1a0] ;  /* 0x0000680000057ab9 */ /* 0x000fe40000000800 */
[----:B------:R-:W-:Y:S02]  /*0270*/  ULDC UR6, c[0x0][0x210] ;  /* 0x0000840000067ab9 */ /* 0x000fe40000000800 */
[----:B------:R-:W-:Y:S02]  /*0280*/  USHF.R.S32.HI UR4, URZ, 0x1f, UR4 ;  /* 0x0000001f3f047899 */ /* 0x000fe40008011404 */
[----:B------:R-:W-:-:S02]  /*0290*/  USHF.R.S32.HI UR5, URZ, 0x1f, UR5 ;  /* 0x0000001f3f057899 */ /* 0x000fc40008011405 */
[----:B------:R-:W-:Y:S02]  /*02a0*/  USHF.R.S32.HI UR6, URZ, 0x1f, UR6 ;  /* 0x0000001f3f067899 */ /* 0x000fe40008011406 */
[----:B------:R-:W-:Y:S02]  /*02b0*/  ULDC.64 UR8, c[0x0][0x118] ;  /* 0x0000460000087ab9 */ /* 0x000fe40000000a00 */
.L_x_1048:
[----:B------:R-:W-:Y:S01]  /*02c0*/  SHF.R.S32.HI R0, RZ, 0x1f, R4 ;  /* 0x0000001fff007819 */ /* 0x000fe20000011404 */
[----:B------:R-:W-:Y:S02]  /*02d0*/  IMAD.MOV.U32 R9, RZ, RZ, c[0x0][0x210] ;  /* 0x00008400ff097624 */ /* 0x000fe400078e00ff */
[----:B------:R-:W-:Y:S02]  /*02e0*/  IMAD.MOV.U32 R15, RZ, RZ, c[0x0][0x1a0] ;  /* 0x00006800ff0f7624 */ /* 0x000fe400078e00ff */
[----:B------:R-:W-:Y:S02]  /*02f0*/  IMAD R7, R0, c[0x0][0x210], RZ ;  /* 0x0000840000077a24 */ /* 0x000fe400078e02ff */
[----:B------:R-:W-:-:S04]  /*0300*/  IMAD.WIDE.U32 R8, R4, R9, c[0x0][0x1f0] ;  /* 0x00007c0004087625 */ /* 0x000fc800078e0009 */
[----:B------:R-:W-:Y:S02]  /*0310*/  IMAD R11, R0, c[0x0][0x1a0], RZ ;  /* 0x00006800000b7a24 */ /* 0x000fe400078e02ff */
[C---:B------:R-:W-:Y:S02]  /*0320*/  IMAD R13, R4.reuse, UR6, R7 ;  /* 0x00000006040d7c24 */ /* 0x040fe4000f8e0207 */
[----:B------:R-:W-:-:S04]  /*0330*/  IMAD.WIDE.U32 R6, R4, R15, c[0x0][0x180] ;  /* 0x0000600004067625 */ /* 0x000fc800078e000f */
[----:B------:R-:W-:Y:S02]  /*0340*/  IMAD R11, R4, UR5, R11 ;  /* 0x00000005040b7c24 */ /* 0x000fe4000f8e020b */
[----:B------:R-:W-:Y:S02]  /*0350*/  IMAD.IADD R13, R9, 0x1, R13 ;  /* 0x00000001090d7824 */ /* 0x000fe400078e020d */
[----:B------:R-:W-:Y:S02]  /*0360*/  IMAD.MOV.U32 R12, RZ, RZ, R8 ;  /* 0x000000ffff0c7224 */ /* 0x000fe400078e0008 */
[----:B------:R-:W-:Y:S02]  /*0370*/  IMAD.IADD R11, R7, 0x1, R11 ;  /* 0x00000001070b7824 */ /* 0x000fe400078e020b */
[----:B------:R-:W-:Y:S01]  /*0380*/  IMAD.MOV.U32 R10, RZ, RZ, R6 ;  /* 0x000000ffff0a7224 */ /* 0x000fe200078e0006 */
[----:B0-----:R-:W2:Y:S04]  /*0390*/  LDG.E R2, [R12.64] ;  /* 0x000000080c027981 */ /* 0x001ea8000c1e1900 */
[----:B------:R-:W3:Y:S01]  /*03a0*/  LDG.E R8, [R10.64] ;  /* 0x000000080a087981 */ /* 0x000ee2000c1e1900 */
[----:B------:R-:W-:-:S02]  /*03b0*/  IMAD.MOV.U32 R7, RZ, RZ, c[0x0][0x1d8] ;  /* 0x00007600ff077624 */ /* 0x000fc400078e00ff */
[----:B------:R-:W-:Y:S02]  /*03c0*/  IMAD R9, R0, c[0x0][0x1d8], RZ ;  /* 0x0000760000097a24 */ /* 0x000fe400078e02ff */
[----:B------:R-:W-:-:S04]  /*03d0*/  IMAD.WIDE.U32 R6, R4, R7, c[0x0][0x1b8] ;  /* 0x00006e0004067625 */ /* 0x000fc800078e0007 */
[----:B------:R-:W-:-:S04]  /*03e0*/  IMAD R9, R4, UR4, R9 ;  /* 0x0000000404097c24 */ /* 0x000fc8000f8e0209 */
[----:B------:R-:W-:Y:S01]  /*03f0*/  IMAD.IADD R7, R7, 0x1, R9 ;  /* 0x0000000107077824 */ /* 0x000fe200078e0209 */
[----:B--2---:R-:W-:-:S04]  /*0400*/  FSETP.GEU.AND P0, PT, R2, c[0x0][0x230], PT ;  /* 0x00008c0002007a0b */ /* 0x004fc80003f0e000 */
[----:B---3--:R-:W-:-:S13]  /*0410*/  ISETP.NE.OR P0, PT, R8, 0x1, P0 ;  /* 0x000000010800780c */ /* 0x008fda0000705670 */
[----:B------:R-:W-:-:S05]  /*0420*/  @!P0 FADD R9, R2, R3 ;  /* 0x0000000302098221 */ /* 0x000fca0000000000 */
[----:B------:R0:W-:Y:S04]  /*0430*/  @!P0 STG.E [R12.64], R9 ;  /* 0x000000090c008986 */ /* 0x0001e8000c101908 */
[----:B------:R-:W2:Y:S04]  /*0440*/  LDG.E R15, [R6.64] ;  /* 0x00000008060f7981 */ /* 0x000ea8000c1e1900 */
[----:B------:R0:W5:Y:S01]  /*0450*/  @!P0 LDG.E R8, [R10.64] ;  /* 0x000000080a088981 */ /* 0x000162000c1e1900 */
[----:B------:R-:W-:Y:S01]  /*0460*/  BSSY B0, `(.L_x_1040) ;  /* 0x000000e000007945 */ /* 0x000fe20003800000 */
[----:B--2---:R-:W-:-:S04]  /*0470*/  IADD3 R0, R15, 0x1800000, RZ ;  /* 0x018000000f007810 */ /* 0x004fc80007ffe0ff */
[----:B------:R-:W-:-:S04]  /*0480*/  LOP3.LUT R0, R0, 0x7f800000, RZ, 0xc0, !PT ;  /* 0x7f80000000007812 */ /* 0x000fc800078ec0ff */
[----:B------:R-:W-:-:S13]  /*0490*/  ISETP.GT.U32.AND P0, PT, R0, 0x1ffffff, PT ;  /* 0x01ffffff0000780c */ /* 0x000fda0003f04070 */
[----:B------:R-:W-:Y:S05]  /*04a0*/  @P0 BRA `(.L_x_1041) ;  /* 0x0000005000000947 */ /* 0x000fea0003800000 */
[----:B0-----:R-:W-:Y:S01]  /*04b0*/  IMAD.MOV.U32 R2, RZ, RZ, R15 ;  /* 0x000000ffff027224 */ /* 0x001fe200078e000f */
[----:B------:R-:W-:Y:S02]  /*04c0*/  MOV R10, 0x4e0 ;  /* 0x000004e0000a7802 */ /* 0x000fe40000000f00 */
[----:B-----5:R-:W-:Y:S05]  /*04d0*/  CALL.REL.NOINC `($__internal_33_$__cuda_sm20_rcp_rn_f32_slowpath) ;  /* 0x0000021000007944 */ /* 0x020fea0003c00000 */
[----:B-1----:R-:W-:Y:S01]  /*04e0*/  IMAD.MOV.U32 R0, RZ, RZ, R9 ;  /* 0x000000ffff007224 */ /* 0x002fe200078e0009 */
[----:B------:R-:W-:Y:S05]  /*04f0*/  BRA `(.L_x_1042) ;  /* 0x0000004000007947 */ /* 0x000fea0003800000 */
.L_x_1041:
[----:B0-----:R-:W0:Y:S02]  /*0500*/  MUFU.RCP R0, R15 ;  /* 0x0000000f00007308 */ /* 0x001e240000001000 */
[----:B0-----:R-:W-:-:S04]  /*0510*/  FFMA R2, R15, R0, -1 ;  /* 0xbf8000000f027423 */ /* 0x001fc80000000000 */
[----:B------:R-:W-:-:S04]  /*0520*/  FADD.FTZ R9, -R2, -RZ ;  /* 0x800000ff02097221 */ /* 0x000fc80000010100 */
[----:B------:R-:W-:Y:S02]  /*0530*/  FFMA R0, R0, R9, R0 ;  /* 0x0000000900007223 */ /* 0x000fe40000000000 */
.L_x_1042:
[----:B------:R-:W-:Y:S05]  /*0540*/  BSYNC B0 ;  /* 0x0000000000007941 */ /* 0x000fea0003800000 */
.L_x_1040:
[----:B------:R-:W-:Y:S01]  /*0550*/  FSETP.GEU.AND P0, PT, R0, 10000, PT ;  /* 0x461c40000000780b */ /* 0x000fe20003f0e000 */
[----:B------:R-:W-:Y:S03]  /*0560*/  BSSY B0, `(.L_x_1043) ;  /* 0x0000012000007945 */ /* 0x000fe60003800000 */
[----:B-----5:R-:W-:-:S13]  /*0570*/  ISETP.NE.OR P0, PT, R8, 0x1, P0 ;  /* 0x000000010800780c */ /* 0x020fda0000705670 */
[----:B------:R-:W-:Y:S05]  /*0580*/  @P0 BRA `(.L_x_1044) ;  /* 0x000000f000000947 */ /* 0x000fea0003800000 */
[----:B0-----:R-:W-:Y:S01]  /*0590*/  FMUL R2, R0, 1.0001000165939331055 ;  /* 0x3f80034700027820 */ /* 0x001fe20000400000 */
[----:B------:R-:W-:Y:S04]  /*05a0*/  BSSY B1, `(.L_x_1045) ;  /* 0x000000c000017945 */ /* 0x000fe80003800000 */
[----:B------:R-:W-:-:S04]  /*05b0*/  IADD3 R0, R2, 0x1800000, RZ ;  /* 0x0180000002007810 */ /* 0x000fc80007ffe0ff */
[----:B------:R-:W-:-:S04]  /*05c0*/  LOP3.LUT R0, R0, 0x7f800000, RZ, 0xc0, !PT ;  /* 0x7f80000000007812 */ /* 0x000fc800078ec0ff */
[----:B------:R-:W-:-:S13]  /*05d0*/  ISETP.GT.U32.AND P0, PT, R0, 0x1ffffff, PT ;  /* 0x01ffffff0000780c */ /* 0x000fda0003f04070 */
[----:B------:R-:W-:Y:S05]  /*05e0*/  @P0 BRA `(.L_x_1046) ;  /* 0x0000003000000947 */ /* 0x000fea0003800000 */
[----:B------:R-:W-:Y:S02]  /*05f0*/  MOV R10, 0x610 ;  /* 0x00000610000a7802 */ /* 0x000fe40000000f00 */
[----:B------:R-:W-:Y:S05]  /*0600*/  CALL.REL.NOINC `($__internal_33_$__cuda_sm20_rcp_rn_f32_slowpath) ;  /* 0x000000e000007944 */ /* 0x000fea0003c00000 */
[----:B------:R-:W-:Y:S05]  /*0610*/  BRA `(.L_x_1047) ;  /* 0x0000004000007947 */ /* 0x000fea0003800000 */
.L_x_1046:
[----:B------:R-:W0:Y:S02]  /*0620*/  MUFU.RCP R9, R2 ;  /* 0x0000000200097308 */ /* 0x000e240000001000 */
[----:B0-----:R-:W-:-:S04]  /*0630*/  FFMA R0, R2, R9, -1 ;  /* 0xbf80000002007423 */ /* 0x001fc80000000009 */
[----:B------:R-:W-:-:S04]  /*0640*/  FADD.FTZ R0, -R0, -RZ ;  /* 0x800000ff00007221 */ /* 0x000fc80000010100 */
[----:B------:R-:W-:Y:S02]  /*0650*/  FFMA R9, R9, R0, R9 ;  /* 0x0000000009097223 */ /* 0x000fe40000000009 */
.L_x_1047:
[----:B------:R-:W-:Y:S05]  /*0660*/  BSYNC B1 ;  /* 0x0000000000017941 */ /* 0x000fea0003800000 */
.L_x_1045:
[----:B-1----:R1:W-:Y:S02]  /*0670*/  STG.E [R6.64], R9 ;  /* 0x0000000906007986 */ /* 0x0023e4000c101908 */
.L_x_1044:
[----:B------:R-:W-:Y:S05]  /*0680*/  BSYNC B0 ;  /* 0x0000000000007941 */ /* 0x000fea0003800000 */
.L_x_1043:
[----:B-1----:R-:W-:-:S04]  /*0690*/  IMAD.MOV.U32 R7, RZ, RZ, c[0x0][0x0] ;  /* 0x00000000ff077624 */ /* 0x002fc800078e00ff */
[----:B------:R-:W-:-:S05]  /*06a0*/  IMAD.WIDE.U32 R4, R7, c[0x0][0xc], R4 ;  /* 0x0000030007047a25 */ /* 0x000fca00078e0004 */
[----:B------:R-:W-:-:S04]  /*06b0*/  ISETP.GE.U32.AND P0, PT, R4, c[0x0][0x178], PT ;  /* 0x00005e0004007a0c */ /* 0x000fc80003f06070 */
[----:B------:R-:W-:-:S13]  /*06c0*/  ISETP.GE.U32.AND.EX P0, PT, R5, c[0x0][0x17c], PT, P0 ;  /* 0x00005f0005007a0c */ /* 0x000fda0003f06100 */
[----:B------:R-:W-:Y:S05]  /*06d0*/  @!P0 BRA `(.L_x_1048) ;  /* 0xfffffbe000008947 */ /* 0x000fea000383ffff */
[----:B------:R-:W-:Y:S05]  /*06e0*/  EXIT ;  /* 0x000000000000794d */ /* 0x000fea0003800000 */
        .weak           $__internal_33_$__cuda_sm20_rcp_rn_f32_slowpath
        .type           $__internal_33_$__cuda_sm20_rcp_rn_f32_slowpath,@function
        .size           $__internal_33_$__cuda_sm20_rcp_rn_f32_slowpath,($__internal_34_$__cuda_sm3x_div_rn_noftz_f32_slowpath - $__internal_33_$__cuda_sm20_rcp_rn_f32_slowpath)
$__internal_33_$__cuda_sm20_rcp_rn_f32_slowpath:
[----:B------:R-:W-:Y:S01]  /*06f0*/  IMAD.SHL.U32 R0, R2, 0x2, RZ ;  /* 0x0000000202007824 */ /* 0x000fe200078e00ff */
[----:B------:R-:W-:Y:S04]  /*0700*/  BSSY B2, `(.L_x_1049) ;  /* 0x0000030000027945 */ /* 0x000fe80003800000 */
[----:B------:R-:W-:-:S04]  /*0710*/  SHF.R.U32.HI R13, RZ, 0x18, R0 ;  /* 0x00000018ff0d7819 */ /* 0x000fc80000011600 */
[----:B------:R-:W-:-:S13]  /*0720*/  ISETP.NE.U32.AND P0, PT, R13, RZ, PT ;  /* 0x000000ff0d00720c */ /* 0x000fda0003f05070 */
[----:B------:R-:W-:Y:S05]  /*0730*/  @P0 BRA `(.L_x_1050) ;  /* 0x000000a000000947 */ /* 0x000fea0003800000 */
[----:B------:R-:W-:-:S05]  /*0740*/  IMAD.SHL.U32 R0, R2, 0x2, RZ ;  /* 0x0000000202007824 */ /* 0x000fca00078e00ff */
        /* <DEDUP_REMOVED lines=9> */
.L_x_1050:
        /* <DEDUP_REMOVED lines=21> */
[----:B------:R-:W-:-:S04]  /*0930*/  LOP3.LUT P2, RZ, R14, 0x2, RZ, 0xc0, !PT ;  /* 0x000000020eff7812 */ /* 0x000fc8000784c0ff */
[----:B------:R-:W-:Y:S02]  /*0940*/  PLOP3.LUT P0, PT, P0, P1, P2, 0xe0, 0x0 ;  /* 0x000000000000781c */ /* 0x000fe40000703c20 */
[----:B------:R-:W-:Y:S02]  /*0950*/  LOP3.LUT P1, RZ, R2, 0x7fffff, RZ, 0xc0, !PT ;  /* 0x007fffff02ff7812 */ /* 0x000fe4000782c0ff */
[----:B------:R-:W-:-:S05]  /*0960*/  SEL R0, RZ, 0x1, !P0 ;  /* 0x00000001ff007807 */ /* 0x000fca0004000000 */
[----:B------:R-:W-:-:S05]  /*0970*/  IMAD.MOV R0, RZ, RZ, -R0 ;  /* 0x000000ffff007224 */ /* 0x000fca00078e0a00 */
[----:B------:R-:W-:Y:S02]  /*0980*/  ISETP.GE.AND P0, PT, R0, RZ, PT ;  /* 0x000000ff0000720c */ /* 0x000fe40003f06270 */
[----:B------:R-:W-:-:S04]  /*0990*/  IADD3 R0, R13, -0xfc, RZ ;  /* 0xffffff040d007810 */ /* 0x000fc80007ffe0ff */
[----:B------:R-:W-:-:S07]  /*09a0*/  SHF.R.U32.HI R9, RZ, R0, R9 ;  /* 0x00000000ff097219 */ /* 0x000fce0000011609 */
[----:B------:R-:W-:-:S05]  /*09b0*/  @!P0 IADD3 R9, R9, 0x1, RZ ;  /* 0x0000000109098810 */ /* 0x000fca0007ffe0ff */
[----:B------:R-:W-:-:S05]  /*09c0*/  @!P1 IMAD.SHL.U32 R9, R9, 0x2, RZ ;  /* 0x0000000209099824 */ /* 0x000fca00078e00ff */
[----:B------:R-:W-:Y:S01]  /*09d0*/  LOP3.LUT R9, R9, 0x80000000, R2, 0xf8, !PT ;  /* 0x8000000009097812 */ /* 0x000fe200078ef802 */
[----:B------:R-:W-:Y:S05]  /*09e0*/  BRA `(.L_x_1051) ;  /* 0x0000001000007947 */ /* 0x000fea0003800000 */
.L_x_1052:
[----:B------:R0:W1:Y:S02]  /*09f0*/  MUFU.RCP R9, R2 ;  /* 0x0000000200097308 */ /* 0x0000640000001000 */
.L_x_1051:
[----:B------:R-:W-:Y:S05]  /*0a00*/  BSYNC B2 ;  /* 0x0000000000027941 */ /* 0x000fea0003800000 */
.L_x_1049:
[----:B------:R-:W-:-:S04]  /*0a10*/  IMAD.MOV.U32 R11, RZ, RZ, 0x0 ;  /* 0x00000000ff0b7424 */ /* 0x000fc800078e00ff */
[----:B------:R-:W-:Y:S05]  /*0a20*/  RET.REL.NODEC R10 `(swellParticlesStage2_cuda_kernel_forward) ;  /* 0xfffff5d00a007950 */ /* 0x000fea0003c3ffff */
        .weak           $__internal_34_$__cuda_sm3x_div_rn_noftz_f32_slowpath
        .type           $__internal_34_$__cuda_sm3x_div_rn_noftz_f32_slowpath,@function
        .size           $__internal_34_$__cuda_sm3x_div_rn_noftz_f32_slowpath,(.L_x_1289 - $__internal_34_$__cuda_sm3x_div_rn_noftz_f32_slowpath)
$__internal_34_$__cuda_sm3x_div_rn_noftz_f32_slowpath:
[----:B------:R-:W-:Y:S02]  /*0a30*/  SHF.R.U32.HI R7, RZ, 0x17, R3 ;  /* 0x00000017ff077819 */ /* 0x000fe40000011603 */
        /* <DEDUP_REMOVED lines=28> */
[----:B------:R-:W-:Y:S01]  /*0c00*/  @!P0 FFMA R0, R0, 1.84467440737095516160e+19, RZ ;  /* 0x5f80000000008823 */ /* 0x000fe200000000ff */
[----:B------:R-:W-:Y:S01]  /*0c10*/  @!P0 IMAD.MOV.U32 R6, RZ, RZ, -0x40 ;  /* 0xffffffc0ff068424 */ /* 0x000fe200078e00ff */
[----:B------:R-:W-:-:S04]  /*0c20*/  @!P1 FFMA R3, R3, 1.84467440737095516160e+19, RZ ;  /* 0x5f80000003039823 */ /* 0x000fc800000000ff */
[----:B------:R-:W-:Y:S02]  /*0c30*/  @!P1 IADD3 R6, R6, 0x40, RZ ;  /* 0x0000004006069810 */ /* 0x000fe40007ffe0ff */
.L_x_1053:
[----:B------:R-:W-:-:S05]  /*0c40*/  LEA R8, R12, 0xc0800000, 0x17 ;  /* 0xc08000000c087811 */ /* 0x000fca00078eb8ff */
[----:B------:R-:W-:Y:S01]  /*0c50*/  IMAD.IADD R8, R3, 0x1, -R8 ;  /* 0x0000000103087824 */ /* 0x000fe200078e0a08 */
[----:B------:R-:W-:-:S03]  /*0c60*/  IADD3 R3, R10, -0x7f, RZ ;  /* 0xffffff810a037810 */ /* 0x000fc60007ffe0ff */
[----:B------:R-:W0:Y:S01]  /*0c70*/  MUFU.RCP R7, R8 ;  /* 0x0000000800077308 */ /* 0x000e220000001000 */
[----:B------:R-:W-:Y:S01]  /*0c80*/  FADD.FTZ R9, -R8, -RZ ;  /* 0x800000ff08097221 */ /* 0x000fe20000010100 */
[C---:B------:R-:W-:Y:S01]  /*0c90*/  IMAD R0, R3.reuse, -0x800000, R0 ;  /* 0xff80000003007824 */ /* 0x040fe200078e0200 */
[----:B------:R-:W-:-:S05]  /*0ca0*/  IADD3 R3, R3, 0x7f, -R12 ;  /* 0x0000007f03037810 */ /* 0x000fca0007ffe80c */
[----:B------:R-:W-:Y:S01]  /*0cb0*/  IMAD.IADD R3, R3, 0x1, R6 ;  /* 0x0000000103037824 */ /* 0x000fe200078e0206 */
        /* <DEDUP_REMOVED lines=26> */
[----:B------:R-:W-:Y:S01]  /*0e60*/  ISETP.NE.AND P1, PT, R8, RZ, PT ;  /* 0x000000ff0800720c */ /* 0x000fe20003f25270 */
[----:B------:R-:W-:Y:S01]  /*0e70*/  IMAD.MOV R8, RZ, RZ, -R8 ;  /* 0x000000ffff087224 */ /* 0x000fe200078e0a08 */
[----:B------:R-:W-:Y:S02]  /*0e80*/  LOP3.LUT R6, R6, 0x800000, RZ, 0xfc, !PT ;  /* 0x0080000006067812 */ /* 0x000fe400078efcff */
[----:B------:R-:W-:-:S02]  /*0e90*/  FSETP.NEU.FTZ.AND P0, PT, R0, R3, PT ;  /* 0x000000030000720b */ /* 0x000fc40003f1d000 */
[----:B------:R-:W-:Y:S02]  /*0ea0*/  SHF.L.U32 R9, R6, R9, RZ ;  /* 0x0000000906097219 */ /* 0x000fe400000006ff */
[----:B------:R-:W-:Y:S02]  /*0eb0*/  SEL R3, R8, RZ, P2 ;  /* 0x000000ff08037207 */ /* 0x000fe40001000000 */
[----:B------:R-:W-:Y:S02]  /*0ec0*/  ISETP.NE.AND P1, PT, R9, RZ, P1 ;  /* 0x000000ff0900720c */ /* 0x000fe40000f25270 */
[----:B------:R-:W-:Y:S02]  /*0ed0*/  SHF.R.U32.HI R3, RZ, R3, R6 ;  /* 0x00000003ff037219 */ /* 0x000fe40000011606 */
[----:B------:R-:W-:Y:S02]  /*0ee0*/  PLOP3.LUT P0, PT, P0, P1, PT, 0xa8, 0x0 ;  /* 0x000000000000781c */ /* 0x000fe40000703570 */
[----:B------:R-:W-:-:S02]  /*0ef0*/  SHF.R.U32.HI R9, RZ, 0x1, R3 ;  /* 0x00000001ff097819 */ /* 0x000fc40000011603 */
[----:B------:R-:W-:-:S04]  /*0f00*/  SEL R0, RZ, 0x1, !P0 ;  /* 0x00000001ff007807 */ /* 0x000fc80004000000 */
[----:B------:R-:W-:-:S04]  /*0f10*/  LOP3.LUT R0, R0, 0x1, R9, 0xf8, !PT ;  /* 0x0000000100007812 */ /* 0x000fc800078ef809 */
[----:B------:R-:W-:-:S05]  /*0f20*/  LOP3.LUT R0, R0, R3, RZ, 0xc0, !PT ;  /* 0x0000000300007212 */ /* 0x000fca00078ec0ff */
[----:B------:R-:W-:-:S05]  /*0f30*/  IMAD.IADD R0, R9, 0x1, R0 ;  /* 0x0000000109007824 */ /* 0x000fca00078e0200 */
[----:B------:R-:W-:Y:S01]  /*0f40*/  LOP3.LUT R7, R0, R7, RZ, 0xfc, !PT ;  /* 0x0000000700077212 */ /* 0x000fe200078efcff */
[----:B------:R-:W-:Y:S05]  /*0f50*/  BRA `(.L_x_1060) ;  /* 0x000000d000007947 */ /* 0x000fea0003800000 */
.L_x_1059:
[----:B------:R-:W-:-:S04]  /*0f60*/  LOP3.LUT R7, R7, 0x80000000, RZ, 0xc0, !PT ;  /* 0x8000000007077812 */ /* 0x000fc800078ec0ff */
[----:B------:R-:W-:Y:S01]  /*0f70*/  LOP3.LUT R7, R7, 0x7f800000, RZ, 0xfc, !PT ;  /* 0x7f80000007077812 */ /* 0x000fe200078efcff */
[----:B------:R-:W-:Y:S05]  /*0f80*/  BRA `(.L_x_1060) ;  /* 0x000000a000007947 */ /* 0x000fea0003800000 */
.L_x_1058:
[----:B------:R-:W-:Y:S01]  /*0f90*/  IMAD R7, R3, 0x800000, R7 ;  /* 0x0080000003077824 */ /* 0x000fe200078e0207 */
[----:B------:R-:W-:Y:S05]  /*0fa0*/  BRA `(.L_x_1060) ;  /* 0x0000008000007947 */ /* 0x000fea0003800000 */
.L_x_1057:
[----:B------:R-:W-:-:S04]  /*0fb0*/  LOP3.LUT R0, R3, 0x80000000, R0, 0x48, !PT ;  /* 0x8000000003007812 */ /* 0x000fc800078e4800 */
[----:B------:R-:W-:Y:S01]  /*0fc0*/  LOP3.LUT R7, R0, 0x7f800000, RZ, 0xfc, !PT ;  /* 0x7f80000000077812 */ /* 0x000fe200078efcff */
[----:B------:R-:W-:Y:S05]  /*0fd0*/  BRA `(.L_x_1060) ;  /* 0x0000005000007947 */ /* 0x000fea0003800000 */
.L_x_1056:
[----:B------:R-:W-:Y:S01]  /*0fe0*/  LOP3.LUT R7, R3, 0x80000000, R0, 0x48, !PT ;  /* 0x8000000003077812 */ /* 0x000fe200078e4800 */
[----:B------:R-:W-:Y:S05]  /*0ff0*/  BRA `(.L_x_1060) ;  /* 0x0000003000007947 */ /* 0x000fea0003800000 */
.L_x_1055:
[----:B------:R-:W0:Y:S01]  /*1000*/  MUFU.RSQ R7, -QNAN ;  /* 0xffc0000000077908 */ /* 0x000e220000001400 */
[----:B------:R-:W-:Y:S05]  /*1010*/  BRA `(.L_x_1060) ;  /* 0x0000001000007947 */ /* 0x000fea0003800000 */
.L_x_1054:
[----:B------:R-:W-:Y:S01]  /*1020*/  FADD.FTZ R7, R0, R3 ;  /* 0x0000000300077221 */ /* 0x000fe20000010000 */
.L_x_1060:
[----:B------:R-:W-:-:S04]  /*1030*/  IMAD.MOV.U32 R3, RZ, RZ, 0x0 ;  /* 0x00000000ff037424 */ /* 0x000fc800078e00ff */
[----:B------:R-:W-:Y:S05]  /*1040*/  RET.REL.NODEC R2 `(swellParticlesStage2_cuda_kernel_forward) ;  /* 0xffffefb002007950 */ /* 0x000fea0003c3ffff */
.L_x_1061:
        /* <DEDUP_REMOVED lines=11> */
.L_x_1289:


//--------------------- .text.swellParticles_cuda_kernel_backward --------------------------
	.section	.text.swellParticles_cuda_kernel_backward,"ax",@progbits
	.sectioninfo	@"SHI_REGISTERS=47"
	.align	128
        .global         swellParticles_cuda_kernel_backward
        .type           swellParticles_cuda_kernel_backward,@function
        .size           swellParticles_cuda_kernel_backward,(.L_x_1291 - swellParticles_cuda_kernel_backward)
        .other          swellParticles_cuda_kernel_backward,@"STO_CUDA_ENTRY STV_DEFAULT"
swellParticles_cuda_kernel_backward:
.text.swellParticles_cuda_kernel_backward:
        /* <DEDUP_REMOVED lines=8> */
[----:B------:R-:W-:Y:S01]  /*0080*/  IMAD.MOV.U32 R9, RZ, RZ, c[0x0][0x274] ;  /* 0x00009d00ff097624 */ /* 0x000fe200078e00ff */
[----:B------:R-:W-:Y:S01]  /*0090*/  ULDC UR6, c[0x0][0x0] ;  /* 0x0000000000067ab9 */ /* 0x000fe20000000800 */
[----:B------:R-:W-:Y:S01]  /*00a0*/  IMAD.MOV.U32 R8, RZ, RZ, R6 ;  /* 0x000000ffff087224 */ /* 0x000fe200078e0006 */
[----:B------:R-:W-:Y:S01]  /*00b0*/  ULDC UR7, c[0x0][0xc] ;  /* 0x0000030000077ab9 */ /* 0x000fe20000000800 */
[----:B------:R-:W-:Y:S01]  /*00c0*/  FADD R9, -R9, 1 ;  /* 0x3f80000009097421 */ /* 0x000fe20000000100 */
[----:B------:R-:W-:Y:S02]  /*00d0*/  UIMAD.WIDE.U32 UR6, UR6, UR7, URZ ;  /* 0x00000007060672a5 */ /* 0x000fe4000f8e003f */
[----:B------:R-:W-:Y:S02]  /*00e0*/  ULDC UR5, c[0x0][0x1d8] ;  /* 0x0000760000057ab9 */ /* 0x000fe40000000800 */
[----:B------:R-:W-:Y:S02]  /*00f0*/  UMOV UR4, URZ ;  /* 0x0000003f00047c82 */ /* 0x000fe40008000000 */
[----:B------:R-:W-:-:S02]  /*0100*/  ULDC UR8, c[0x0][0x2d0] ;  /* 0x0000b40000087ab9 */ /* 0x000fc40000000800 */
[----:B------:R-:W-:Y:S02]  /*0110*/  ULDC UR9, c[0x0][0x210] ;  /* 0x0000840000097ab9 */ /* 0x000fe40000000800 */
[----:B------:R-:W-:Y:S02]  /*0120*/  ULDC UR10, c[0x0][0x248] ;  /* 0x00009200000a7ab9 */ /* 0x000fe40000000800 */
[----:B------:R-:W-:Y:S02]  /*0130*/  ULDC UR11, c[0x0][0x340] ;  /* 0x0000d000000b7ab9 */ /* 0x000fe40000000800 */
        /* <DEDUP_REMOVED lines=9> */
.L_x_1139:
[----:B------:R-:W-:Y:S01]  /*01d0*/  SHF.R.S32.HI R6, RZ, 0x1f, R8 ;  /* 0x0000001fff067819 */ /* 0x000fe20000011408 */
[----:B0-----:R-:W-:-:S02]  /*01e0*/  IMAD.MOV.U32 R27, RZ, RZ, c[0x0][0x1a0] ;  /* 0x00006800ff1b7624 */ /* 0x001fc400078e00ff */
[----:B------:R-:W-:Y:S02]  /*01f0*/  IMAD.MOV.U32 R26, RZ, RZ, c[0x0][0x1d8] ;  /* 0x00007600ff1a7624 */ /* 0x000fe400078e00ff */
[C---:B------:R-:W-:Y:S01]  /*0200*/  IMAD R11, R6.reuse, c[0x0][0x1d8], RZ ;  /* 0x00007600060b7a24 */ /* 0x040fe200078e02ff */
[----:B------:R-:W-:Y:S01]  /*0210*/  SHF.R.S32.HI R27, RZ, 0x1f, R27 ;  /* 0x0000001fff1b7819 */ /* 0x000fe2000001141b */
[----:B------:R-:W-:Y:S02]  /*0220*/  IMAD.MOV.U32 R33, RZ, RZ, c[0x0][0x1a0] ;  /* 0x00006800ff217624 */ /* 0x000fe400078e00ff */
[----:B------:R-:W-:Y:S02]  /*0230*/  IMAD R6, R6, c[0x0][0x1a0], RZ ;  /* 0x0000680006067a24 */ /* 0x000fe400078e02ff */
[----:B------:R-:W-:-:S04]  /*0240*/  IMAD.WIDE.U32 R22, R8, R26, c[0x0][0x1b8] ;  /* 0x00006e0008167625 */ /* 0x000fc800078e001a */
[C---:B------:R-:W-:Y:S02]  /*0250*/  IMAD R35, R8.reuse, UR5, R11 ;  /* 0x0000000508237c24 */ /* 0x040fe4000f8e020b */
[----:B------:R-:W-:-:S04]  /*0260*/  IMAD.WIDE.U32 R24, R8, R33, c[0x0][0x180] ;  /* 0x0000600008187625 */ /* 0x000fc800078e0021 */
[----:B------:R-:W-:Y:S02]  /*0270*/  IMAD R11, R27, R8, R6 ;  /* 0x000000081b0b7224 */ /* 0x000fe400078e0206 */
[----:B------:R-:W-:Y:S02]  /*0280*/  IMAD.IADD R23, R23, 0x1, R35 ;  /* 0x0000000117177824 */ /* 0x000fe400078e0223 */
[----:B------:R-:W-:-:S03]  /*0290*/  IMAD.IADD R25, R25, 0x1, R11 ;  /* 0x0000000119197824 */ /* 0x000fc600078e020b */
[----:B------:R-:W2:Y:S04]  /*02a0*/  LDG.E R6, [R22.64+0x4] ;  /* 0x0000040e16067981 */ /* 0x000ea8000c1e1900 */
[----:B------:R-:W3:Y:S01]  /*02b0*/  LDG.E R24, [R24.64] ;  /* 0x0000000e18187981 */ /* 0x000ee2000c1e1900 */
[----:B------:R-:W-:Y:S01]  /*02c0*/  YIELD ;  /* 0x0000000000007946 */ /* 0x000fe20003800000 */
[----:B------:R-:W-:Y:S01]  /*02d0*/  BSSY B0, `(.L_x_1062) ;  /* 0x00002f3000007945 */ /* 0x000fe20003800000 */
[----:B------:R-:W-:Y:S01]  /*02e0*/  CS2R R10, SRZ ;  /* 0x00000000000a7805 */ /* 0x000fe2000001ff00 */
[----:B------:R-:W-:Y:S01]  /*02f0*/  IMAD.MOV.U32 R12, RZ, RZ, RZ ;  /* 0x000000ffff0c7224 */ /* 0x000fe200078e00ff */
[----:B--2---:R-:W-:-:S04]  /*0300*/  FSETP.GT.AND P0, PT, R6, c[0x0][0x270], PT ;  /* 0x00009c0006007a0b */ /* 0x004fc80003f04000 */
[----:B---3--:R-:W-:-:S13]  /*0310*/  ISETP.EQ.AND P0, PT, R24, 0x1, P0 ;  /* 0x000000011800780c */ /* 0x008fda0000702270 */
[----:B------:R-:W-:Y:S05]  /*0320*/  @!P0 BRA `(.L_x_1063) ;  /* 0x00002ed000008947 */ /* 0x000fea0003800000 */
[----:B------:R-:W-:Y:S02]  /*0330*/  IADD3 R13, R8, 0x1, RZ ;  /* 0x00000001080d7810 */ /* 0x000fe40007ffe0ff */
[----:B------:R-:W-:Y:S02]  /*0340*/  PRMT R14, RZ, 0x7610, R14 ;  /* 0x00007610ff0e7816 */ /* 0x000fe4000000000e */
[----:B------:R-:W-:-:S13]  /*0350*/  ISETP.GE.AND P1, PT, R13, c[0x0][0x190], PT ;  /* 0x000064000d007a0c */ /* 0x000fda0003f26270 */
[----:B------:R-:W-:Y:S05]  /*0360*/  @P1 BRA `(.L_x_1063) ;  /* 0x00002e9000001947 */ /* 0x000fea0003800000 */
[----:B------:R-:W-:Y:S01]  /*0370*/  SHF.R.S32.HI R34, RZ, 0x1f, R13 ;  /* 0x0000001fff227819 */ /* 0x000fe2000001140d */
[----:B------:R-:W-:-:S04]  /*0380*/  IMAD.WIDE.U32 R24, R13, R33, c[0x0][0x180] ;  /* 0x000060000d187625 */ /* 0x000fc800078e0021 */
[----:B------:R-:W-:-:S04]  /*0390*/  IMAD R14, R34, c[0x0][0x1a0], RZ ;  /* 0x00006800220e7a24 */ /* 0x000fc800078e02ff */
[----:B------:R-:W-:-:S04]  /*03a0*/  IMAD R27, R13, R27, R14 ;  /* 0x0000001b0d1b7224 */ /* 0x000fc800078e020e */
[----:B------:R-:W-:-:S05]  /*03b0*/  IMAD.IADD R25, R25, 0x1, R27 ;  /* 0x0000000119197824 */ /* 0x000fca00078e021b */
[----:B------:R-:W2:Y:S01]  /*03c0*/  LDG.E R24, [R24.64] ;  /* 0x0000000e18187981 */ /* 0x000ea2000c1e1900 */
[----:B------:R-:W-:Y:S01]  /*03d0*/  IMAD.MOV.U32 R14, RZ, RZ, 0x1 ;  /* 0x00000001ff0e7424 */ /* 0x000fe200078e00ff */
[----:B------:R-:W-:Y:S02]  /*03e0*/  PRMT R15, RZ, 0x7610, R15 ;  /* 0x00007610ff0f7816 */ /* 0x000fe4000000000f */
[C---:B--2---:R-:W-:Y:S02]  /*03f0*/  ISETP.NE.AND P1, PT, R24.reuse, RZ, PT ;  /* 0x000000ff1800720c */ /* 0x044fe40003f25270 */
[----:B------:R-:W-:-:S11]  /*0400*/  ISETP.NE.AND P2, PT, R24, RZ, PT ;  /* 0x000000ff1800720c */ /* 0x000fd60003f45270 */
[----:B------:R-:W-:Y:S05]  /*0410*/  @P1 BRA `(.L_x_1063) ;  /* 0x00002de000001947 */ /* 0x000fea0003800000 */
[----:B------:R-:W-:Y:S01]  /*0420*/  IMAD R10, R34, c[0x0][0x1d8], RZ ;  /* 0x00007600220a7a24 */ /* 0x000fe200078e02ff */
[----:B------:R-:W2:Y:S01]  /*0430*/  LDG.E R12, [R22.64+0x8] ;  /* 0x0000080e160c7981 */ /* 0x000ea2000c1e1900 */
[----:B------:R-:W-:-:S04]  /*0440*/  IMAD.WIDE.U32 R14, R13, R26, c[0x0][0x1b8] ;  /* 0x00006e000d0e7625 */ /* 0x000fc800078e001a */
[----:B------:R-:W-:Y:S02]  /*0450*/  IMAD R11, R13, UR5, R10 ;  /* 0x000000050d0b7c24 */ /* 0x000fe4000f8e020a */
[----:B------:R-:W3:Y:S02]  /*0460*/  LDG.E R10, [R22.64] ;  /* 0x0000000e160a7981 */ /* 0x000ee4000c1e1900 */
[----:B------:R-:W-:-:S05]  /*0470*/  IMAD.IADD R15, R15, 0x1, R11 ;  /* 0x000000010f0f7824 */ /* 0x000fca00078e020b */
[----:B------:R-:W4:Y:S04]  /*0480*/  LDG.E R25, [R14.64+0x4] ;  /* 0x0000040e0e197981 */ /* 0x000f28000c1e1900 */
[----:B------:R-:W3:Y:S04]  /*0490*/  LDG.E R17, [R14.64] ;  /* 0x0000000e0e117981 */ /* 0x000ee8000c1e1900 */
[----:B------:R-:W2:Y:S01]  /*04a0*/  LDG.E R27, [R14.64+0x8] ;  /* 0x0000080e0e1b7981 */ /* 0x000ea2000c1e1900 */
[----:B------:R-:W-:Y:S01]  /*04b0*/  BSSY B1, `(.L_x_1064) ;  /* 0x0000012000017945 */ /* 0x000fe20003800000 */
[----:B----4-:R-:W-:Y:S01]  /*04c0*/  FADD R11, -R6, R25 ;  /* 0x00000019060b7221 */ /* 0x010fe20000000100 */
[----:B---3--:R-:W-:-:S03]  /*04d0*/  FADD R10, -R10, R17 ;  /* 0x000000110a0a7221 */ /* 0x008fc60000000100 */
[----:B------:R-:W-:Y:S01]  /*04e0*/  FMUL R17, R11, R11 ;  /* 0x0000000b0b117220 */ /* 0x000fe20000400000 */
[----:B--2---:R-:W-:-:S03]  /*04f0*/  FADD R12, -R12, R27 ;  /* 0x0000001b0c0c7221 */ /* 0x004fc60000000100 */
[----:B------:R-:W-:-:S04]  /*0500*/  FFMA R17, R10, R10, R17 ;  /* 0x0000000a0a117223 */ /* 0x000fc80000000011 */
[----:B------:R-:W-:-:S05]  /*0510*/  FFMA R16, R12, R12, R17 ;  /* 0x0000000c0c107223 */ /* 0x000fca0000000011 */
[----:B------:R-:W-:Y:S01]  /*0520*/  IADD3 R6, R16, -0xd000000, RZ ;  /* 0xf300000010067810 */ /* 0x000fe20007ffe0ff */
[----:B------:R0:W1:Y:S03]  /*0530*/  MUFU.RSQ R27, R16 ;  /* 0x00000010001b7308 */ /* 0x0000660000001400 */
[----:B------:R-:W-:-:S13]  /*0540*/  ISETP.GT.U32.AND P1, PT, R6, 0x727fffff, PT ;  /* 0x727fffff0600780c */ /* 0x000fda0003f24070 */
[----:B------:R-:W-:Y:S05]  /*0550*/  @!P1 BRA `(.L_x_1065) ;  /* 0x0000003000009947 */ /* 0x000fea0003800000 */
[----:B01----:R-:W-:Y:S02]  /*0560*/  MOV R23, 0x580 ;  /* 0x0000058000177802 */ /* 0x003fe40000000f00 */
[----:B------:R-:W-:Y:S05]  /*0570*/  CALL.REL.NOINC `($__internal_35_$__cuda_sm20_sqrt_rn_f32_slowpath) ;  /* 0x000047f000007944 */ /* 0x000fea0003c00000 */
[----:B------:R-:W-:Y:S05]  /*0580*/  BRA `(.L_x_1066) ;  /* 0x0000004000007947 */ /* 0x000fea0003800000 */
.L_x_1065:
[----:B01----:R-:W-:Y:S01]  /*0590*/  FMUL.FTZ R17, R16, R27 ;  /* 0x0000001b10117220 */ /* 0x003fe20000410000 */
[----:B------:R-:W-:-:S03]  /*05a0*/  FMUL.FTZ R14, R27, 0.5 ;  /* 0x3f0000001b0e7820 */ /* 0x000fc60000410000 */
[----:B------:R-:W-:-:S04]  /*05b0*/  FFMA R6, -R17, R17, R16 ;  /* 0x0000001111067223 */ /* 0x000fc80000000110 */
[----:B------:R-:W-:Y:S02]  /*05c0*/  FFMA R17, R6, R14, R17 ;  /* 0x0000000e06117223 */ /* 0x000fe40000000011 */
.L_x_1066:
[----:B------:R-:W-:Y:S05]  /*05d0*/  BSYNC B1 ;  /* 0x0000000000017941 */ /* 0x000fea0003800000 */
.L_x_1064:
[----:B------:R-:W-:Y:S01]  /*05e0*/  IMAD.MOV.U32 R23, RZ, RZ, 0x2c9277b5 ;  /* 0x2c9277b5ff177424 */ /* 0x000fe200078e00ff */
[----:B------:R-:W-:Y:S01]  /*05f0*/  FSETP.GE.AND P1, PT, R17, c[0x0][0x268], PT ;  /* 0x00009a0011007a0b */ /* 0x000fe20003f26000 */
[----:B------:R-:W-:Y:S01]  /*0600*/  IMAD.MOV.U32 R14, RZ, RZ, 0x1 ;  /* 0x00000001ff0e7424 */ /* 0x000fe200078e00ff */
[----:B------:R-:W-:Y:S01]  /*0610*/  PRMT R16, RZ, 0x7610, R16 ;  /* 0x00007610ff107816 */ /* 0x000fe20000000010 */
[----:B------:R-:W-:Y:S01]  /*0620*/  IMAD R6, R8, R23, -0x53a9b4fb ;  /* 0xac564b0508067424 */ /* 0x000fe200078e0217 */
[----:B------:R-:W-:-:S04]  /*0630*/  FSETP.GT.AND P1, PT, R25, c[0x0][0x270], P1 ;  /* 0x00009c0019007a0b */ /* 0x000fc80000f24000 */
[----:B------:R-:W-:-:S04]  /*0640*/  LEA.HI R15, R6, 0x4, RZ, 0x4 ;  /* 0x00000004060f7811 */ /* 0x000fc800078f20ff */
[----:B------:R-:W-:-:S04]  /*0650*/  SHF.R.U32.HI R15, RZ, R15, R6 ;  /* 0x0000000fff0f7219 */ /* 0x000fc80000011606 */
[----:B------:R-:W-:-:S05]  /*0660*/  LOP3.LUT R15, R15, R6, RZ, 0x3c, !PT ;  /* 0x000000060f0f7212 */ /* 0x000fca00078e3cff */
[----:B------:R-:W-:-:S05]  /*0670*/  IMAD R15, R15, 0x108ef2d9, RZ ;  /* 0x108ef2d90f0f7824 */ /* 0x000fca00078e02ff */
[----:B------:R-:W-:-:S04]  /*0680*/  SHF.R.U32.HI R22, RZ, 0x16, R15 ;  /* 0x00000016ff167819 */ /* 0x000fc8000001160f */
[----:B------:R-:W-:Y:S01]  /*0690*/  LOP3.LUT R22, R22, R15, RZ, 0x3c, !PT ;  /* 0x0000000f16167212 */ /* 0x000fe200078e3cff */
[----:B------:R-:W-:-:S03]  /*06a0*/  IMAD.MOV.U32 R15, RZ, RZ, 0x1 ;  /* 0x00000001ff0f7424 */ /* 0x000fc600078e00ff */
[----:B------:R-:W-:-:S04]  /*06b0*/  SHF.R.U32.HI R6, RZ, 0x8, R22 ;  /* 0x00000008ff067819 */ /* 0x000fc80000011616 */
[----:B------:R-:W-:-:S05]  /*06c0*/  I2FP.F32.U32 R6, R6 ;  /* 0x0000000600067245 */ /* 0x000fca0000201000 */
[----:B------:R-:W-:-:S05]  /*06d0*/  FMUL R6, R6, 5.9604644775390625e-08 ;  /* 0x3380000006067820 */ /* 0x000fca0000400000 */
[----:B------:R-:W-:-:S13]  /*06e0*/  FSETP.LT.AND P1, PT, R6, c[0x0][0x260], P1 ;  /* 0x0000980006007a0b */ /* 0x000fda0000f21000 */
[----:B------:R-:W-:Y:S05]  /*06f0*/  @!P1 BRA `(.L_x_1063) ;  /* 0x00002b0000009947 */ /* 0x000fea0003800000 */
[----:B------:R-:W-:Y:S01]  /*0700*/  IMAD R0, R22, 0x2c9277b5, RZ ;  /* 0x2c9277b516007824 */ /* 0x000fe200078e02ff */
[----:B------:R-:W-:Y:S04]  /*0710*/  BSSY B1, `(.L_x_1067) ;  /* 0x000008b000017945 */ /* 0x000fe80003800000 */
[C---:B------:R-:W-:Y:S02]  /*0720*/  IADD3 R2, R0.reuse, 0x57b3a6f, RZ ;  /* 0x057b3a6f00027810 */ /* 0x040fe40007ffe0ff */
[----:B------:R-:W-:Y:S02]  /*0730*/  IADD3 R0, R0, 0x320db224, RZ ;  /* 0x320db22400007810 */ /* 0x000fe40007ffe0ff */
[----:B------:R-:W-:-:S04]  /*0740*/  LEA.HI R3, R2, 0x4, RZ, 0x4 ;  /* 0x0000000402037811 */ /* 0x000fc800078f20ff */
[----:B------:R-:W-:-:S04]  /*0750*/  SHF.R.U32.HI R3, RZ, R3, R2 ;  /* 0x00000003ff037219 */ /* 0x000fc80000011602 */
[----:B------:R-:W-:-:S05]  /*0760*/  LOP3.LUT R3, R3, R2, RZ, 0x3c, !PT ;  /* 0x0000000203037212 */ /* 0x000fca00078e3cff */
[----:B------:R-:W-:-:S05]  /*0770*/  IMAD R3, R3, 0x108ef2d9, RZ ;  /* 0x108ef2d903037824 */ /* 0x000fca00078e02ff */
[----:B------:R-:W-:-:S04]  /*0780*/  SHF.R.U32.HI R2, RZ, 0x16, R3 ;  /* 0x00000016ff027819 */ /* 0x000fc80000011603 */
[----:B------:R-:W-:Y:S02]  /*0790*/  LOP3.LUT R2, R2, R3, RZ, 0x3c, !PT ;  /* 0x0000000302027212 */ /* 0x000fe400078e3cff */
[----:B------:R-:W-:Y:S02]  /*07a0*/  LEA.HI R3, R0, 0x4, RZ, 0x4 ;  /* 0x0000000400037811 */ /* 0x000fe400078f20ff */
[----:B------:R-:W-:Y:S02]  /*07b0*/  SHF.R.U32.HI R2, RZ, 0x8, R2 ;  /* 0x00000008ff027819 */ /* 0x000fe40000011602 */
[----:B------:R-:W-:Y:S02]  /*07c0*/  SHF.R.U32.HI R3, RZ, R3, R0 ;  /* 0x00000003ff037219 */ /* 0x000fe40000011600 */
[----:B------:R-:W-:Y:S02]  /*07d0*/  I2FP.F32.U32 R2, R2 ;  /* 0x0000000200027245 */ /* 0x000fe40000201000 */
[----:B------:R-:W-:-:S03]  /*07e0*/  LOP3.LUT R3, R3, R0, RZ, 0x3c, !PT ;  /* 0x0000000003037212 */ /* 0x000fc600078e3cff */
[----:B------:R-:W-:Y:S02]  /*07f0*/  FMUL R2, R2, 5.9604644775390625e-08 ;  /* 0x3380000002027820 */ /* 0x000fe40000400000 */
[----:B------:R-:W-:Y:S02]  /*0800*/  IMAD R3, R3, 0x108ef2d9, RZ ;  /* 0x108ef2d903037824 */ /* 0x000fe400078e02ff */
[----:B------:R-:W-:-:S03]  /*0810*/  FMUL R18, R2, 3.1400001049041748047 ;  /* 0x4048f5c302127820 */ /* 0x000fc60000400000 */
[----:B------:R-:W-:Y:S01]  /*0820*/  SHF.R.U32.HI R0, RZ, 0x16, R3 ;  /* 0x00000016ff007819 */ /* 0x000fe20000011603 */
[C---:B------:R-:W-:Y:S01]  /*0830*/  FMUL R2, R18.reuse, 0.63661974668502807617 ;  /* 0x3f22f98312027820 */ /* 0x040fe20000400000 */
[----:B------:R-:W-:Y:S02]  /*0840*/  FSETP.GE.AND P1, PT, |R18|, 105615, PT ;  /* 0x47ce47801200780b */ /* 0x000fe40003f26200 */
[----:B------:R-:W-:-:S03]  /*0850*/  LOP3.LUT R0, R0, R3, RZ, 0x3c, !PT ;  /* 0x0000000300007212 */ /* 0x000fc600078e3cff */
[----:B------:R-:W0:Y:S01]  /*0860*/  F2I.NTZ R2, R2 ;  /* 0x0000000200027305 */ /* 0x000e220000203100 */
[----:B------:R-:W-:-:S04]  /*0870*/  SHF.R.U32.HI R0, RZ, 0x8, R0 ;  /* 0x00000008ff007819 */ /* 0x000fc80000011600 */
[----:B------:R-:W-:-:S05]  /*0880*/  I2FP.F32.U32 R0, R0 ;  /* 0x0000000000007245 */ /* 0x000fca0000201000 */
[----:B------:R-:W-:-:S04]  /*0890*/  FMUL R0, R0, 5.9604644775390625e-08 ;  /* 0x3380000000007820 */ /* 0x000fc80000400000 */
[----:B------:R-:W-:Y:S01]  /*08a0*/  FMUL R19, R0, 6.2800002098083496094 ;  /* 0x40c8f5c300137820 */ /* 0x000fe20000400000 */
[----:B0-----:R-:W-:-:S05]  /*08b0*/  I2FP.F32.S32 R3, R2 ;  /* 0x0000000200037245 */ /* 0x001fca0000201400 */
[----:B------:R-:W-:-:S04]  /*08c0*/  FFMA R4, R3, -1.5707962512969970703, R18 ;  /* 0xbfc90fda03047823 */ /* 0x000fc80000000012 */
[----:B------:R-:W-:-:S04]  /*08d0*/  FFMA R4, R3, -7.5497894158615963534e-08, R4 ;  /* 0xb3a2216803047823 */ /* 0x000fc80000000004 */
[----:B------:R-:W-:-:S04]  /*08e0*/  FFMA R24, R3, -5.3903029534742383927e-15, R4 ;  /* 0xa7c234c503187823 */ /* 0x000fc80000000004 */
[----:B------:R-:W-:Y:S01]  /*08f0*/  IMAD.MOV.U32 R0, RZ, RZ, R24 ;  /* 0x000000ffff007224 */ /* 0x000fe200078e0018 */
[----:B------:R-:W-:Y:S05]  /*0900*/  @!P1 BRA `(.L_x_1068) ;  /* 0x000006b000009947 */ /* 0x000fea0003800000 */
[----:B------:R-:W-:-:S13]  /*0910*/  FSETP.NEU.AND P1, PT, |R18|, +INF , PT ;  /* 0x7f8000001200780b */ /* 0x000fda0003f2d200 */
[----:B------:R-:W-:Y:S05]  /*0920*/  @!P1 BRA `(.L_x_1069) ;  /* 0x0000067000009947 */ /* 0x000fea0003800000 */
[----:B------:R-:W-:Y:S01]  /*0930*/  IMAD.SHL.U32 R0, R18, 0x100, RZ ;  /* 0x0000010012007824 */ /* 0x000fe200078e00ff */
[----:B------:R-:W-:Y:S01]  /*0940*/  CS2R R14, SRZ ;  /* 0x00000000000e7805 */ /* 0x000fe2000001ff00 */
[----:B------:R-:W-:Y:S01]  /*0950*/  IMAD.MOV.U32 R6, RZ, RZ, RZ ;  /* 0x000000ffff067224 */ /* 0x000fe200078e00ff */
[----:B------:R-:W-:Y:S02]  /*0960*/  UMOV UR4, URZ ;  /* 0x0000003f00047c82 */ /* 0x000fe40008000000 */
[----:B------:R-:W-:Y:S01]  /*0970*/  LOP3.LUT R13, R0, 0x80000000, RZ, 0xfc, !PT ;  /* 0x80000000000d7812 */ /* 0x000fe200078efcff */
[----:B------:R-:W-:Y:S02]  /*0980*/  ULDC.64 UR16, c[0x4][0x88] ;  /* 0x0100220000107ab9 */ /* 0x000fe40000000a00 */
.L_x_1070:
[----:B------:R-:W-:Y:S02]  /*0990*/  IMAD.U32 R4, RZ, RZ, UR16 ;  /* 0x00000010ff047e24 */ /* 0x000fe4000f8e00ff */
[----:B------:R-:W-:-:S05]  /*09a0*/  IMAD.U32 R5, RZ, RZ, UR17 ;  /* 0x00000011ff057e24 */ /* 0x000fca000f8e00ff */
[----:B------:R-:W2:Y:S01]  /*09b0*/  LDG.E.CONSTANT R2, [R4.64] ;  /* 0x0000000e04027981 */ /* 0x000ea2000c1e9900 */
[C---:B------:R-:W-:Y:S01]  /*09c0*/  ISETP.EQ.AND P1, PT, R14.reuse, 0x4, PT ;  /* 0x000000040e00780c */ /* 0x040fe20003f22270 */
[----:B------:R-:W-:Y:S01]  /*09d0*/  UIADD3 UR16, UP0, UR16, 0x4, URZ ;  /* 0x0000000410107890 */ /* 0x000fe2000ff1e03f */
[----:B------:R-:W-:Y:S02]  /*09e0*/  ISETP.EQ.AND P6, PT, R14, RZ, PT ;  /* 0x000000ff0e00720c */ /* 0x000fe40003fc2270 */
[----:B------:R-:W-:Y:S01]  /*09f0*/  IADD3 R6, R6, 0x1, RZ ;  /* 0x0000000106067810 */ /* 0x000fe20007ffe0ff */
[----:B------:R-:W-:Y:S01]  /*0a00*/  UIADD3.X UR17, URZ, UR17, URZ, UP0, !UPT ;  /* 0x000000113f117290 */ /* 0x000fe200087fe43f */
[C---:B------:R-:W-:Y:S02]  /*0a10*/  ISETP.EQ.AND P4, PT, R14.reuse, 0xc, PT ;  /* 0x0000000c0e00780c */ /* 0x040fe40003f82270 */
[----:B------:R-:W-:Y:S01]  /*0a20*/  ISETP.EQ.AND P5, PT, R14, 0x10, PT ;  /* 0x000000100e00780c */ /* 0x000fe20003fa2270 */
[----:B--2---:R-:W-:-:S05]  /*0a30*/  IMAD.WIDE.U32 R2, R2, R13, RZ ;  /* 0x0000000d02027225 */ /* 0x004fca00078e00ff */
[----:B------:R-:W-:-:S04]  /*0a40*/  IADD3 R0, P3, R2, R15, RZ ;  /* 0x0000000f02007210 */ /* 0x000fc80007f7e0ff */
[----:B------:R-:W-:Y:S01]  /*0a50*/  IADD3.X R15, R3, UR4, RZ, P3, !PT ;  /* 0x00000004030f7c10 */ /* 0x000fe20009ffe4ff */
[--C-:B------:R-:W-:Y:S01]  /*0a60*/  @P1 IMAD.MOV.U32 R21, RZ, RZ, R0.reuse ;  /* 0x000000ffff151224 */ /* 0x100fe200078e0000 */
[----:B------:R-:W-:Y:S01]  /*0a70*/  ISETP.NE.AND P1, PT, R6, 0x6, PT ;  /* 0x000000060600780c */ /* 0x000fe20003f25270 */
[--C-:B------:R-:W-:Y:S01]  /*0a80*/  @P6 IMAD.MOV.U32 R20, RZ, RZ, R0.reuse ;  /* 0x000000ffff146224 */ /* 0x100fe200078e0000 */
[C---:B------:R-:W-:Y:S01]  /*0a90*/  ISETP.EQ.AND P3, PT, R14.reuse, 0x8, PT ;  /* 0x000000080e00780c */ /* 0x040fe20003f62270 */
[--C-:B------:R-:W-:Y:S01]  /*0aa0*/  @P4 IMAD.MOV.U32 R29, RZ, RZ, R0.reuse ;  /* 0x000000ffff1d4224 */ /* 0x100fe200078e0000 */
[C---:B------:R-:W-:Y:S01]  /*0ab0*/  ISETP.EQ.AND P6, PT, R14.reuse, 0x14, PT ;  /* 0x000000140e00780c */ /* 0x040fe20003fc2270 */
[----:B------:R-:W-:Y:S01]  /*0ac0*/  @P5 IMAD.MOV.U32 R30, RZ, RZ, R0 ;  /* 0x000000ffff1e5224 */ /* 0x000fe200078e0000 */
[----:B------:R-:W-:-:S09]  /*0ad0*/  IADD3 R14, R14, 0x4, RZ ;  /* 0x000000040e0e7810 */ /* 0x000fd20007ffe0ff */
[--C-:B------:R-:W-:Y:S02]  /*0ae0*/  @P3 IMAD.MOV.U32 R28, RZ, RZ, R0.reuse ;  /* 0x000000ffff1c3224 */ /* 0x100fe400078e0000 */
[----:B------:R-:W-:Y:S01]  /*0af0*/  @P6 IMAD.MOV.U32 R31, RZ, RZ, R0 ;  /* 0x000000ffff1f6224 */ /* 0x000fe200078e0000 */
[----:B------:R-:W-:Y:S05]  /*0b00*/  @P1 BRA `(.L_x_1070) ;  /* 0xfffffe8000001947 */ /* 0x000fea000383ffff */
[----:B------:R-:W-:Y:S01]  /*0b10*/  SHF.R.U32.HI R0, RZ, 0x17, R18 ;  /* 0x00000017ff007819 */ /* 0x000fe20000011612 */
[----:B------:R-:W-:Y:S03]  /*0b20*/  BSSY B2, `(.L_x_1071) ;  /* 0x0000036000027945 */ /* 0x000fe60003800000 */
[----:B------:R-:W-:-:S04]  /*0b30*/  LOP3.LUT R0, R0, 0xff, RZ, 0xc0, !PT ;  /* 0x000000ff00007812 */ /* 0x000fc800078ec0ff */
[----:B------:R-:W-:-:S04]  /*0b40*/  IADD3 R0, R0, -0x80, RZ ;  /* 0xffffff8000007810 */ /* 0x000fc80007ffe0ff */
[----:B------:R-:W-:-:S04]  /*0b50*/  SHF.R.U32.HI R2, RZ, 0x5, R0 ;  /* 0x00000005ff027819 */ /* 0x000fc80000011600 */
[----:B------:R-:W-:-:S05]  /*0b60*/  IADD3 R3, -R2, 0x6, RZ ;  /* 0x0000000602037810 */ /* 0x000fca0007ffe1ff */
[----:B------:R-:W-:-:S05]  /*0b70*/  IMAD.SHL.U32 R3, R3, 0x4, RZ ;  /* 0x0000000403037824 */ /* 0x000fca00078e00ff */
[C---:B------:R-:W-:Y:S02]  /*0b80*/  ISETP.EQ.AND P1, PT, R3.reuse, RZ, PT ;  /* 0x000000ff0300720c */ /* 0x040fe40003f22270 */
[C---:B------:R-:W-:Y:S02]  /*0b90*/  ISETP.EQ.AND P6, PT, R3.reuse, 0x4, PT ;  /* 0x000000040300780c */ /* 0x040fe40003fc2270 */
[C---:B------:R-:W-:Y:S02]  /*0ba0*/  ISETP.EQ.AND P4, PT, R3.reuse, 0x8, PT ;  /* 0x000000080300780c */ /* 0x040fe40003f82270 */
[C---:B------:R-:W-:Y:S02]  /*0bb0*/  ISETP.EQ.AND P3, PT, R3.reuse, 0xc, PT ;  /* 0x0000000c0300780c */ /* 0x040fe40003f62270 */
[----:B------:R-:W-:-:S05]  /*0bc0*/  ISETP.EQ.AND P5, PT, R3, 0x10, PT ;  /* 0x000000100300780c */ /* 0x000fca0003fa2270 */
[----:B------:R-:W-:Y:S02]  /*0bd0*/  @P1 MOV R4, R20 ;  /* 0x0000001400041202 */ /* 0x000fe40000000f00 */
[----:B------:R-:W-:Y:S01]  /*0be0*/  @P6 IMAD.MOV.U32 R5, RZ, RZ, R20 ;  /* 0x000000ffff056224 */ /* 0x000fe200078e0014 */
[C---:B------:R-:W-:Y:S01]  /*0bf0*/  ISETP.EQ.AND P1, PT, R3.reuse, 0x14, PT ;  /* 0x000000140300780c */ /* 0x040fe20003f22270 */
[--C-:B------:R-:W-:Y:S01]  /*0c00*/  @P6 IMAD.MOV.U32 R4, RZ, RZ, R21.reuse ;  /* 0x000000ffff046224 */ /* 0x100fe200078e0015 */
[C---:B------:R-:W-:Y:S01]  /*0c10*/  ISETP.EQ.AND P6, PT, R3.reuse, 0x1c, PT ;  /* 0x0000001c0300780c */ /* 0x040fe20003fc2270 */
[----:B------:R-:W-:Y:S02]  /*0c20*/  @P4 IMAD.MOV.U32 R5, RZ, RZ, R21 ;  /* 0x000000ffff054224 */ /* 0x000fe400078e0015 */
[--C-:B------:R-:W-:Y:S01]  /*0c30*/  @P4 IMAD.MOV.U32 R4, RZ, RZ, R28.reuse ;  /* 0x000000ffff044224 */ /* 0x100fe200078e001c */
[----:B------:R-:W-:Y:S01]  /*0c40*/  ISETP.EQ.AND P4, PT, R3, 0x18, PT ;  /* 0x000000180300780c */ /* 0x000fe20003f82270 */
[----:B------:R-:W-:-:S02]  /*0c50*/  @P3 IMAD.MOV.U32 R5, RZ, RZ, R28 ;  /* 0x000000ffff053224 */ /* 0x000fc400078e001c */
[----:B------:R-:W-:Y:S01]  /*0c60*/  @P3 IMAD.MOV.U32 R4, RZ, RZ, R29 ;  /* 0x000000ffff043224 */ /* 0x000fe200078e001d */
[----:B------:R-:W-:Y:S01]  /*0c70*/  LOP3.LUT P3, R6, R0, 0x1f, RZ, 0xc0, !PT ;  /* 0x0000001f00067812 */ /* 0x000fe2000786c0ff */
[--C-:B------:R-:W-:Y:S02]  /*0c80*/  @P5 IMAD.MOV.U32 R4, RZ, RZ, R30.reuse ;  /* 0x000000ffff045224 */ /* 0x100fe400078e001e */
[----:B------:R-:W-:Y:S02]  /*0c90*/  @P1 IMAD.MOV.U32 R4, RZ, RZ, R31 ;  /* 0x000000ffff041224 */ /* 0x000fe400078e001f */
[----:B------:R-:W-:Y:S02]  /*0ca0*/  @P5 IMAD.MOV.U32 R5, RZ, RZ, R29 ;  /* 0x000000ffff055224 */ /* 0x000fe400078e001d */
[----:B------:R-:W-:Y:S02]  /*0cb0*/  @P1 IMAD.MOV.U32 R5, RZ, RZ, R30 ;  /* 0x000000ffff051224 */ /* 0x000fe400078e001e */
[----:B------:R-:W-:-:S02]  /*0cc0*/  @P4 IMAD.MOV.U32 R4, RZ, RZ, R15 ;  /* 0x000000ffff044224 */ /* 0x000fc400078e000f */
[----:B------:R-:W-:Y:S02]  /*0cd0*/  @P4 IMAD.MOV.U32 R5, RZ, RZ, R31 ;  /* 0x000000ffff054224 */ /* 0x000fe400078e001f */
[----:B------:R-:W-:Y:S02]  /*0ce0*/  @P6 IMAD.MOV.U32 R5, RZ, RZ, R15 ;  /* 0x000000ffff056224 */ /* 0x000fe400078e000f */
[----:B------:R-:W-:Y:S01]  /*0cf0*/  IMAD.MOV.U32 R0, RZ, RZ, R4 ;  /* 0x000000ffff007224 */ /* 0x000fe200078e0004 */
[----:B------:R-:W-:Y:S05]  /*0d00*/  @!P3 BRA `(.L_x_1072) ;  /* 0x000001700000b947 */ /* 0x000fea0003800000 */
[----:B------:R-:W-:Y:S02]  /*0d10*/  IADD3 R2, -R2, 0x4, RZ ;  /* 0x0000000402027810 */ /* 0x000fe40007ffe1ff */
[----:B------:R-:W-:-:S03]  /*0d20*/  SHF.L.U32 R3, R0, R6, RZ ;  /* 0x0000000600037219 */ /* 0x000fc600000006ff */
[----:B------:R-:W-:-:S05]  /*0d30*/  IMAD.SHL.U32 R2, R2, 0x4, RZ ;  /* 0x0000000402027824 */ /* 0x000fca00078e00ff */
[C---:B------:R-:W-:Y:S02]  /*0d40*/  ISETP.EQ.AND P4, PT, R2.reuse, RZ, PT ;  /* 0x000000ff0200720c */ /* 0x040fe40003f82270 */
[C---:B------:R-:W-:Y:S02]  /*0d50*/  ISETP.EQ.AND P5, PT, R2.reuse, 0x4, PT ;  /* 0x000000040200780c */ /* 0x040fe40003fa2270 */
[C---:B------:R-:W-:Y:S02]  /*0d60*/  ISETP.EQ.AND P3, PT, R2.reuse, 0x8, PT ;  /* 0x000000080200780c */ /* 0x040fe40003f62270 */
[----:B------:R-:W-:-:S07]  /*0d70*/  ISETP.EQ.AND P1, PT, R2, 0xc, PT ;  /* 0x0000000c0200780c */ /* 0x000fce0003f22270 */
[----:B------:R-:W-:Y:S01]  /*0d80*/  @P4 IMAD.MOV.U32 R13, RZ, RZ, R20 ;  /* 0x000000ffff0d4224 */ /* 0x000fe200078e0014 */
[C---:B------:R-:W-:Y:S01]  /*0d90*/  ISETP.EQ.AND P4, PT, R2.reuse, 0x10, PT ;  /* 0x000000100200780c */ /* 0x040fe20003f82270 */
[----:B------:R-:W-:Y:S01]  /*0da0*/  @P5 IMAD.MOV.U32 R13, RZ, RZ, R21 ;  /* 0x000000ffff0d5224 */ /* 0x000fe200078e0015 */
[C---:B------:R-:W-:Y:S01]  /*0db0*/  ISETP.EQ.AND P5, PT, R2.reuse, 0x14, PT ;  /* 0x000000140200780c */ /* 0x040fe20003fa2270 */
[----:B------:R-:W-:Y:S01]  /*0dc0*/  @P3 IMAD.MOV.U32 R13, RZ, RZ, R28 ;  /* 0x000000ffff0d3224 */ /* 0x000fe200078e001c */
[----:B------:R-:W-:Y:S01]  /*0dd0*/  ISETP.EQ.AND P3, PT, R2, 0x18, PT ;  /* 0x000000180200780c */ /* 0x000fe20003f62270 */
[----:B------:R-:W-:Y:S01]  /*0de0*/  @P1 IMAD.MOV.U32 R13, RZ, RZ, R29 ;  /* 0x000000ffff0d1224 */ /* 0x000fe200078e001d */
[----:B------:R-:W-:-:S04]  /*0df0*/  IADD3 R2, -R6, 0x20, RZ ;  /* 0x0000002006027810 */ /* 0x000fc80007ffe1ff */
[----:B------:R-:W-:-:S03]  /*0e00*/  SHF.R.U32.HI R0, RZ, R2, R5 ;  /* 0x00000002ff007219 */ /* 0x000fc60000011605 */
[----:B------:R-:W-:Y:S02]  /*0e10*/  @P4 IMAD.MOV.U32 R13, RZ, RZ, R30 ;  /* 0x000000ffff0d4224 */ /* 0x000fe400078e001e */
[----:B------:R-:W-:Y:S02]  /*0e20*/  @P5 IMAD.MOV.U32 R13, RZ, RZ, R31 ;  /* 0x000000ffff0d5224 */ /* 0x000fe400078e001f */
[----:B------:R-:W-:Y:S01]  /*0e30*/  @P3 IMAD.MOV.U32 R13, RZ, RZ, R15 ;  /* 0x000000ffff0d3224 */ /* 0x000fe200078e000f */
[----:B------:R-:W-:Y:S01]  /*0e40*/  SHF.L.U32 R15, R5, R6, RZ ;  /* 0x00000006050f7219 */ /* 0x000fe200000006ff */
[----:B------:R-:W-:-:S03]  /*0e50*/  IMAD.IADD R0, R0, 0x1, R3 ;  /* 0x0000000100007824 */ /* 0x000fc600078e0203 */
[----:B------:R-:W-:-:S05]  /*0e60*/  SHF.R.U32.HI R2, RZ, R2, R13 ;  /* 0x00000002ff027219 */ /* 0x000fca000001160d */
[----:B------:R-:W-:Y:S02]  /*0e70*/  IMAD.IADD R5, R2, 0x1, R15 ;  /* 0x0000000102057824 */ /* 0x000fe400078e020f */
.L_x_1072:
[----:B------:R-:W-:Y:S05]  /*0e80*/  BSYNC B2 ;  /* 0x0000000000027941 */ /* 0x000fea0003800000 */
.L_x_1071:
[C---:B------:R-:W-:Y:S01]  /*0e90*/  SHF.L.U32.HI R15, R5.reuse, 0x2, R0 ;  /* 0x00000002050f7819 */ /* 0x040fe20000010600 */
[----:B------:R-:W-:-:S03]  /*0ea0*/  IMAD.SHL.U32 R14, R5, 0x4, RZ ;  /* 0x00000004050e7824 */ /* 0x000fc600078e00ff */
[----:B------:R-:W-:-:S04]  /*0eb0*/  SHF.R.U32.HI R13, RZ, 0x1f, R15 ;  /* 0x0000001fff0d7819 */ /* 0x000fc8000001160f */
[----:B------:R-:W-:-:S13]  /*0ec0*/  ISETP.NE.AND P1, PT, R13, RZ, PT ;  /* 0x000000ff0d00720c */ /* 0x000fda0003f25270 */
[----:B------:R-:W-:Y:S02]  /*0ed0*/  @P1 LOP3.LUT R15, RZ, R15, RZ, 0x33, !PT ;  /* 0x0000000fff0f1212 */ /* 0x000fe400078e33ff */
[----:B------:R-:W-:-:S04]  /*0ee0*/  @P1 LOP3.LUT R14, RZ, R14, RZ, 0x33, !PT ;  /* 0x0000000eff0e1212 */ /* 0x000fc800078e33ff */
[----:B------:R-:W0:Y:S02]  /*0ef0*/  I2F.F64.S64 R2, R14 ;  /* 0x0000000e00027312 */ /* 0x000e240000301c00 */
[----:B0-----:R0:W1:Y:S02]  /*0f00*/  DMUL R4, R2, c[0x2][0x0] ;  /* 0x0080000002047a28 */ /* 0x0010640000000000 */
[----:B0-----:R-:W-:Y:S02]  /*0f10*/  LOP3.LUT P3, R3, R18, 0x80000000, RZ, 0xc0, !PT ;  /* 0x8000000012037812 */ /* 0x001fe4000786c0ff */
[----:B------:R-:W-:Y:S02]  /*0f20*/  LEA.HI R2, R0, R13, RZ, 0x2 ;  /* 0x0000000d00027211 */ /* 0x000fe400078f10ff */
[----:B------:R-:W-:-:S03]  /*0f30*/  @P1 LOP3.LUT R3, R3, 0x80000000, RZ, 0x3c, !PT ;  /* 0x8000000003031812 */ /* 0x000fc600078e3cff */
[----:B------:R-:W-:Y:S01]  /*0f40*/  IMAD.MOV R0, RZ, RZ, -R2 ;  /* 0x000000ffff007224 */ /* 0x000fe200078e0a02 */
[----:B-1----:R-:W0:Y:S01]  /*0f50*/  F2F.F32.F64 R4, R4 ;  /* 0x0000000400047310 */ /* 0x002e220000301000 */
[----:B------:R-:W-:-:S04]  /*0f60*/  ISETP.NE.AND P1, PT, R3, RZ, PT ;  /* 0x000000ff0300720c */ /* 0x000fc80003f25270 */
[----:B------:R-:W-:Y:S02]  /*0f70*/  @P3 MOV R2, R0 ;  /* 0x0000000000023202 */ /* 0x000fe40000000f00 */
[----:B0-----:R-:W-:Y:S01]  /*0f80*/  FSEL R0, R4, -R4, !P1 ;  /* 0x8000000404007208 */ /* 0x001fe20004800000 */
[----:B------:R-:W-:Y:S05]  /*0f90*/  BRA `(.L_x_1068) ;  /* 0x0000002000007947 */ /* 0x000fea0003800000 */
.L_x_1069:
[----:B------:R-:W-:Y:S01]  /*0fa0*/  FMUL R0, RZ, R18 ;  /* 0x00000012ff007220 */ /* 0x000fe20000400000 */
[----:B------:R-:W-:Y:S02]  /*0fb0*/  IMAD.MOV.U32 R2, RZ, RZ, RZ ;  /* 0x000000ffff027224 */ /* 0x000fe400078e00ff */
.L_x_1068:
[----:B------:R-:W-:Y:S05]  /*0fc0*/  BSYNC B1 ;  /* 0x0000000000017941 */ /* 0x000fea0003800000 */
.L_x_1067:
[C---:B------:R-:W-:Y:S01]  /*0fd0*/  FMUL R14, R19.reuse, 0.63661974668502807617 ;  /* 0x3f22f983130e7820 */ /* 0x040fe20000400000 */
[----:B------:R-:W-:Y:S01]  /*0fe0*/  LOP3.LUT P1, RZ, R2, 0x1, RZ, 0xc0, !PT ;  /* 0x0000000102ff7812 */ /* 0x000fe2000782c0ff */
[----:B------:R-:W-:Y:S01]  /*0ff0*/  IMAD.MOV.U32 R6, RZ, RZ, 0x3c0885e4 ;  /* 0x3c0885e4ff067424 */ /* 0x000fe200078e00ff */
[----:B------:R-:W-:Y:S01]  /*1000*/  FMUL R26, R0, R0 ;  /* 0x00000000001a7220 */ /* 0x000fe20000400000 */
[----:B------:R-:W-:Y:S01]  /*1010*/  IMAD.MOV.U32 R3, RZ, RZ, -0x46b2bead ;  /* 0xb94d4153ff037424 */ /* 0x000fe200078e00ff */
[----:B------:R-:W-:Y:S01]  /*1020*/  FSETP.GE.AND P3, PT, |R19|, 105615, PT ;  /* 0x47ce47801300780b */ /* 0x000fe20003f66200 */
[----:B------:R-:W0:Y:S01]  /*1030*/  F2I.NTZ R14, R14 ;  /* 0x0000000e000e7305 */ /* 0x000e220000203100 */
[----:B------:R-:W-:Y:S01]  /*1040*/  FSEL R4, R6, 0.041666727513074874878, !P1 ;  /* 0x3d2aaabb06047808 */ /* 0x000fe20004800000 */
[----:B------:R-:W-:Y:S01]  /*1050*/  IMAD.MOV.U32 R13, RZ, RZ, 0x3e2aaaa8 ;  /* 0x3e2aaaa8ff0d7424 */ /* 0x000fe200078e00ff */
[----:B------:R-:W-:Y:S01]  /*1060*/  FSEL R0, R0, 1, !P1 ;  /* 0x3f80000000007808 */ /* 0x000fe20004800000 */
[----:B------:R-:W-:Y:S01]  /*1070*/  IMAD R22, R22, R23, -0x27173d46 ;  /* 0xd8e8c2ba16167424 */ /* 0x000fe200078e0217 */
[----:B------:R-:W-:Y:S03]  /*1080*/  BSSY B1, `(.L_x_1073) ;  /* 0x000007e000017945 */ /* 0x000fe60003800000 */
[----:B------:R-:W-:-:S04]  /*1090*/  @P1 IMAD.MOV.U32 R5, RZ, RZ, 0x37cbac00 ;  /* 0x37cbac00ff051424 */ /* 0x000fc800078e00ff */
[----:B------:R-:W-:Y:S01]  /*10a0*/  @P1 FFMA R3, R26, R5, -0.0013887860113754868507 ;  /* 0xbab607ed1a031423 */ /* 0x000fe20000000005 */
[----:B------:R-:W-:Y:S02]  /*10b0*/  FSEL R5, -R13, -0.4999999701976776123, !P1 ;  /* 0xbeffffff0d057808 */ /* 0x000fe40004800100 */
[----:B------:R-:W-:Y:S01]  /*10c0*/  LOP3.LUT P1, RZ, R2, 0x2, RZ, 0xc0, !PT ;  /* 0x0000000202ff7812 */ /* 0x000fe2000782c0ff */
[----:B------:R-:W-:Y:S01]  /*10d0*/  FFMA R4, R26, R3, R4 ;  /* 0x000000031a047223 */ /* 0x000fe20000000004 */
[----:B0-----:R-:W-:Y:S01]  /*10e0*/  I2FP.F32.S32 R16, R14 ;  /* 0x0000000e00107245 */ /* 0x001fe20000201400 */
[----:B------:R-:W-:Y:S01]  /*10f0*/  FFMA R2, R0, R26, RZ ;  /* 0x0000001a00027223 */ /* 0x000fe200000000ff */
[----:B------:R-:W-:Y:S01]  /*1100*/  LEA.HI R3, R22, 0x4, RZ, 0x4 ;  /* 0x0000000416037811 */ /* 0x000fe200078f20ff */
[----:B------:R-:W-:Y:S02]  /*1110*/  FFMA R5, R26, R4, R5 ;  /* 0x000000041a057223 */ /* 0x000fe40000000005 */
[----:B------:R-:W-:Y:S01]  /*1120*/  FFMA R15, R16, -1.5707962512969970703, R19 ;  /* 0xbfc90fda100f7823 */ /* 0x000fe20000000013 */
[----:B------:R-:W-:Y:S01]  /*1130*/  SHF.R.U32.HI R3, RZ, R3, R22 ;  /* 0x00000003ff037219 */ /* 0x000fe20000011616 */
[----:B------:R-:W-:-:S02]  /*1140*/  FFMA R0, R5, R2, R0 ;  /* 0x0000000205007223 */ /* 0x000fc40000000000 */
[----:B------:R-:W-:Y:S01]  /*1150*/  FFMA R15, R16, -7.5497894158615963534e-08, R15 ;  /* 0xb3a22168100f7823 */ /* 0x000fe2000000000f */
[----:B------:R-:W-:Y:S01]  /*1160*/  LOP3.LUT R3, R3, R22, RZ, 0x3c, !PT ;  /* 0x0000001603037212 */ /* 0x000fe200078e3cff */
[----:B------:R-:W-:Y:S02]  /*1170*/  @P1 FFMA R0, R0, -1, RZ ;  /* 0xbf80000000001823 */ /* 0x000fe400000000ff */
[----:B------:R-:W-:Y:S02]  /*1180*/  FFMA R25, R16, -5.3903029534742383927e-15, R15 ;  /* 0xa7c234c510197823 */ /* 0x000fe4000000000f */
[----:B------:R-:W-:Y:S02]  /*1190*/  IMAD R16, R3, 0x108ef2d9, RZ ;  /* 0x108ef2d903107824 */ /* 0x000fe400078e02ff */
        /* <DEDUP_REMOVED lines=8> */
[----:B------:R-:W-:Y:S02]  /*1220*/  LOP3.LUT R27, R4, 0x80000000, RZ, 0xfc, !PT ;  /* 0x80000000041b7812 */ /* 0x000fe400078efcff */
.L_x_1076:
[C---:B------:R-:W-:Y:S01]  /*1230*/  IMAD.SHL.U32 R22, R2.reuse, 0x4, RZ ;  /* 0x0000000402167824 */ /* 0x040fe200078e00ff */
[----:B------:R-:W-:-:S04]  /*1240*/  SHF.L.U64.HI R3, R2, 0x2, R3 ;  /* 0x0000000202037819 */ /* 0x000fc80000010203 */
[----:B------:R-:W-:-:S04]  /*1250*/  IADD3 R4, P1, R22, c[0x4][0x88], RZ ;  /* 0x0100220016047a10 */ /* 0x000fc80007f3e0ff */
[----:B------:R-:W-:-:S05]  /*1260*/  IADD3.X R5, R3, c[0x4][0x8c], RZ, P1, !PT ;  /* 0x0100230003057a10 */ /* 0x000fca0000ffe4ff */
[----:B------:R-:W2:Y:S01]  /*1270*/  LDG.E.CONSTANT R4, [R4.64] ;  /* 0x0000000e04047981 */ /* 0x000ea2000c1e9900 */
[C---:B------:R-:W-:Y:S02]  /*1280*/  ISETP.EQ.AND P1, PT, R22.reuse, 0x4, PT ;  /* 0x000000041600780c */ /* 0x040fe40003f22270 */
[----:B------:R-:W-:Y:S02]  /*1290*/  ISETP.EQ.AND P6, PT, R22, RZ, PT ;  /* 0x000000ff1600720c */ /* 0x000fe40003fc2270 */
[----:B------:R-:W-:Y:S02]  /*12a0*/  IADD3 R2, R2, 0x1, RZ ;  /* 0x0000000102027810 */ /* 0x000fe40007ffe0ff */
[C---:B------:R-:W-:Y:S02]  /*12b0*/  ISETP.EQ.AND P4, PT, R22.reuse, 0xc, PT ;  /* 0x0000000c1600780c */ /* 0x040fe40003f82270 */
[----:B------:R-:W-:Y:S02]  /*12c0*/  ISETP.EQ.AND P5, PT, R22, 0x10, PT ;  /* 0x000000101600780c */ /* 0x000fe40003fa2270 */
[----:B------:R-:W-:Y:S01]  /*12d0*/  SHF.R.S32.HI R3, RZ, 0x1f, R2 ;  /* 0x0000001fff037819 */ /* 0x000fe20000011402 */
        /* <DEDUP_REMOVED lines=8> */
[----:B------:R-:W-:Y:S01]  /*1360*/  ISETP.EQ.AND P6, PT, R22, 0x14, PT ;  /* 0x000000141600780c */ /* 0x000fe20003fc2270 */
[----:B------:R-:W-:-:S10]  /*1370*/  @P5 IMAD.MOV.U32 R30, RZ, RZ, R14 ;  /* 0x000000ffff1e5224 */ /* 0x000fd400078e000e */
        /* <DEDUP_REMOVED lines=15> */
[--C-:B------:R-:W-:Y:S01]  /*1470*/  @P1 IMAD.MOV.U32 R5, RZ, RZ, R20.reuse ;  /* 0x000000ffff051224 */ /* 0x100fe200078e0014 */
[C---:B------:R-:W-:Y:S01]  /*1480*/  ISETP.EQ.AND P1, PT, R4.reuse, 0x14, PT ;  /* 0x000000140400780c */ /* 0x040fe20003f22270 */
[----:B------:R-:W-:Y:S02]  /*1490*/  @P6 IMAD.MOV.U32 R14, RZ, RZ, R20 ;  /* 0x000000ffff0e6224 */ /* 0x000fe400078e0014 */
[--C-:B------:R-:W-:Y:S01]  /*14a0*/  @P6 IMAD.MOV.U32 R5, RZ, RZ, R21.reuse ;  /* 0x000000ffff056224 */ /* 0x100fe200078e0015 */
[C---:B------:R-:W-:Y:S01]  /*14b0*/  ISETP.EQ.AND P6, PT, R4.reuse, 0x1c, PT ;  /* 0x0000001c0400780c */ /* 0x040fe20003fc2270 */
[----:B------:R-:W-:Y:S02]  /*14c0*/  @P4 IMAD.MOV.U32 R14, RZ, RZ, R21 ;  /* 0x000000ffff0e4224 */ /* 0x000fe400078e0015 */
[--C-:B------:R-:W-:Y:S01]  /*14d0*/  @P4 IMAD.MOV.U32 R5, RZ, RZ, R28.reuse ;  /* 0x000000ffff054224 */ /* 0x100fe200078e001c */
[----:B------:R-:W-:Y:S01]  /*14e0*/  ISETP.EQ.AND P4, PT, R4, 0x18, PT ;  /* 0x000000180400780c */ /* 0x000fe20003f82270 */
[----:B------:R-:W-:-:S02]  /*14f0*/  @P3 IMAD.MOV.U32 R14, RZ, RZ, R28 ;  /* 0x000000ffff0e3224 */ /* 0x000fc400078e001c */
[--C-:B------:R-:W-:Y:S01]  /*1500*/  @P3 IMAD.MOV.U32 R5, RZ, RZ, R29.reuse ;  /* 0x000000ffff053224 */ /* 0x100fe200078e001d */
[----:B------:R-:W-:Y:S01]  /*1510*/  LOP3.LUT P3, R4, R2, 0x1f, RZ, 0xc0, !PT ;  /* 0x0000001f02047812 */ /* 0x000fe2000786c0ff */
[--C-:B------:R-:W-:Y:S01]  /*1520*/  @P5 IMAD.MOV.U32 R5, RZ, RZ, R30.reuse ;  /* 0x000000ffff055224 */ /* 0x100fe200078e001e */
[----:B------:R-:W-:Y:S01]  /*1530*/  @P1 MOV R5, R31 ;  /* 0x0000001f00051202 */ /* 0x000fe20000000f00 */
[----:B------:R-:W-:Y:S02]  /*1540*/  @P5 IMAD.MOV.U32 R14, RZ, RZ, R29 ;  /* 0x000000ffff0e5224 */ /* 0x000fe400078e001d */
[----:B------:R-:W-:-:S04]  /*1550*/  @P1 IMAD.MOV.U32 R14, RZ, RZ, R30 ;  /* 0x000000ffff0e1224 */ /* 0x000fc800078e001e */
[----:B------:R-:W-:Y:S02]  /*1560*/  @P4 IMAD.MOV.U32 R5, RZ, RZ, R23 ;  /* 0x000000ffff054224 */ /* 0x000fe400078e0017 */
        /* <DEDUP_REMOVED lines=18> */
[----:B------:R-:W-:Y:S02]  /*1690*/  IADD3 R3, -R4, 0x20, RZ ;  /* 0x0000002004037810 */ /* 0x000fe40007ffe1ff */
[----:B------:R-:W-:Y:S02]  /*16a0*/  SHF.L.U32 R4, R14, R4, RZ ;  /* 0x000000040e047219 */ /* 0x000fe400000006ff */
[----:B------:R-:W-:-:S03]  /*16b0*/  SHF.R.U32.HI R14, RZ, R3, R14 ;  /* 0x00000003ff0e7219 */ /* 0x000fc6000001160e */
[----:B------:R-:W-:Y:S02]  /*16c0*/  @P4 IMAD.MOV.U32 R2, RZ, RZ, R30 ;  /* 0x000000ffff024224 */ /* 0x000fe400078e001e */
[----:B------:R-:W-:Y:S02]  /*16d0*/  @P5 IMAD.MOV.U32 R2, RZ, RZ, R31 ;  /* 0x000000ffff025224 */ /* 0x000fe400078e001f */
[----:B------:R-:W-:Y:S02]  /*16e0*/  @P3 IMAD.MOV.U32 R2, RZ, RZ, R23 ;  /* 0x000000ffff023224 */ /* 0x000fe400078e0017 */
[----:B------:R-:W-:-:S03]  /*16f0*/  IMAD.IADD R15, R14, 0x1, R15 ;  /* 0x000000010e0f7824 */ /* 0x000fc600078e020f */
[----:B------:R-:W-:-:S05]  /*1700*/  SHF.R.U32.HI R3, RZ, R3, R2 ;  /* 0x00000003ff037219 */ /* 0x000fca0000011602 */
[----:B------:R-:W-:Y:S02]  /*1710*/  IMAD.IADD R14, R3, 0x1, R4 ;  /* 0x00000001030e7824 */ /* 0x000fe400078e0204 */
.L_x_1078:
[----:B------:R-:W-:Y:S05]  /*1720*/  BSYNC B2 ;  /* 0x0000000000027941 */ /* 0x000fea0003800000 */
.L_x_1077:
[C---:B------:R-:W-:Y:S01]  /*1730*/  SHF.L.U32.HI R3, R14.reuse, 0x2, R15 ;  /* 0x000000020e037819 */ /* 0x040fe2000001060f */
[----:B------:R-:W-:Y:S01]  /*1740*/  IMAD.SHL.U32 R2, R14, 0x4, RZ ;  /* 0x000000040e027824 */ /* 0x000fe200078e00ff */
[----:B------:R-:W-:Y:S02]  /*1750*/  LOP3.LUT P3, R22, R19, 0x80000000, RZ, 0xc0, !PT ;  /* 0x8000000013167812 */ /* 0x000fe4000786c0ff */
[----:B------:R-:W-:-:S04]  /*1760*/  SHF.R.U32.HI R26, RZ, 0x1f, R3 ;  /* 0x0000001fff1a7819 */ /* 0x000fc80000011603 */
[----:B------:R-:W-:Y:S02]  /*1770*/  ISETP.NE.AND P1, PT, R26, RZ, PT ;  /* 0x000000ff1a00720c */ /* 0x000fe40003f25270 */
[----:B------:R-:W-:-:S05]  /*1780*/  LEA.HI R14, R15, R26, RZ, 0x2 ;  /* 0x0000001a0f0e7211 */ /* 0x000fca00078f10ff */
[----:B------:R-:W-:-:S04]  /*1790*/  IMAD.MOV R15, RZ, RZ, -R14 ;  /* 0x000000ffff0f7224 */ /* 0x000fc800078e0a0e */
[----:B------:R-:W-:Y:S02]  /*17a0*/  @P3 IMAD.MOV.U32 R14, RZ, RZ, R15 ;  /* 0x000000ffff0e3224 */ /* 0x000fe400078e000f */
[----:B------:R-:W-:Y:S02]  /*17b0*/  @P1 LOP3.LUT R3, RZ, R3, RZ, 0x33, !PT ;  /* 0x00000003ff031212 */ /* 0x000fe400078e33ff */
[----:B------:R-:W-:Y:S02]  /*17c0*/  @P1 LOP3.LUT R2, RZ, R2, RZ, 0x33, !PT ;  /* 0x00000002ff021212 */ /* 0x000fe400078e33ff */
[----:B------:R-:W-:-:S04]  /*17d0*/  @P1 LOP3.LUT R22, R22, 0x80000000, RZ, 0x3c, !PT ;  /* 0x8000000016161812 */ /* 0x000fc800078e3cff */
[----:B------:R-:W0:Y:S01]  /*17e0*/  I2F.F64.S64 R2, R2 ;  /* 0x0000000200027312 */ /* 0x000e220000301c00 */
[----:B------:R-:W-:Y:S01]  /*17f0*/  ISETP.NE.AND P1, PT, R22, RZ, PT ;  /* 0x000000ff1600720c */ /* 0x000fe20003f25270 */
[----:B0-----:R-:W0:-:S10]  /*1800*/  DMUL R4, R2, c[0x2][0x0] ;  /* 0x0080000002047a28 */ /* 0x001e140000000000 */
[----:B0-----:R-:W0:Y:S02]  /*1810*/  F2F.F32.F64 R4, R4 ;  /* 0x0000000400047310 */ /* 0x001e240000301000 */
[----:B0-----:R-:W-:Y:S01]  /*1820*/  FSEL R15, R4, -R4, !P1 ;  /* 0x80000004040f7208 */ /* 0x001fe20004800000 */
[----:B------:R-:W-:Y:S05]  /*1830*/  BRA `(.L_x_1074) ;  /* 0x0000002000007947 */ /* 0x000fea0003800000 */
.L_x_1075:
[----:B------:R-:W-:Y:S01]  /*1840*/  FMUL R15, RZ, R19 ;  /* 0x00000013ff0f7220 */ /* 0x000fe20000400000 */
[----:B------:R-:W-:Y:S02]  /*1850*/  IMAD.MOV.U32 R14, RZ, RZ, RZ ;  /* 0x000000ffff0e7224 */ /* 0x000fe400078e00ff */
.L_x_1074:
[----:B------:R-:W-:Y:S05]  /*1860*/  BSYNC B1 ;  /* 0x0000000000017941 */ /* 0x000fea0003800000 */
.L_x_1073:
[----:B------:R-:W-:Y:S01]  /*1870*/  IADD3 R14, R14, 0x1, RZ ;  /* 0x000000010e0e7810 */ /* 0x000fe20007ffe0ff */
[----:B------:R-:W-:Y:S01]  /*1880*/  FMUL R5, R15, R15 ;  /* 0x0000000f0f057220 */ /* 0x000fe20000400000 */
[----:B------:R-:W-:Y:S01]  /*1890*/  IMAD.MOV.U32 R2, RZ, RZ, -0x46b2bead ;  /* 0xb94d4153ff027424 */ /* 0x000fe200078e00ff */
[----:B------:R-:W-:Y:S01]  /*18a0*/  FMUL R22, R18, 0.63661974668502807617 ;  /* 0x3f22f98312167820 */ /* 0x000fe20000400000 */
[C---:B------:R-:W-:Y:S01]  /*18b0*/  LOP3.LUT P3, RZ, R14.reuse, 0x1, RZ, 0xc0, !PT ;  /* 0x000000010eff7812 */ /* 0x040fe2000786c0ff */
[----:B------:R-:W-:Y:S01]  /*18c0*/  BSSY B1, `(.L_x_1079) ;  /* 0x000007b000017945 */ /* 0x000fe20003800000 */
[----:B------:R-:W-:-:S02]  /*18d0*/  LOP3.LUT P1, RZ, R14, 0x2, RZ, 0xc0, !PT ;  /* 0x000000020eff7812 */ /* 0x000fc4000782c0ff */
[----:B------:R-:W-:Y:S01]  /*18e0*/  FSEL R3, R6, 0.041666727513074874878, !P3 ;  /* 0x3d2aaabb06037808 */ /* 0x000fe20005800000 */
[----:B------:R-:W0:Y:S08]  /*18f0*/  F2I.NTZ R22, R22 ;  /* 0x0000001600167305 */ /* 0x000e300000203100 */
[----:B------:R-:W-:-:S04]  /*1900*/  @P3 IMAD.MOV.U32 R4, RZ, RZ, 0x37cbac00 ;  /* 0x37cbac00ff043424 */ /* 0x000fc800078e00ff */
[----:B------:R-:W-:Y:S01]  /*1910*/  @P3 FFMA R2, R5, R4, -0.0013887860113754868507 ;  /* 0xbab607ed05023423 */ /* 0x000fe20000000004 */
[----:B------:R-:W-:-:S03]  /*1920*/  FSEL R4, -R13, -0.4999999701976776123, !P3 ;  /* 0xbeffffff0d047808 */ /* 0x000fc60005800100 */
[----:B------:R-:W-:Y:S01]  /*1930*/  FFMA R3, R5, R2, R3 ;  /* 0x0000000205037223 */ /* 0x000fe20000000003 */
[----:B------:R-:W-:Y:S02]  /*1940*/  FSEL R2, R15, 1, !P3 ;  /* 0x3f8000000f027808 */ /* 0x000fe40005800000 */
[----:B------:R-:W-:Y:S01]  /*1950*/  FSETP.GE.AND P3, PT, |R18|, 105615, PT ;  /* 0x47ce47801200780b */ /* 0x000fe20003f66200 */
[----:B------:R-:W-:Y:S02]  /*1960*/  FFMA R3, R5, R3, R4 ;  /* 0x0000000305037223 */ /* 0x000fe40000000004 */
[----:B------:R-:W-:-:S04]  /*1970*/  FFMA R4, R2, R5, RZ ;  /* 0x0000000502047223 */ /* 0x000fc800000000ff */
[----:B------:R-:W-:Y:S01]  /*1980*/  FFMA R2, R3, R4, R2 ;  /* 0x0000000403027223 */ /* 0x000fe20000000002 */
[----:B------:R-:W-:-:S03]  /*1990*/  IMAD.MOV.U32 R3, RZ, RZ, R24 ;  /* 0x000000ffff037224 */ /* 0x000fc600078e0018 */
[----:B------:R-:W-:Y:S02]  /*19a0*/  @P1 FFMA R2, R2, -1, RZ ;  /* 0xbf80000002021823 */ /* 0x000fe400000000ff */
[----:B------:R-:W-:Y:S05]  /*19b0*/  @!P3 BRA `(.L_x_1080) ;  /* 0x000006b00000b947 */ /* 0x000fea0003800000 */
[----:B0-----:R-:W-:-:S13]  /*19c0*/  FSETP.NEU.AND P1, PT, |R18|, +INF , PT ;  /* 0x7f8000001200780b */ /* 0x001fda0003f2d200 */
[----:B------:R-:W-:Y:S05]  /*19d0*/  @!P1 BRA `(.L_x_1081) ;  /* 0x0000067000009947 */ /* 0x000fea0003800000 */
[----:B------:R-:W-:Y:S01]  /*19e0*/  IMAD.SHL.U32 R14, R18, 0x100, RZ ;  /* 0x00000100120e7824 */ /* 0x000fe200078e00ff */
[----:B------:R-:W-:Y:S01]  /*19f0*/  CS2R R4, SRZ ;  /* 0x0000000000047805 */ /* 0x000fe2000001ff00 */
[----:B------:R-:W-:Y:S01]  /*1a00*/  IMAD.MOV.U32 R3, RZ, RZ, RZ ;  /* 0x000000ffff037224 */ /* 0x000fe200078e00ff */
[----:B------:R-:W-:Y:S02]  /*1a10*/  UMOV UR4, URZ ;  /* 0x0000003f00047c82 */ /* 0x000fe40008000000 */
[----:B------:R-:W-:Y:S02]  /*1a20*/  LOP3.LUT R27, R14, 0x80000000, RZ, 0xfc, !PT ;  /* 0x800000000e1b7812 */ /* 0x000fe400078efcff */
.L_x_1082:
        /* <DEDUP_REMOVED lines=21> */
[----:B------:R-:W-:Y:S02]  /*1b80*/  @P3 MOV R28, R22 ;  /* 0x00000016001c3202 */ /* 0x000fe40000000f00 */
        /* <DEDUP_REMOVED lines=12> */
[----:B------:R-:W-:-:S07]  /*1c50*/  ISETP.EQ.AND P1, PT, R22, 0xc, PT ;  /* 0x0000000c1600780c */ /* 0x000fce0003f22270 */
        /* <DEDUP_REMOVED lines=10> */
[----:B------:R-:W-:Y:S01]  /*1d00*/  ISETP.EQ.AND P1, PT, R22, 0x1c, PT ;  /* 0x0000001c1600780c */ /* 0x000fe20003f22270 */
[----:B------:R-:W-:Y:S02]  /*1d10*/  @P4 IMAD.MOV.U32 R5, RZ, RZ, R29 ;  /* 0x000000ffff054224 */ /* 0x000fe400078e001d */
[--C-:B------:R-:W-:Y:S01]  /*1d20*/  @P4 IMAD.MOV.U32 R4, RZ, RZ, R30.reuse ;  /* 0x000000ffff044224 */ /* 0x100fe200078e001e */
[----:B------:R-:W-:Y:S01]  /*1d30*/  LOP3.LUT P4, R14, R14, 0x1f, RZ, 0xc0, !PT ;  /* 0x0000001f0e0e7812 */ /* 0x000fe2000788c0ff */
[----:B------:R-:W-:Y:S02]  /*1d40*/  @P5 IMAD.MOV.U32 R4, RZ, RZ, R31 ;  /* 0x000000ffff045224 */ /* 0x000fe400078e001f */
[----:B------:R-:W-:Y:S02]  /*1d50*/  @P5 IMAD.MOV.U32 R5, RZ, RZ, R30 ;  /* 0x000000ffff055224 */ /* 0x000fe400078e001e */
[----:B------:R-:W-:-:S02]  /*1d60*/  @P3 IMAD.MOV.U32 R4, RZ, RZ, R3 ;  /* 0x000000ffff043224 */ /* 0x000fc400078e0003 */
[----:B------:R-:W-:Y:S02]  /*1d70*/  @P3 IMAD.MOV.U32 R5, RZ, RZ, R31 ;  /* 0x000000ffff053224 */ /* 0x000fe400078e001f */
[----:B------:R-:W-:Y:S02]  /*1d80*/  @P1 IMAD.MOV.U32 R5, RZ, RZ, R3 ;  /* 0x000000ffff051224 */ /* 0x000fe400078e0003 */
[----:B------:R-:W-:Y:S02]  /*1d90*/  IMAD.MOV.U32 R22, RZ, RZ, R4 ;  /* 0x000000ffff167224 */ /* 0x000fe400078e0004 */
        /* <DEDUP_REMOVED lines=15> */
[----:B------:R-:W-:-:S07]  /*1e90*/  IADD3 R4, -R14, 0x20, RZ ;  /* 0x000000200e047810 */ /* 0x000fce0007ffe1ff */
[----:B------:R-:W-:Y:S02]  /*1ea0*/  @P4 IMAD.MOV.U32 R15, RZ, RZ, R30 ;  /* 0x000000ffff0f4224 */ /* 0x000fe400078e001e */
[----:B------:R-:W-:Y:S02]  /*1eb0*/  @P5 IMAD.MOV.U32 R15, RZ, RZ, R31 ;  /* 0x000000ffff0f5224 */ /* 0x000fe400078e001f */
[----:B------:R-:W-:Y:S02]  /*1ec0*/  @P3 MOV R15, R3 ;  /* 0x00000003000f3202 */ /* 0x000fe40000000f00 */
[----:B------:R-:W-:Y:S02]  /*1ed0*/  SHF.L.U32 R3, R5, R14, RZ ;  /* 0x0000000e05037219 */ /* 0x000fe400000006ff */
[-C--:B------:R-:W-:Y:S02]  /*1ee0*/  SHF.R.U32.HI R5, RZ, R4.reuse, R5 ;  /* 0x00000004ff057219 */ /* 0x080fe40000011605 */
[----:B------:R-:W-:-:S03]  /*1ef0*/  SHF.R.U32.HI R4, RZ, R4, R15 ;  /* 0x00000004ff047219 */ /* 0x000fc6000001160f */
[----:B------:R-:W-:Y:S02]  /*1f00*/  IMAD.IADD R22, R5, 0x1, R22 ;  /* 0x0000000105167824 */ /* 0x000fe400078e0216 */
[----:B------:R-:W-:Y:S02]  /*1f10*/  IMAD.IADD R5, R4, 0x1, R3 ;  /* 0x0000000104057824 */ /* 0x000fe400078e0203 */
.L_x_1084:
[----:B------:R-:W-:Y:S05]  /*1f20*/  BSYNC B2 ;  /* 0x0000000000027941 */ /* 0x000fea0003800000 */
.L_x_1083:
[C---:B------:R-:W-:Y:S01]  /*1f30*/  SHF.L.U32.HI R3, R5.reuse, 0x2, R22 ;  /* 0x0000000205037819 */ /* 0x040fe20000010616 */
[----:B------:R-:W-:-:S03]  /*1f40*/  IMAD.SHL.U32 R4, R5, 0x4, RZ ;  /* 0x0000000405047824 */ /* 0x000fc600078e00ff */
[----:B------:R-:W-:-:S04]  /*1f50*/  SHF.R.U32.HI R23, RZ, 0x1f, R3 ;  /* 0x0000001fff177819 */ /* 0x000fc80000011603 */
[----:B------:R-:W-:Y:S02]  /*1f60*/  ISETP.NE.AND P1, PT, R23, RZ, PT ;  /* 0x000000ff1700720c */ /* 0x000fe40003f25270 */
[----:B------:R-:W-:-:S11]  /*1f70*/  LEA.HI R22, R22, R23, RZ, 0x2 ;  /* 0x0000001716167211 */ /* 0x000fd600078f10ff */
[----:B------:R-:W-:Y:S02]  /*1f80*/  @P1 LOP3.LUT R3, RZ, R3, RZ, 0x33, !PT ;  /* 0x00000003ff031212 */ /* 0x000fe400078e33ff */
[----:B------:R-:W-:-:S03]  /*1f90*/  @P1 LOP3.LUT R4, RZ, R4, RZ, 0x33, !PT ;  /* 0x00000004ff041212 */ /* 0x000fc600078e33ff */
[----:B------:R-:W-:Y:S01]  /*1fa0*/  IMAD.MOV.U32 R5, RZ, RZ, R3 ;  /* 0x000000ffff057224 */ /* 0x000fe200078e0003 */
[----:B------:R-:W-:-:S04]  /*1fb0*/  LOP3.LUT P3, R3, R18, 0x80000000, RZ, 0xc0, !PT ;  /* 0x8000000012037812 */ /* 0x000fc8000786c0ff */
[----:B------:R-:W-:Y:S01]  /*1fc0*/  @P1 LOP3.LUT R3, R3, 0x80000000, RZ, 0x3c, !PT ;  /* 0x8000000003031812 */ /* 0x000fe200078e3cff */
[----:B------:R-:W0:Y:S03]  /*1fd0*/  I2F.F64.S64 R4, R4 ;  /* 0x0000000400047312 */ /* 0x000e260000301c00 */
[----:B------:R-:W-:Y:S01]  /*1fe0*/  ISETP.NE.AND P1, PT, R3, RZ, PT ;  /* 0x000000ff0300720c */ /* 0x000fe20003f25270 */
[----:B------:R-:W-:-:S04]  /*1ff0*/  IMAD.MOV R3, RZ, RZ, -R22 ;  /* 0x000000ffff037224 */ /* 0x000fc800078e0a16 */
[----:B------:R-:W-:Y:S01]  /*2000*/  @P3 IMAD.MOV.U32 R22, RZ, RZ, R3 ;  /* 0x000000ffff163224 */ /* 0x000fe200078e0003 */
[----:B0-----:R-:W0:-:S10]  /*2010*/  DMUL R14, R4, c[0x2][0x0] ;  /* 0x00800000040e7a28 */ /* 0x001e140000000000 */
[----:B0-----:R-:W0:Y:S02]  /*2020*/  F2F.F32.F64 R14, R14 ;  /* 0x0000000e000e7310 */ /* 0x001e240000301000 */
[----:B0-----:R-:W-:Y:S01]  /*2030*/  FSEL R3, R14, -R14, !P1 ;  /* 0x8000000e0e037208 */ /* 0x001fe20004800000 */
[----:B------:R-:W-:Y:S05]  /*2040*/  BRA `(.L_x_1080) ;  /* 0x0000002000007947 */ /* 0x000fea0003800000 */
.L_x_1081:
[----:B------:R-:W-:Y:S01]  /*2050*/  FMUL R3, RZ, R18 ;  /* 0x00000012ff037220 */ /* 0x000fe20000400000 */
[----:B------:R-:W-:Y:S02]  /*2060*/  IMAD.MOV.U32 R22, RZ, RZ, RZ ;  /* 0x000000ffff167224 */ /* 0x000fe400078e00ff */
.L_x_1080:
[----:B0-----:R-:W-:Y:S05]  /*2070*/  BSYNC B1 ;  /* 0x0000000000017941 */ /* 0x001fea0003800000 */
.L_x_1079:
[C---:B------:R-:W-:Y:S01]  /*2080*/  LOP3.LUT P3, RZ, R22.reuse, 0x1, RZ, 0xc0, !PT ;  /* 0x0000000116ff7812 */ /* 0x040fe2000786c0ff */
[----:B------:R-:W-:Y:S01]  /*2090*/  FMUL R14, R3, R3 ;  /* 0x00000003030e7220 */ /* 0x000fe20000400000 */
[----:B------:R-:W-:Y:S01]  /*20a0*/  LOP3.LUT P1, RZ, R22, 0x2, RZ, 0xc0, !PT ;  /* 0x0000000216ff7812 */ /* 0x000fe2000782c0ff */
[----:B------:R-:W-:Y:S01]  /*20b0*/  IMAD.MOV.U32 R4, RZ, RZ, -0x46b2bead ;  /* 0xb94d4153ff047424 */ /* 0x000fe200078e00ff */
[----:B------:R-:W-:Y:S01]  /*20c0*/  FMUL R22, R19, 0.63661974668502807617 ;  /* 0x3f22f98313167820 */ /* 0x000fe20000400000 */
[----:B------:R-:W-:Y:S01]  /*20d0*/  FSEL R5, R6, 0.041666727513074874878, !P3 ;  /* 0x3d2aaabb06057808 */ /* 0x000fe20005800000 */
[----:B------:R-:W-:Y:S01]  /*20e0*/  BSSY B1, `(.L_x_1085) ;  /* 0x0000078000017945 */ /* 0x000fe20003800000 */
[----:B------:R-:W-:-:S03]  /*20f0*/  FSEL R3, R3, 1, !P3 ;  /* 0x3f80000003037808 */ /* 0x000fc60005800000 */
[----:B------:R-:W0:Y:S03]  /*2100*/  F2I.NTZ R22, R22 ;  /* 0x0000001600167305 */ /* 0x000e260000203100 */
[----:B------:R-:W-:-:S04]  /*2110*/  @P3 IMAD.MOV.U32 R15, RZ, RZ, 0x37cbac00 ;  /* 0x37cbac00ff0f3424 */ /* 0x000fc800078e00ff */
[C---:B------:R-:W-:Y:S01]  /*2120*/  @P3 FFMA R4, R14.reuse, R15, -0.0013887860113754868507 ;  /* 0xbab607ed0e043423 */ /* 0x040fe2000000000f */
[----:B------:R-:W-:Y:S02]  /*2130*/  FSEL R15, -R13, -0.4999999701976776123, !P3 ;  /* 0xbeffffff0d0f7808 */ /* 0x000fe40005800100 */
[----:B------:R-:W-:Y:S01]  /*2140*/  FSETP.GE.AND P3, PT, |R19|, 105615, PT ;  /* 0x47ce47801300780b */ /* 0x000fe20003f66200 */
[----:B------:R-:W-:Y:S01]  /*2150*/  FFMA R4, R14, R4, R5 ;  /* 0x000000040e047223 */ /* 0x000fe20000000005 */
[----:B------:R-:W-:-:S03]  /*2160*/  FFMA R5, R3, R14, RZ ;  /* 0x0000000e03057223 */ /* 0x000fc600000000ff */
[----:B------:R-:W-:-:S04]  /*2170*/  FFMA R4, R14, R4, R15 ;  /* 0x000000040e047223 */ /* 0x000fc8000000000f */
[----:B------:R-:W-:-:S04]  /*2180*/  FFMA R3, R4, R5, R3 ;  /* 0x0000000504037223 */ /* 0x000fc80000000003 */
[----:B------:R-:W-:Y:S01]  /*2190*/  @P1 FFMA R3, R3, -1, RZ ;  /* 0xbf80000003031823 */ /* 0x000fe200000000ff */
        /* <DEDUP_REMOVED lines=8> */
.L_x_1088:
        /* <DEDUP_REMOVED lines=44> */
[----:B------:R-:W-:Y:S01]  /*24e0*/  @P1 IMAD.MOV.U32 R4, RZ, RZ, R29 ;  /* 0x000000ffff041224 */ /* 0x000fe200078e001d */
[----:B------:R-:W-:Y:S01]  /*24f0*/  ISETP.EQ.AND P1, PT, R22, 0x1c, PT ;  /* 0x0000001c1600780c */ /* 0x000fe20003f22270 */
[--C-:B------:R-:W-:Y:S01]  /*2500*/  @P4 IMAD.MOV.U32 R4, RZ, RZ, R30.reuse ;  /* 0x000000ffff044224 */ /* 0x100fe200078e001e */
[----:B------:R-:W-:Y:S02]  /*2510*/  @P4 MOV R5, R29 ;  /* 0x0000001d00054202 */ /* 0x000fe40000000f00 */
        /* <DEDUP_REMOVED lines=9> */
[-C--:B------:R-:W-:Y:S02]  /*25b0*/  SHF.L.U32 R23, R5, R14.reuse, RZ ;  /* 0x0000000e05177219 */ /* 0x080fe400000006ff */
[----:B------:R-:W-:Y:S01]  /*25c0*/  SHF.L.U32 R22, R22, R14, RZ ;  /* 0x0000000e16167219 */ /* 0x000fe200000006ff */
        /* <DEDUP_REMOVED lines=16> */
[----:B------:R-:W-:Y:S02]  /*26d0*/  @P3 IMAD.MOV.U32 R15, RZ, RZ, R25 ;  /* 0x000000ffff0f3224 */ /* 0x000fe400078e0019 */
[----:B------:R-:W-:-:S03]  /*26e0*/  IMAD.IADD R22, R5, 0x1, R22 ;  /* 0x0000000105167824 */ /* 0x000fc600078e0216 */
[----:B------:R-:W-:-:S05]  /*26f0*/  SHF.R.U32.HI R4, RZ, R4, R15 ;  /* 0x00000004ff047219 */ /* 0x000fca000001160f */
[----:B------:R-:W-:Y:S02]  /*2700*/  IMAD.IADD R5, R4, 0x1, R23 ;  /* 0x0000000104057824 */ /* 0x000fe400078e0217 */
.L_x_1090:
[----:B------:R-:W-:Y:S05]  /*2710*/  BSYNC B2 ;  /* 0x0000000000027941 */ /* 0x000fea0003800000 */
.L_x_1089:
        /* <DEDUP_REMOVED lines=10> */
[----:B------:R-:W-:Y:S01]  /*27c0*/  @P1 LOP3.LUT R25, R25, 0x80000000, RZ, 0x3c, !PT ;  /* 0x8000000019191812 */ /* 0x000fe200078e3cff */
[----:B------:R-:W-:-:S03]  /*27d0*/  IMAD.MOV.U32 R5, RZ, RZ, R14 ;  /* 0x000000ffff057224 */ /* 0x000fc600078e000e */
[----:B------:R-:W-:-:S03]  /*27e0*/  ISETP.NE.AND P1, PT, R25, RZ, PT ;  /* 0x000000ff1900720c */ /* 0x000fc60003f25270 */
[----:B------:R-:W0:Y:S02]  /*27f0*/  I2F.F64.S64 R4, R4 ;  /* 0x0000000400047312 */ /* 0x000e240000301c00 */
[----:B0-----:R-:W0:-:S10]  /*2800*/  DMUL R14, R4, c[0x2][0x0] ;  /* 0x00800000040e7a28 */ /* 0x001e140000000000 */
[----:B0-----:R-:W0:Y:S02]  /*2810*/  F2F.F32.F64 R14, R14 ;  /* 0x0000000e000e7310 */ /* 0x001e240000301000 */
[----:B0-----:R-:W-:Y:S01]  /*2820*/  FSEL R25, R14, -R14, !P1 ;  /* 0x8000000e0e197208 */ /* 0x001fe20004800000 */
[----:B------:R-:W-:Y:S05]  /*2830*/  BRA `(.L_x_1086) ;  /* 0x0000002000007947 */ /* 0x000fea0003800000 */
.L_x_1087:
[----:B------:R-:W-:Y:S01]  /*2840*/  FMUL R25, RZ, R19 ;  /* 0x00000013ff197220 */ /* 0x000fe20000400000 */
[----:B------:R-:W-:Y:S02]  /*2850*/  IMAD.MOV.U32 R22, RZ, RZ, RZ ;  /* 0x000000ffff167224 */ /* 0x000fe400078e00ff */
.L_x_1086:
[----:B0-----:R-:W-:Y:S05]  /*2860*/  BSYNC B1 ;  /* 0x0000000000017941 */ /* 0x001fea0003800000 */
.L_x_1085:
[C---:B------:R-:W-:Y:S01]  /*2870*/  LOP3.LUT P3, RZ, R22.reuse, 0x1, RZ, 0xc0, !PT ;  /* 0x0000000116ff7812 */ /* 0x040fe2000786c0ff */
[----:B------:R-:W-:Y:S01]  /*2880*/  FMUL R15, R25, R25 ;  /* 0x00000019190f7220 */ /* 0x000fe20000400000 */
[----:B------:R-:W-:Y:S01]  /*2890*/  IMAD.MOV.U32 R4, RZ, RZ, -0x46b2bead ;  /* 0xb94d4153ff047424 */ /* 0x000fe200078e00ff */
[----:B------:R-:W-:Y:S01]  /*28a0*/  LOP3.LUT P1, RZ, R22, 0x2, RZ, 0xc0, !PT ;  /* 0x0000000216ff7812 */ /* 0x000fe2000782c0ff */
[----:B------:R-:W-:Y:S01]  /*28b0*/  FMUL R22, R18, 0.63661974668502807617 ;  /* 0x3f22f98312167820 */ /* 0x000fe20000400000 */
[----:B------:R-:W-:Y:S01]  /*28c0*/  FSEL R5, R6, 0.041666727513074874878, !P3 ;  /* 0x3d2aaabb06057808 */ /* 0x000fe20005800000 */
[----:B------:R-:W-:Y:S07]  /*28d0*/  BSSY B1, `(.L_x_1091) ;  /* 0x0000078000017945 */ /* 0x000fee0003800000 */
[----:B------:R-:W-:-:S04]  /*28e0*/  @P3 IMAD.MOV.U32 R14, RZ, RZ, 0x37cbac00 ;  /* 0x37cbac00ff0e3424 */ /* 0x000fc800078e00ff */
[----:B------:R-:W-:Y:S01]  /*28f0*/  @P3 FFMA R4, R15, R14, -0.0013887860113754868507 ;  /* 0xbab607ed0f043423 */ /* 0x000fe2000000000e */
[----:B------:R-:W-:-:S03]  /*2900*/  FSEL R14, -R13, -0.4999999701976776123, !P3 ;  /* 0xbeffffff0d0e7808 */ /* 0x000fc60005800100 */
[----:B------:R-:W-:Y:S01]  /*2910*/  FFMA R5, R15, R4, R5 ;  /* 0x000000040f057223 */ /* 0x000fe20000000005 */
[----:B------:R-:W-:Y:S02]  /*2920*/  FSEL R4, R25, 1, !P3 ;  /* 0x3f80000019047808 */ /* 0x000fe40005800000 */
[----:B------:R-:W-:Y:S01]  /*2930*/  FSETP.GE.AND P3, PT, |R18|, 105615, PT ;  /* 0x47ce47801200780b */ /* 0x000fe20003f66200 */
[----:B------:R0:W1:Y:S01]  /*2940*/  F2I.NTZ R25, R22 ;  /* 0x0000001600197305 */ /* 0x0000620000203100 */
[----:B------:R-:W-:Y:S01]  /*2950*/  FFMA R5, R15, R5, R14 ;  /* 0x000000050f057223 */ /* 0x000fe2000000000e */
[----:B------:R-:W-:-:S04]  /*2960*/  FFMA R14, R4, R15, RZ ;  /* 0x0000000f040e7223 */ /* 0x000fc800000000ff */
[----:B------:R-:W-:-:S04]  /*2970*/  FFMA R4, R5, R14, R4 ;  /* 0x0000000e05047223 */ /* 0x000fc80000000004 */
        /* <DEDUP_REMOVED lines=9> */
.L_x_1094:
[C---:B------:R-:W-:Y:S02]  /*2a10*/  SHF.L.U32 R26, R14.reuse, 0x2, RZ ;  /* 0x000000020e1a7819 */ /* 0x040fe400000006ff */
[----:B------:R-:W-:Y:S02]  /*2a20*/  SHF.L.U64.HI R15, R14, 0x2, R15 ;  /* 0x000000020e0f7819 */ /* 0x000fe4000001020f */
        /* <DEDUP_REMOVED lines=9> */
[----:B-12---:R-:W-:-:S05]  /*2ac0*/  IMAD.WIDE.U32 R24, R22, R27, RZ ;  /* 0x0000001b16187225 */ /* 0x006fca00078e00ff */
        /* <DEDUP_REMOVED lines=56> */
[----:B------:R-:W-:Y:S02]  /*2e50*/  ISETP.EQ.AND P3, PT, R14, 0x18, PT ;  /* 0x000000180e00780c */ /* 0x000fe40003f62270 */
[----:B------:R-:W-:Y:S02]  /*2e60*/  @P1 MOV R23, R29 ;  /* 0x0000001d00171202 */ /* 0x000fe40000000f00 */
[----:B------:R-:W-:-:S05]  /*2e70*/  IADD3 R14, -R24, 0x20, RZ ;  /* 0x00000020180e7810 */ /* 0x000fca0007ffe1ff */
[----:B------:R-:W-:Y:S02]  /*2e80*/  @P4 IMAD.MOV.U32 R23, RZ, RZ, R30 ;  /* 0x000000ffff174224 */ /* 0x000fe400078e001e */
[----:B------:R-:W-:Y:S02]  /*2e90*/  @P5 IMAD.MOV.U32 R23, RZ, RZ, R31 ;  /* 0x000000ffff175224 */ /* 0x000fe400078e001f */
[----:B------:R-:W-:Y:S01]  /*2ea0*/  @P3 IMAD.MOV.U32 R23, RZ, RZ, R5 ;  /* 0x000000ffff173224 */ /* 0x000fe200078e0005 */
[----:B------:R-:W-:Y:S02]  /*2eb0*/  SHF.L.U32 R5, R15, R24, RZ ;  /* 0x000000180f057219 */ /* 0x000fe400000006ff */
[-C--:B------:R-:W-:Y:S02]  /*2ec0*/  SHF.R.U32.HI R15, RZ, R14.reuse, R15 ;  /* 0x0000000eff0f7219 */ /* 0x080fe4000001160f */
[----:B------:R-:W-:-:S03]  /*2ed0*/  SHF.R.U32.HI R14, RZ, R14, R23 ;  /* 0x0000000eff0e7219 */ /* 0x000fc60000011617 */
[----:B------:R-:W-:Y:S02]  /*2ee0*/  IMAD.IADD R25, R15, 0x1, R22 ;  /* 0x000000010f197824 */ /* 0x000fe400078e0216 */
[----:B------:R-:W-:Y:S02]  /*2ef0*/  IMAD.IADD R15, R14, 0x1, R5 ;  /* 0x000000010e0f7824 */ /* 0x000fe400078e0205 */
.L_x_1096:
[----:B------:R-:W-:Y:S05]  /*2f00*/  BSYNC B2 ;  /* 0x0000000000027941 */ /* 0x000fea0003800000 */
.L_x_1095:
        /* <DEDUP_REMOVED lines=18> */
.L_x_1093:
[----:B------:R-:W-:Y:S01]  /*3030*/  FMUL R24, RZ, R18 ;  /* 0x00000012ff187220 */ /* 0x000fe20000400000 */
[----:B-1----:R-:W-:Y:S02]  /*3040*/  IMAD.MOV.U32 R25, RZ, RZ, RZ ;  /* 0x000000ffff197224 */ /* 0x002fe400078e00ff */
.L_x_1092:
[----:B0-----:R-:W-:Y:S05]  /*3050*/  BSYNC B1 ;  /* 0x0000000000017941 */ /* 0x001fea0003800000 */
.L_x_1091:
[----:B-1----:R-:W-:Y:S01]  /*3060*/  IADD3 R25, R25, 0x1, RZ ;  /* 0x0000000119197810 */ /* 0x002fe20007ffe0ff */
[----:B------:R-:W-:Y:S01]  /*3070*/  FMUL R14, R24, R24 ;  /* 0x00000018180e7220 */ /* 0x000fe20000400000 */
[----:B------:R-:W-:Y:S01]  /*3080*/  IMAD.MOV.U32 R5, RZ, RZ, -0x46b2bead ;  /* 0xb94d4153ff057424 */ /* 0x000fe200078e00ff */
[----:B------:R-:W-:Y:S02]  /*3090*/  SHF.R.U32.HI R23, RZ, 0x16, R16 ;  /* 0x00000016ff177819 */ /* 0x000fe40000011610 */
[C---:B------:R-:W-:Y:S02]  /*30a0*/  LOP3.LUT P3, RZ, R25.reuse, 0x1, RZ, 0xc0, !PT ;  /* 0x0000000119ff7812 */ /* 0x040fe4000786c0ff */
[----:B------:R-:W-:-:S02]  /*30b0*/  LOP3.LUT P1, RZ, R25, 0x2, RZ, 0xc0, !PT ;  /* 0x0000000219ff7812 */ /* 0x000fc4000782c0ff */
[----:B------:R-:W-:Y:S02]  /*30c0*/  FSEL R6, R6, 0.041666727513074874878, !P3 ;  /* 0x3d2aaabb06067808 */ /* 0x000fe40005800000 */
[----:B------:R-:W-:Y:S01]  /*30d0*/  LOP3.LUT R23, R23, R16, RZ, 0x3c, !PT ;  /* 0x0000001017177212 */ /* 0x000fe200078e3cff */
[----:B------:R-:W-:-:S03]  /*30e0*/  IMAD.MOV.U32 R16, RZ, RZ, 0x1 ;  /* 0x00000001ff107424 */ /* 0x000fc600078e00ff */
[----:B------:R-:W-:-:S03]  /*30f0*/  SHF.R.U32.HI R23, RZ, 0x8, R23 ;  /* 0x00000008ff177819 */ /* 0x000fc60000011617 */
[----:B------:R-:W-:Y:S01]  /*3100*/  @P3 IMAD.MOV.U32 R15, RZ, RZ, 0x37cbac00 ;  /* 0x37cbac00ff0f3424 */ /* 0x000fe200078e00ff */
[----:B------:R-:W-:-:S03]  /*3110*/  I2FP.F32.U32 R23, R23 ;  /* 0x0000001700177245 */ /* 0x000fc60000201000 */
[----:B------:R-:W-:Y:S01]  /*3120*/  @P3 FFMA R5, R14, R15, -0.0013887860113754868507 ;  /* 0xbab607ed0e053423 */ /* 0x000fe2000000000f */
[----:B------:R-:W-:Y:S01]  /*3130*/  FSEL R15, -R13, -0.4999999701976776123, !P3 ;  /* 0xbeffffff0d0f7808 */ /* 0x000fe20005800100 */
[----:B------:R-:W-:Y:S01]  /*3140*/  FMUL R32, R23, 5.9604644775390625e-08 ;  /* 0x3380000017207820 */ /* 0x000fe20000400000 */
[----:B------:R-:W-:Y:S01]  /*3150*/  IADD3 R13, R8, 0x1, RZ ;  /* 0x00000001080d7810 */ /* 0x000fe20007ffe0ff */
[----:B------:R-:W-:Y:S01]  /*3160*/  FFMA R6, R14, R5, R6 ;  /* 0x000000050e067223 */ /* 0x000fe20000000006 */
[----:B------:R-:W-:Y:S02]  /*3170*/  FSEL R5, R24, 1, !P3 ;  /* 0x3f80000018057808 */ /* 0x000fe40005800000 */
[----:B------:R-:W-:Y:S01]  /*3180*/  ISETP.GE.AND P3, PT, R13, c[0x0][0x190], PT ;  /* 0x000064000d007a0c */ /* 0x000fe20003f66270 */
[----:B------:R-:W-:Y:S01]  /*3190*/  FFMA R6, R14, R6, R15 ;  /* 0x000000060e067223 */ /* 0x000fe2000000000f */
[----:B------:R-:W-:Y:S01]  /*31a0*/  SEL R15, RZ, 0x1, P2 ;  /* 0x00000001ff0f7807 */ /* 0x000fe20001000000 */
[----:B------:R-:W-:Y:S01]  /*31b0*/  FFMA R14, R5, R14, RZ ;  /* 0x0000000e050e7223 */ /* 0x000fe200000000ff */
[----:B------:R-:W-:-:S03]  /*31c0*/  SEL R22, RZ, 0x1, P3 ;  /* 0x00000001ff167807 */ /* 0x000fc60001800000 */
[----:B------:R-:W-:Y:S01]  /*31d0*/  FFMA R5, R6, R14, R5 ;  /* 0x0000000e06057223 */ /* 0x000fe20000000005 */
[----:B------:R-:W-:-:S03]  /*31e0*/  PRMT R14, R22, 0x7610, R14 ;  /* 0x00007610160e7816 */ /* 0x000fc6000000000e */
[----:B------:R-:W-:Y:S02]  /*31f0*/  @P1 FFMA R5, R5, -1, RZ ;  /* 0xbf80000005051823 */ /* 0x000fe400000000ff */
.L_x_1063:
[----:B------:R-:W-:Y:S05]  /*3200*/  BSYNC B0 ;  /* 0x0000000000007941 */ /* 0x000fea0003800000 */
.L_x_1062:
[----:B------:R-:W-:Y:S01]  /*3210*/  LOP3.LUT P1, RZ, R14, 0xff, RZ, 0xc0, !PT ;  /* 0x000000ff0eff7812 */ /* 0x000fe2000782c0ff */
[----:B------:R-:W-:Y:S01]  /*3220*/  BSSY B0, `(.L_x_1097) ;  /* 0x0000191000007945 */ /* 0x000fe20003800000 */
[----:B------:R-:W-:Y:S01]  /*3230*/  LOP3.LUT P2, RZ, R15, 0xff, RZ, 0xc0, !PT ;  /* 0x000000ff0fff7812 */ /* 0x000fe2000784c0ff */
[----:B------:R-:W-:Y:S02]  /*3240*/  IMAD.MOV.U32 R33, RZ, RZ, RZ ;  /* 0x000000ffff217224 */ /* 0x000fe400078e00ff */
[----:B------:R-:W-:Y:S01]  /*3250*/  IMAD.MOV.U32 R22, RZ, RZ, RZ ;  /* 0x000000ffff167224 */ /* 0x000fe200078e00ff */
[----:B------:R-:W-:Y:S01]  /*3260*/  PLOP3.LUT P0, PT, P2, P1, P0, 0x7f, 0x0 ;  /* 0x000000000000781c */ /* 0x000fe20001702f07 */
[----:B------:R-:W-:-:S12]  /*3270*/  IMAD.MOV.U32 R6, RZ, RZ, RZ ;  /* 0x000000ffff067224 */ /* 0x000fd800078e00ff */
[----:B------:R-:W-:Y:S05]  /*3280*/  @P0 BRA `(.L_x_1098) ;  /* 0x000018a000000947 */ /* 0x000fea0003800000 */
[----:B------:R-:W-:Y:S01]  /*3290*/  LOP3.LUT P0, RZ, R16, 0xff, RZ, 0xc0, !PT ;  /* 0x000000ff10ff7812 */ /* 0x000fe2000780c0ff */
[----:B------:R-:W-:Y:S01]  /*32a0*/  BSSY B1, `(.L_x_1099) ;  /* 0x0000130000017945 */ /* 0x000fe20003800000 */
[----:B------:R-:W-:Y:S01]  /*32b0*/  IMAD.MOV.U32 R33, RZ, RZ, RZ ;  /* 0x000000ffff217224 */ /* 0x000fe200078e00ff */
[----:B------:R-:W-:Y:S01]  /*32c0*/  CS2R R34, SRZ ;  /* 0x0000000000227805 */ /* 0x000fe2000001ff00 */
[----:B------:R-:W-:Y:S02]  /*32d0*/  IMAD.MOV.U32 R24, RZ, RZ, RZ ;  /* 0x000000ffff187224 */ /* 0x000fe400078e00ff */
[----:B------:R-:W-:-:S07]  /*32e0*/  IMAD.MOV.U32 R26, RZ, RZ, RZ ;  /* 0x000000ffff1a7224 */ /* 0x000fce00078e00ff */
[----:B------:R-:W-:Y:S05]  /*32f0*/  @!P0 BRA `(.L_x_1100) ;  /* 0x000012a000008947 */ /* 0x000fea0003800000 */
[----:B------:R-:W-:-:S04]  /*3300*/  ISETP.NE.U32.AND P0, PT, RZ, c[0x0][0x320], PT ;  /* 0x0000c800ff007a0c */ /* 0x000fc80003f05070 */
[----:B------:R-:W-:-:S13]  /*3310*/  ISETP.NE.AND.EX P0, PT, RZ, c[0x0][0x324], PT, P0 ;  /* 0x0000c900ff007a0c */ /* 0x000fda0003f05300 */
[----:B------:R-:W-:Y:S05]  /*3320*/  @!P0 BRA `(.L_x_1101) ;  /* 0x0000009000008947 */ /* 0x000fea0003800000 */
[----:B------:R-:W-:Y:S01]  /*3330*/  SHF.R.S32.HI R6, RZ, 0x1f, R13 ;  /* 0x0000001fff067819 */ /* 0x000fe2000001140d */
[----:B------:R-:W-:-:S04]  /*3340*/  IMAD.MOV.U32 R22, RZ, RZ, c[0x0][0x340] ;  /* 0x0000d000ff167624 */ /* 0x000fc800078e00ff */
[----:B------:R-:W-:Y:S02]  /*3350*/  IMAD R6, R6, c[0x0][0x340], RZ ;  /* 0x0000d00006067a24 */ /* 0x000fe400078e02ff */
[----:B------:R-:W-:-:S04]  /*3360*/  IMAD.WIDE.U32 R22, R13, R22, c[0x0][0x320] ;  /* 0x0000c8000d167625 */ /* 0x000fc800078e0016 */
[----:B------:R-:W-:-:S04]  /*3370*/  IMAD R25, R13, UR11, R6 ;  /* 0x0000000b0d197c24 */ /* 0x000fc8000f8e0206 */
[----:B------:R-:W-:-:S05]  /*3380*/  IMAD.IADD R23, R23, 0x1, R25 ;  /* 0x0000000117177824 */ /* 0x000fca00078e0219 */
[----:B------:R-:W2:Y:S02]  /*3390*/  LDG.E R22, [R22.64] ;  /* 0x0000000e16167981 */ /* 0x000ea4000c1e1900 */
[----:B--2---:R-:W-:Y:S01]  /*33a0*/  FADD R36, RZ, R22 ;  /* 0x00000016ff247221 */ /* 0x004fe20000000000 */
[----:B------:R-:W-:Y:S05]  /*33b0*/  BRA `(.L_x_1102) ;  /* 0x000000c000007947 */ /* 0x000fea0003800000 */
.L_x_1101:
[----:B------:R-:W-:Y:S01]  /*33c0*/  ISETP.NE.U32.AND P1, PT, RZ, c[0x0][0x230], PT ;  /* 0x00008c00ff007a0c */ /* 0x000fe20003f25070 */
[----:B------:R-:W-:-:S03]  /*33d0*/  IMAD.MOV.U32 R36, RZ, RZ, RZ ;  /* 0x000000ffff247224 */ /* 0x000fc600078e00ff */
        /* <DEDUP_REMOVED lines=9> */
[----:B--2---:R-:W-:Y:S02]  /*3470*/  FADD R36, RZ, R22 ;  /* 0x00000016ff247221 */ /* 0x004fe40000000000 */
.L_x_1102:
[----:B------:R-:W-:-:S04]  /*3480*/  ISETP.NE.U32.AND P1, PT, RZ, c[0x0][0x2e8], PT ;  /* 0x0000ba00ff007a0c */ /* 0x000fc80003f25070 */
        /* <DEDUP_REMOVED lines=8> */
[----:B------:R-:W2:Y:S02]  /*3510*/  LDG.E R22, [R22.64] ;  /* 0x0000000e16167981 */ /* 0x000ea4000c1e1900 */
[----:B--2---:R-:W-:Y:S01]  /*3520*/  FADD R38, RZ, R22 ;  /* 0x00000016ff267221 */ /* 0x004fe20000000000 */
[----:B------:R-:W-:Y:S05]  /*3530*/  BRA `(.L_x_1104) ;  /* 0x000000c000007947 */ /* 0x000fea0003800000 */
.L_x_1103:
        /* <DEDUP_REMOVED lines=12> */
.L_x_1104:
[----:B------:R-:W-:Y:S01]  /*3600*/  IMAD.MOV.U32 R24, RZ, RZ, 0x3d23d70a ;  /* 0x3d23d70aff187424 */ /* 0x000fe200078e00ff */
[C---:B------:R-:W-:Y:S01]  /*3610*/  FSETP.NEU.AND P1, PT, |R18|.reuse, +INF , PT ;  /* 0x7f8000001200780b */ /* 0x040fe20003f2d200 */
[----:B------:R-:W-:Y:S01]  /*3620*/  IMAD.MOV.U32 R37, RZ, RZ, 0x41c80000 ;  /* 0x41c80000ff257424 */ /* 0x000fe200078e00ff */
[----:B------:R-:W-:Y:S01]  /*3630*/  FFMA R6, RZ, R5, RZ ;  /* 0x00000005ff067223 */ /* 0x000fe200000000ff */
[----:B------:R-:W-:Y:S01]  /*3640*/  FFMA R22, RZ, R4, RZ ;  /* 0x00000004ff167223 */ /* 0x000fe200000000ff */
[----:B------:R-:W-:Y:S01]  /*3650*/  FSETP.LTU.OR P1, PT, |R18|, 105615, !P1 ;  /* 0x47ce47801200780b */ /* 0x000fe20004f29600 */
[----:B------:R-:W-:Y:S01]  /*3660*/  FFMA R37, R24, -R37, 1 ;  /* 0x3f80000018257423 */ /* 0x000fe20000000825 */
[----:B------:R0:W1:Y:S01]  /*3670*/  FCHK P4, R36, 25 ;  /* 0x41c8000024007902 */ /* 0x0000620000080000 */
[----:B------:R-:W-:Y:S01]  /*3680*/  FFMA R25, R3, R22, R6 ;  /* 0x0000001603197223 */ /* 0x000fe20000000006 */
[----:B------:R-:W-:Y:S01]  /*3690*/  FSETP.NEU.AND P2, PT, |R19|, +INF , PT ;  /* 0x7f8000001300780b */ /* 0x000fe20003f4d200 */
[----:B------:R-:W-:Y:S01]  /*36a0*/  FFMA R37, R37, R24, 0.039999999105930328369 ;  /* 0x3d23d70a25257423 */ /* 0x000fe20000000018 */
[----:B------:R-:W-:Y:S01]  /*36b0*/  FSETP.NEU.AND P3, PT, |R19|, +INF , PT ;  /* 0x7f8000001300780b */ /* 0x000fe20003f6d200 */
[----:B------:R-:W-:Y:S01]  /*36c0*/  FFMA R23, RZ, R2, RZ ;  /* 0x00000002ff177223 */ /* 0x000fe200000000ff */
[----:B------:R-:W-:Y:S01]  /*36d0*/  FFMA R34, RZ, R9, RZ ;  /* 0x00000009ff227223 */ /* 0x000fe200000000ff */
[----:B------:R-:W-:Y:S01]  /*36e0*/  FFMA R22, R37, R36, RZ ;  /* 0x0000002425167223 */ /* 0x000fe200000000ff */
[----:B------:R-:W-:Y:S01]  /*36f0*/  BSSY B2, `(.L_x_1105) ;  /* 0x0000026000027945 */ /* 0x000fe20003800000 */
[C---:B------:R-:W-:Y:S01]  /*3700*/  FSETP.LTU.OR P2, PT, |R19|.reuse, 105615, !P2 ;  /* 0x47ce47801300780b */ /* 0x040fe20005749600 */
[----:B------:R-:W-:Y:S01]  /*3710*/  FFMA R6, R0, R23, R25 ;  /* 0x0000001700067223 */ /* 0x000fe20000000019 */
[----:B------:R-:W-:Y:S01]  /*3720*/  FFMA R24, R22, -25, R36 ;  /* 0xc1c8000016187823 */ /* 0x000fe20000000024 */
[----:B------:R-:W-:Y:S01]  /*3730*/  FSETP.LTU.OR P3, PT, |R19|, 105615, !P3 ;  /* 0x47ce47801300780b */ /* 0x000fe20005f69600 */
[----:B------:R-:W-:Y:S01]  /*3740*/  FFMA R38, R38, 10000, RZ ;  /* 0x461c400026267823 */ /* 0x000fe200000000ff */
[----:B------:R-:W-:Y:S01]  /*3750*/  IMAD.MOV.U32 R35, RZ, RZ, R34 ;  /* 0x000000ffff237224 */ /* 0x000fe200078e0022 */
[----:B------:R-:W-:Y:S01]  /*3760*/  FFMA R37, R37, R24, R22 ;  /* 0x0000001825257223 */ /* 0x000fe20000000016 */
[----:B------:R-:W-:Y:S05]  /*3770*/  @P1 BRA `(.L_x_1106) ;  /* 0x000001d000001947 */ /* 0x000fea0003800000 */
[----:B01----:R-:W-:Y:S01]  /*3780*/  IMAD.SHL.U32 R40, R18, 0x100, RZ ;  /* 0x0000010012287824 */ /* 0x003fe200078e00ff */
[----:B------:R-:W-:Y:S01]  /*3790*/  CS2R R24, SRZ ;  /* 0x0000000000187805 */ /* 0x000fe2000001ff00 */
[----:B------:R-:W-:Y:S01]  /*37a0*/  IMAD.MOV.U32 R39, RZ, RZ, RZ ;  /* 0x000000ffff277224 */ /* 0x000fe200078e00ff */
[----:B------:R-:W-:-:S02]  /*37b0*/  UMOV UR4, URZ ;  /* 0x0000003f00047c82 */ /* 0x000fc40008000000 */
[----:B------:R-:W-:Y:S02]  /*37c0*/  LOP3.LUT R40, R40, 0x80000000, RZ, 0xfc, !PT ;  /* 0x8000000028287812 */ /* 0x000fe400078efcff */
.L_x_1107:
[C---:B------:R-:W-:Y:S01]  /*37d0*/  IMAD.SHL.U32 R41, R24.reuse, 0x4, RZ ;  /* 0x0000000418297824 */ /* 0x040fe200078e00ff */
[----:B------:R-:W-:-:S04]  /*37e0*/  SHF.L.U64.HI R23, R24, 0x2, R25 ;  /* 0x0000000218177819 */ /* 0x000fc80000010219 */
[----:B------:R-:W-:-:S04]  /*37f0*/  IADD3 R22, P5, R41, c[0x4][0x88], RZ ;  /* 0x0100220029167a10 */ /* 0x000fc80007fbe0ff */
[----:B------:R-:W-:-:S06]  /*3800*/  IADD3.X R23, R23, c[0x4][0x8c], RZ, P5, !PT ;  /* 0x0100230017177a10 */ /* 0x000fcc0002ffe4ff */
[----:B------:R-:W2:Y:S01]  /*3810*/  LDG.E.CONSTANT R23, [R22.64] ;  /* 0x0000000e16177981 */ /* 0x000ea2000c1e9900 */
[----:B------:R-:W-:Y:S02]  /*3820*/  ISETP.EQ.AND P6, PT, R41, RZ, PT ;  /* 0x000000ff2900720c */ /* 0x000fe40003fc2270 */
[----:B------:R-:W-:-:S04]  /*3830*/  IADD3 R24, R24, 0x1, RZ ;  /* 0x0000000118187810 */ /* 0x000fc80007ffe0ff */
[----:B------:R-:W-:Y:S01]  /*3840*/  SHF.R.S32.HI R25, RZ, 0x1f, R24 ;  /* 0x0000001fff197819 */ /* 0x000fe20000011418 */
[----:B--2---:R-:W-:-:S05]  /*3850*/  IMAD.WIDE.U32 R26, R23, R40, RZ ;  /* 0x00000028171a7225 */ /* 0x004fca00078e00ff */
[----:B------:R-:W-:-:S04]  /*3860*/  IADD3 R26, P5, R26, R39, RZ ;  /* 0x000000271a1a7210 */ /* 0x000fc80007fbe0ff */
[----:B------:R-:W-:Y:S01]  /*3870*/  IADD3.X R39, R27, UR4, RZ, P5, !PT ;  /* 0x000000041b277c10 */ /* 0x000fe2000affe4ff */
[----:B------:R-:W-:Y:S01]  /*3880*/  @P6 IMAD.MOV.U32 R20, RZ, RZ, R26 ;  /* 0x000000ffff146224 */ /* 0x000fe200078e001a */
[C---:B------:R-:W-:Y:S02]  /*3890*/  ISETP.EQ.AND P6, PT, R41.reuse, 0x8, PT ;  /* 0x000000082900780c */ /* 0x040fe40003fc2270 */
[----:B------:R-:W-:-:S11]  /*38a0*/  ISETP.EQ.AND P5, PT, R41, 0x4, PT ;  /* 0x000000042900780c */ /* 0x000fd60003fa2270 */
[--C-:B------:R-:W-:Y:S01]  /*38b0*/  @P6 IMAD.MOV.U32 R28, RZ, RZ, R26.reuse ;  /* 0x000000ffff1c6224 */ /* 0x100fe200078e001a */
[C---:B------:R-:W-:Y:S01]  /*38c0*/  ISETP.EQ.AND P6, PT, R41.reuse, 0x10, PT ;  /* 0x000000102900780c */ /* 0x040fe20003fc2270 */
[----:B------:R-:W-:Y:S01]  /*38d0*/  @P5 IMAD.MOV.U32 R21, RZ, RZ, R26 ;  /* 0x000000ffff155224 */ /* 0x000fe200078e001a */
[----:B------:R-:W-:-:S11]  /*38e0*/  ISETP.EQ.AND P5, PT, R41, 0xc, PT ;  /* 0x0000000c2900780c */ /* 0x000fd60003fa2270 */
[--C-:B------:R-:W-:Y:S01]  /*38f0*/  @P6 IMAD.MOV.U32 R30, RZ, RZ, R26.reuse ;  /* 0x000000ffff1e6224 */ /* 0x100fe200078e001a */
[----:B------:R-:W-:Y:S01]  /*3900*/  ISETP.NE.AND P6, PT, R24, 0x6, PT ;  /* 0x000000061800780c */ /* 0x000fe20003fc5270 */
[----:B------:R-:W-:Y:S01]  /*3910*/  @P5 IMAD.MOV.U32 R29, RZ, RZ, R26 ;  /* 0x000000ffff1d5224 */ /* 0x000fe200078e001a */
[----:B------:R-:W-:-:S13]  /*3920*/  ISETP.EQ.AND P5, PT, R41, 0x14, PT ;  /* 0x000000142900780c */ /* 0x000fda0003fa2270 */
[----:B------:R-:W-:Y:S01]  /*3930*/  @P5 IMAD.MOV.U32 R31, RZ, RZ, R26 ;  /* 0x000000ffff1f5224 */ /* 0x000fe200078e001a */
[----:B------:R-:W-:Y:S05]  /*3940*/  @P6 BRA `(.L_x_1107) ;  /* 0xfffffe8000006947 */ /* 0x000fea000383ffff */
.L_x_1106:
[----:B01----:R-:W-:Y:S05]  /*3950*/  BSYNC B2 ;  /* 0x0000000000027941 */ /* 0x003fea0003800000 */
.L_x_1105:
[----:B------:R-:W-:Y:S01]  /*3960*/  BSSY B2, `(.L_x_1108) ;  /* 0x000001f000027945 */ /* 0x000fe20003800000 */
[----:B------:R-:W-:Y:S05]  /*3970*/  @P2 BRA `(.L_x_1109) ;  /* 0x000001d000002947 */ /* 0x000fea0003800000 */
[----:B------:R-:W-:Y:S01]  /*3980*/  IMAD.SHL.U32 R40, R19, 0x100, RZ ;  /* 0x0000010013287824 */ /* 0x000fe200078e00ff */
[----:B------:R-:W-:Y:S01]  /*3990*/  CS2R R24, SRZ ;  /* 0x0000000000187805 */ /* 0x000fe2000001ff00 */
[----:B------:R-:W-:Y:S01]  /*39a0*/  IMAD.MOV.U32 R39, RZ, RZ, RZ ;  /* 0x000000ffff277224 */ /* 0x000fe200078e00ff */
[----:B------:R-:W-:Y:S02]  /*39b0*/  UMOV UR4, URZ ;  /* 0x0000003f00047c82 */ /* 0x000fe40008000000 */
[----:B------:R-:W-:Y:S02]  /*39c0*/  LOP3.LUT R40, R40, 0x80000000, RZ, 0xfc, !PT ;  /* 0x8000000028287812 */ /* 0x000fe400078efcff */
.L_x_1110:
[C---:B------:R-:W-:Y:S01]  /*39d0*/  IMAD.SHL.U32 R41, R24.reuse, 0x4, RZ ;  /* 0x0000000418297824 */ /* 0x040fe200078e00ff */
[----:B------:R-:W-:-:S04]  /*39e0*/  SHF.L.U64.HI R23, R24, 0x2, R25 ;  /* 0x0000000218177819 */ /* 0x000fc80000010219 */
[----:B------:R-:W-:-:S04]  /*39f0*/  IADD3 R22, P2, R41, c[0x4][0x88], RZ ;  /* 0x0100220029167a10 */ /* 0x000fc80007f5e0ff */
[----:B------:R-:W-:-:S06]  /*3a00*/  IADD3.X R23, R23, c[0x4][0x8c], RZ, P2, !PT ;  /* 0x0100230017177a10 */ /* 0x000fcc00017fe4ff */
[----:B------:R-:W2:Y:S01]  /*3a10*/  LDG.E.CONSTANT R23, [R22.64] ;  /* 0x0000000e16177981 */ /* 0x000ea2000c1e9900 */
[C---:B------:R-:W-:Y:S02]  /*3a20*/  ISETP.EQ.AND P5, PT, R41.reuse, RZ, PT ;  /* 0x000000ff2900720c */ /* 0x040fe40003fa2270 */
[----:B------:R-:W-:Y:S02]  /*3a30*/  ISETP.EQ.AND P6, PT, R41, 0x4, PT ;  /* 0x000000042900780c */ /* 0x000fe40003fc2270 */
[----:B------:R-:W-:-:S04]  /*3a40*/  IADD3 R24, R24, 0x1, RZ ;  /* 0x0000000118187810 */ /* 0x000fc80007ffe0ff */
[----:B------:R-:W-:Y:S01]  /*3a50*/  SHF.R.S32.HI R25, RZ, 0x1f, R24 ;  /* 0x0000001fff197819 */ /* 0x000fe20000011418 */
[----:B--2---:R-:W-:-:S05]  /*3a60*/  IMAD.WIDE.U32 R26, R23, R40, RZ ;  /* 0x00000028171a7225 */ /* 0x004fca00078e00ff */
[----:B------:R-:W-:-:S04]  /*3a70*/  IADD3 R26, P2, R26, R39, RZ ;  /* 0x000000271a1a7210 */ /* 0x000fc80007f5e0ff */
[----:B------:R-:W-:Y:S01]  /*3a80*/  IADD3.X R39, R27, UR4, RZ, P2, !PT ;  /* 0x000000041b277c10 */ /* 0x000fe200097fe4ff */
[--C-:B------:R-:W-:Y:S01]  /*3a90*/  @P5 IMAD.MOV.U32 R20, RZ, RZ, R26.reuse ;  /* 0x000000ffff145224 */ /* 0x100fe200078e001a */
[C---:B------:R-:W-:Y:S01]  /*3aa0*/  ISETP.EQ.AND P5, PT, R41.reuse, 0xc, PT ;  /* 0x0000000c2900780c */ /* 0x040fe20003fa2270 */
[----:B------:R-:W-:Y:S01]  /*3ab0*/  @P6 IMAD.MOV.U32 R21, RZ, RZ, R26 ;  /* 0x000000ffff156224 */ /* 0x000fe200078e001a */
[C---:B------:R-:W-:Y:S02]  /*3ac0*/  ISETP.EQ.AND P2, PT, R41.reuse, 0x8, PT ;  /* 0x000000082900780c */ /* 0x040fe40003f42270 */
[----:B------:R-:W-:-:S09]  /*3ad0*/  ISETP.EQ.AND P6, PT, R41, 0x10, PT ;  /* 0x000000102900780c */ /* 0x000fd20003fc2270 */
[--C-:B------:R-:W-:Y:S01]  /*3ae0*/  @P5 IMAD.MOV.U32 R29, RZ, RZ, R26.reuse ;  /* 0x000000ffff1d5224 */ /* 0x100fe200078e001a */
[----:B------:R-:W-:Y:S01]  /*3af0*/  ISETP.NE.AND P5, PT, R24, 0x6, PT ;  /* 0x000000061800780c */ /* 0x000fe20003fa5270 */
[--C-:B------:R-:W-:Y:S01]  /*3b00*/  @P2 IMAD.MOV.U32 R28, RZ, RZ, R26.reuse ;  /* 0x000000ffff1c2224 */ /* 0x100fe200078e001a */
[----:B------:R-:W-:Y:S01]  /*3b10*/  ISETP.EQ.AND P2, PT, R41, 0x14, PT ;  /* 0x000000142900780c */ /* 0x000fe20003f42270 */
[----:B------:R-:W-:-:S12]  /*3b20*/  @P6 IMAD.MOV.U32 R30, RZ, RZ, R26 ;  /* 0x000000ffff1e6224 */ /* 0x000fd800078e001a */
[----:B------:R-:W-:Y:S01]  /*3b30*/  @P2 IMAD.MOV.U32 R31, RZ, RZ, R26 ;  /* 0x000000ffff1f2224 */ /* 0x000fe200078e001a */
[----:B------:R-:W-:Y:S05]  /*3b40*/  @P5 BRA `(.L_x_1110) ;  /* 0xfffffe8000005947 */ /* 0x000fea000383ffff */
.L_x_1109:
[----:B------:R-:W-:Y:S05]  /*3b50*/  BSYNC B2 ;  /* 0x0000000000027941 */ /* 0x000fea0003800000 */
.L_x_1108:
[----:B------:R-:W-:Y:S01]  /*3b60*/  BSSY B2, `(.L_x_1111) ;  /* 0x000001f000027945 */ /* 0x000fe20003800000 */
[----:B------:R-:W-:Y:S05]  /*3b70*/  @P1 BRA `(.L_x_1112) ;  /* 0x000001d000001947 */ /* 0x000fea0003800000 */
[----:B------:R-:W-:Y:S01]  /*3b80*/  IMAD.SHL.U32 R40, R18, 0x100, RZ ;  /* 0x0000010012287824 */ /* 0x000fe200078e00ff */
[----:B------:R-:W-:Y:S01]  /*3b90*/  MOV R39, RZ ;  /* 0x000000ff00277202 */ /* 0x000fe20000000f00 */
[----:B------:R-:W-:Y:S01]  /*3ba0*/  CS2R R24, SRZ ;  /* 0x0000000000187805 */ /* 0x000fe2000001ff00 */
[----:B------:R-:W-:Y:S02]  /*3bb0*/  UMOV UR4, URZ ;  /* 0x0000003f00047c82 */ /* 0x000fe40008000000 */
[----:B------:R-:W-:-:S03]  /*3bc0*/  LOP3.LUT R40, R40, 0x80000000, RZ, 0xfc, !PT ;  /* 0x8000000028287812 */ /* 0x000fc600078efcff */
.L_x_1113:
        /* <DEDUP_REMOVED lines=24> */
.L_x_1112:
[----:B------:R-:W-:Y:S05]  /*3d50*/  BSYNC B2 ;  /* 0x0000000000027941 */ /* 0x000fea0003800000 */
.L_x_1111:
[----:B------:R-:W-:Y:S01]  /*3d60*/  BSSY B2, `(.L_x_1114) ;  /* 0x000001f000027945 */ /* 0x000fe20003800000 */
[----:B------:R-:W-:Y:S05]  /*3d70*/  @P3 BRA `(.L_x_1115) ;  /* 0x000001d000003947 */ /* 0x000fea0003800000 */
[----:B------:R-:W-:Y:S01]  /*3d80*/  IMAD.SHL.U32 R40, R19, 0x100, RZ ;  /* 0x0000010013287824 */ /* 0x000fe200078e00ff */
[----:B------:R-:W-:Y:S01]  /*3d90*/  CS2R R22, SRZ ;  /* 0x0000000000167805 */ /* 0x000fe2000001ff00 */
[----:B------:R-:W-:Y:S01]  /*3da0*/  IMAD.MOV.U32 R39, RZ, RZ, RZ ;  /* 0x000000ffff277224 */ /* 0x000fe200078e00ff */
[----:B------:R-:W-:Y:S02]  /*3db0*/  UMOV UR4, URZ ;  /* 0x0000003f00047c82 */ /* 0x000fe40008000000 */
[----:B------:R-:W-:Y:S02]  /*3dc0*/  LOP3.LUT R40, R40, 0x80000000, RZ, 0xfc, !PT ;  /* 0x8000000028287812 */ /* 0x000fe400078efcff */
.L_x_1116:
[C---:B------:R-:W-:Y:S01]  /*3dd0*/  IMAD.SHL.U32 R41, R22.reuse, 0x4, RZ ;  /* 0x0000000416297824 */ /* 0x040fe200078e00ff */
[----:B------:R-:W-:-:S04]  /*3de0*/  SHF.L.U64.HI R23, R22, 0x2, R23 ;  /* 0x0000000216177819 */ /* 0x000fc80000010217 */
[----:B------:R-:W-:-:S04]  /*3df0*/  IADD3 R24, P2, R41, c[0x4][0x88], RZ ;  /* 0x0100220029187a10 */ /* 0x000fc80007f5e0ff */
[----:B------:R-:W-:-:S06]  /*3e00*/  IADD3.X R25, R23, c[0x4][0x8c], RZ, P2, !PT ;  /* 0x0100230017197a10 */ /* 0x000fcc00017fe4ff */
[----:B------:R-:W2:Y:S01]  /*3e10*/  LDG.E.CONSTANT R25, [R24.64] ;  /* 0x0000000e18197981 */ /* 0x000ea2000c1e9900 */
[C---:B------:R-:W-:Y:S02]  /*3e20*/  ISETP.EQ.AND P5, PT, R41.reuse, 0x8, PT ;  /* 0x000000082900780c */ /* 0x040fe40003fa2270 */
        /* <DEDUP_REMOVED lines=11> */
[----:B------:R-:W-:Y:S01]  /*3ee0*/  @P6 IMAD.MOV.U32 R21, RZ, RZ, R26 ;  /* 0x000000ffff156224 */ /* 0x000fe200078e001a */
[C---:B------:R-:W-:Y:S02]  /*3ef0*/  ISETP.EQ.AND P3, PT, R41.reuse, 0x10, PT ;  /* 0x000000102900780c */ /* 0x040fe40003f62270 */
[----:B------:R-:W-:-:S09]  /*3f00*/  ISETP.EQ.AND P6, PT, R41, 0x14, PT ;  /* 0x000000142900780c */ /* 0x000fd20003fc2270 */
[--C-:B------:R-:W-:Y:S02]  /*3f10*/  @P2 IMAD.MOV.U32 R29, RZ, RZ, R26.reuse ;  /* 0x000000ffff1d2224 */ /* 0x100fe400078e001a */
[--C-:B------:R-:W-:Y:S02]  /*3f20*/  @P3 IMAD.MOV.U32 R30, RZ, RZ, R26.reuse ;  /* 0x000000ffff1e3224 */ /* 0x100fe400078e001a */
[----:B------:R-:W-:Y:S01]  /*3f30*/  @P6 IMAD.MOV.U32 R31, RZ, RZ, R26 ;  /* 0x000000ffff1f6224 */ /* 0x000fe200078e001a */
[----:B------:R-:W-:Y:S05]  /*3f40*/  @P5 BRA `(.L_x_1116) ;  /* 0xfffffe8000005947 */ /* 0x000fea000383ffff */
.L_x_1115:
[----:B------:R-:W-:Y:S05]  /*3f50*/  BSYNC B2 ;  /* 0x0000000000027941 */ /* 0x000fea0003800000 */
.L_x_1114:
[----:B------:R-:W-:Y:S01]  /*3f60*/  BSSY B2, `(.L_x_1117) ;  /* 0x000001f000027945 */ /* 0x000fe20003800000 */
[----:B------:R-:W-:Y:S05]  /*3f70*/  @P1 BRA `(.L_x_1118) ;  /* 0x000001d000001947 */ /* 0x000fea0003800000 */
[----:B------:R-:W-:Y:S01]  /*3f80*/  IMAD.SHL.U32 R40, R18, 0x100, RZ ;  /* 0x0000010012287824 */ /* 0x000fe200078e00ff */
[----:B------:R-:W-:Y:S01]  /*3f90*/  CS2R R22, SRZ ;  /* 0x0000000000167805 */ /* 0x000fe2000001ff00 */
[----:B------:R-:W-:Y:S01]  /*3fa0*/  IMAD.MOV.U32 R39, RZ, RZ, RZ ;  /* 0x000000ffff277224 */ /* 0x000fe200078e00ff */
[----:B------:R-:W-:Y:S02]  /*3fb0*/  UMOV UR4, URZ ;  /* 0x0000003f00047c82 */ /* 0x000fe40008000000 */
[----:B------:R-:W-:-:S02]  /*3fc0*/  LOP3.LUT R40, R40, 0x80000000, RZ, 0xfc, !PT ;  /* 0x8000000028287812 */ /* 0x000fc400078efcff */
.L_x_1119:
[C---:B------:R-:W-:Y:S01]  /*3fd0*/  IMAD.SHL.U32 R41, R22.reuse, 0x4, RZ ;  /* 0x0000000416297824 */ /* 0x040fe200078e00ff */
[----:B------:R-:W-:-:S04]  /*3fe0*/  SHF.L.U64.HI R23, R22, 0x2, R23 ;  /* 0x0000000216177819 */ /* 0x000fc80000010217 */
[----:B------:R-:W-:-:S04]  /*3ff0*/  IADD3 R24, P1, R41, c[0x4][0x88], RZ ;  /* 0x0100220029187a10 */ /* 0x000fc80007f3e0ff */
[----:B------:R-:W-:-:S06]  /*4000*/  IADD3.X R25, R23, c[0x4][0x8c], RZ, P1, !PT ;  /* 0x0100230017197a10 */ /* 0x000fcc0000ffe4ff */
[----:B------:R-:W2:Y:S01]  /*4010*/  LDG.E.CONSTANT R25, [R24.64] ;  /* 0x0000000e18197981 */ /* 0x000ea2000c1e9900 */
[C---:B------:R-:W-:Y:S02]  /*4020*/  ISETP.EQ.AND P1, PT, R41.reuse, 0x4, PT ;  /* 0x000000042900780c */ /* 0x040fe40003f22270 */
[C---:B------:R-:W-:Y:S02]  /*4030*/  ISETP.EQ.AND P6, PT, R41.reuse, RZ, PT ;  /* 0x000000ff2900720c */ /* 0x040fe40003fc2270 */
        /* <DEDUP_REMOVED lines=17> */
.L_x_1118:
[----:B------:R-:W-:Y:S05]  /*4150*/  BSYNC B2 ;  /* 0x0000000000027941 */ /* 0x000fea0003800000 */
.L_x_1117:
[----:B------:R-:W-:Y:S01]  /*4160*/  BSSY B2, `(.L_x_1120) ;  /* 0x0000007000027945 */ /* 0x000fe20003800000 */
[----:B------:R-:W-:Y:S01]  /*4170*/  MOV R24, R34 ;  /* 0x0000002200187202 */ /* 0x000fe20000000f00 */
[----:B------:R-:W-:Y:S01]  /*4180*/  FFMA R25, R6, c[0x0][0x26c], RZ ;  /* 0x00009b0006197a23 */ /* 0x000fe200000000ff */
[----:B------:R-:W-:Y:S05]  /*4190*/  @!P4 BRA `(.L_x_1121) ;  /* 0x000000300000c947 */ /* 0x000fea0003800000 */
[----:B------:R-:W-:Y:S01]  /*41a0*/  IMAD.MOV.U32 R23, RZ, RZ, 0x41c80000 ;  /* 0x41c80000ff177424 */ /* 0x000fe200078e00ff */
[----:B------:R-:W-:Y:S02]  /*41b0*/  MOV R27, 0x41d0 ;  /* 0x000041d0001b7802 */ /* 0x000fe40000000f00 */
[----:B------:R-:W-:Y:S05]  /*41c0*/  CALL.REL.NOINC `($__internal_36_$__cuda_sm3x_div_rn_noftz_f32_slowpath) ;  /* 0x00000d2000007944 */ /* 0x000fea0003c00000 */
.L_x_1121:
[----:B------:R-:W-:Y:S05]  /*41d0*/  BSYNC B2 ;  /* 0x0000000000027941 */ /* 0x000fea0003800000 */
.L_x_1120:
[----:B------:R-:W0:Y:S01]  /*41e0*/  MUFU.RCP R6, c[0x0][0x264] ;  /* 0x0000990000067b08 */ /* 0x000e220000001000 */
[----:B------:R-:W-:Y:S01]  /*41f0*/  FADD R36, RZ, R37 ;  /* 0x00000025ff247221 */ /* 0x000fe20000000000 */
[----:B------:R-:W-:Y:S01]  /*4200*/  IMAD.MOV.U32 R23, RZ, RZ, c[0x0][0x264] ;  /* 0x00009900ff177624 */ /* 0x000fe200078e00ff */
[----:B------:R-:W-:Y:S05]  /*4210*/  BSSY B2, `(.L_x_1122) ;  /* 0x000000c000027945 */ /* 0x000fea0003800000 */
[----:B------:R-:W1:Y:S01]  /*4220*/  FCHK P1, R36, c[0x0][0x264] ;  /* 0x0000990024007b02 */ /* 0x000e620000020000 */
[----:B0-----:R-:W-:-:S04]  /*4230*/  FFMA R23, R6, -R23, 1 ;  /* 0x3f80000006177423 */ /* 0x001fc80000000817 */
[----:B------:R-:W-:-:S04]  /*4240*/  FFMA R23, R6, R23, R6 ;  /* 0x0000001706177223 */ /* 0x000fc80000000006 */
[----:B------:R-:W-:-:S04]  /*4250*/  FFMA R6, R36, R23, RZ ;  /* 0x0000001724067223 */ /* 0x000fc800000000ff */
[----:B------:R-:W-:-:S04]  /*4260*/  FFMA R22, R6, -c[0x0][0x264], R36 ;  /* 0x8000990006167a23 */ /* 0x000fc80000000024 */
[----:B------:R-:W-:Y:S01]  /*4270*/  FFMA R6, R23, R22, R6 ;  /* 0x0000001617067223 */ /* 0x000fe20000000006 */
[----:B-1----:R-:W-:Y:S05]  /*4280*/  @!P1 BRA `(.L_x_1123) ;  /* 0x0000004000009947 */ /* 0x002fea0003800000 */
[----:B------:R-:W-:Y:S01]  /*4290*/  IMAD.MOV.U32 R23, RZ, RZ, c[0x0][0x264] ;  /* 0x00009900ff177624 */ /* 0x000fe200078e00ff */
[----:B------:R-:W-:Y:S02]  /*42a0*/  MOV R27, 0x42c0 ;  /* 0x000042c0001b7802 */ /* 0x000fe40000000f00 */
[----:B------:R-:W-:Y:S05]  /*42b0*/  CALL.REL.NOINC `($__internal_36_$__cuda_sm3x_div_rn_noftz_f32_slowpath) ;  /* 0x00000c3000007944 */ /* 0x000fea0003c00000 */
[----:B------:R-:W-:Y:S02]  /*42c0*/  IMAD.MOV.U32 R6, RZ, RZ, R37 ;  /* 0x000000ffff067224 */ /* 0x000fe400078e0025 */
.L_x_1123:
[----:B------:R-:W-:Y:S05]  /*42d0*/  BSYNC B2 ;  /* 0x0000000000027941 */ /* 0x000fea0003800000 */
.L_x_1122:
[----:B------:R-:W-:-:S04]  /*42e0*/  FADD R23, RZ, R6 ;  /* 0x00000006ff177221 */ /* 0x000fc80000000000 */
[----:B------:R-:W-:-:S04]  /*42f0*/  FFMA R25, R32, R25, R23 ;  /* 0x0000001920197223 */ /* 0x000fc80000000017 */
[----:B------:R-:W-:Y:S01]  /*4300*/  FADD R25, RZ, R25 ;  /* 0x00000019ff197221 */ /* 0x000fe20000000000 */
[----:B------:R-:W-:Y:S05]  /*4310*/  @!P0 BRA `(.L_x_1124) ;  /* 0x0000008000008947 */ /* 0x000fea0003800000 */
[----:B------:R-:W-:Y:S01]  /*4320*/  SHF.R.S32.HI R27, RZ, 0x1f, R8 ;  /* 0x0000001fff1b7819 */ /* 0x000fe20000011408 */
[----:B------:R-:W-:-:S04]  /*4330*/  IMAD.MOV.U32 R23, RZ, RZ, c[0x0][0x340] ;  /* 0x0000d000ff177624 */ /* 0x000fc800078e00ff */
[----:B------:R-:W-:Y:S02]  /*4340*/  IMAD R27, R27, c[0x0][0x340], RZ ;  /* 0x0000d0001b1b7a24 */ /* 0x000fe400078e02ff */
[----:B------:R-:W-:-:S04]  /*4350*/  IMAD.WIDE.U32 R22, R8, R23, c[0x0][0x320] ;  /* 0x0000c80008167625 */ /* 0x000fc800078e0017 */
[----:B------:R-:W-:-:S04]  /*4360*/  IMAD R27, R8, UR11, R27 ;  /* 0x0000000b081b7c24 */ /* 0x000fc8000f8e021b */
[----:B------:R-:W-:-:S05]  /*4370*/  IMAD.IADD R23, R23, 0x1, R27 ;  /* 0x0000000117177824 */ /* 0x000fca00078e021b */
[----:B------:R0:W-:Y:S01]  /*4380*/  RED.E.ADD.F32.FTZ.RN.STRONG.GPU [R22.64], R25 ;  /* 0x000000191600798e */ /* 0x0001e2000c10e78e */
[----:B------:R-:W-:Y:S05]  /*4390*/  BRA `(.L_x_1125) ;  /* 0x000000a000007947 */ /* 0x000fea0003800000 */
.L_x_1124:
        /* <DEDUP_REMOVED lines=9> */
[----:B------:R0:W-:Y:S02]  /*4430*/  RED.E.ADD.F32.FTZ.RN.STRONG.GPU [R22.64], R25 ;  /* 0x000000191600798e */ /* 0x0001e4000c10e78e */
.L_x_1125:
[----:B------:R-:W-:Y:S01]  /*4440*/  ISETP.NE.U32.AND P0, PT, RZ, c[0x0][0x2e8], PT ;  /* 0x0000ba00ff007a0c */ /* 0x000fe20003f05070 */
[----:B------:R-:W-:-:S03]  /*4450*/  FFMA R26, RZ, c[0x0][0x274], RZ ;  /* 0x00009d00ff1a7a23 */ /* 0x000fc600000000ff */
[----:B------:R-:W-:-:S13]  /*4460*/  ISETP.NE.AND.EX P0, PT, RZ, c[0x0][0x2ec], PT, P0 ;  /* 0x0000bb00ff007a0c */ /* 0x000fda0003f05300 */
[----:B------:R-:W-:Y:S05]  /*4470*/  @!P0 BRA `(.L_x_1126) ;  /* 0x0000008000008947 */ /* 0x000fea0003800000 */
[----:B0-----:R-:W-:Y:S01]  /*4480*/  SHF.R.S32.HI R25, RZ, 0x1f, R8 ;  /* 0x0000001fff197819 */ /* 0x001fe20000011408 */
[----:B------:R-:W-:-:S04]  /*4490*/  IMAD.MOV.U32 R23, RZ, RZ, c[0x0][0x308] ;  /* 0x0000c200ff177624 */ /* 0x000fc800078e00ff */
[----:B------:R-:W-:Y:S02]  /*44a0*/  IMAD R25, R25, c[0x0][0x308], RZ ;  /* 0x0000c20019197a24 */ /* 0x000fe400078e02ff */
[----:B------:R-:W-:-:S04]  /*44b0*/  IMAD.WIDE.U32 R22, R8, R23, c[0x0][0x2e8] ;  /* 0x0000ba0008167625 */ /* 0x000fc800078e0017 */
[----:B------:R-:W-:-:S04]  /*44c0*/  IMAD R25, R8, UR12, R25 ;  /* 0x0000000c08197c24 */ /* 0x000fc8000f8e0219 */
[----:B------:R-:W-:-:S05]  /*44d0*/  IMAD.IADD R23, R23, 0x1, R25 ;  /* 0x0000000117177824 */ /* 0x000fca00078e0219 */
[----:B------:R0:W-:Y:S01]  /*44e0*/  RED.E.ADD.F32.FTZ.RN.STRONG.GPU [R22.64], R38 ;  /* 0x000000261600798e */ /* 0x0001e2000c10e78e */
[----:B------:R-:W-:Y:S05]  /*44f0*/  BRA `(.L_x_1100) ;  /* 0x000000a000007947 */ /* 0x000fea0003800000 */
.L_x_1126:
[----:B------:R-:W-:-:S04]  /*4500*/  ISETP.NE.U32.AND P0, PT, RZ, c[0x0][0x1f8], PT ;  /* 0x00007e00ff007a0c */ /* 0x000fc80003f05070 */
        /* <DEDUP_REMOVED lines=8> */
[----:B------:R0:W-:Y:S02]  /*4590*/  RED.E.ADD.F32.FTZ.RN.STRONG.GPU [R22.64], R38 ;  /* 0x000000261600798e */ /* 0x0001e4000c10e78e */
.L_x_1100:
[----:B------:R-:W-:Y:S05]  /*45a0*/  BSYNC B1 ;  /* 0x0000000000017941 */ /* 0x000fea0003800000 */
.L_x_1099:
[----:B------:R-:W-:Y:S01]  /*45b0*/  FSETP.GT.AND P0, PT, R17, RZ, PT ;  /* 0x000000ff1100720b */ /* 0x000fe20003f04000 */
[----:B------:R-:W-:Y:S01]  /*45c0*/  BSSY B1, `(.L_x_1127) ;  /* 0x0000034000017945 */ /* 0x000fe20003800000 */
[----:B0-----:R-:W-:Y:S02]  /*45d0*/  IMAD.MOV.U32 R23, RZ, RZ, RZ ;  /* 0x000000ffff177224 */ /* 0x001fe400078e00ff */
[----:B------:R-:W-:-:S09]  /*45e0*/  IMAD.MOV.U32 R25, RZ, RZ, RZ ;  /* 0x000000ffff197224 */ /* 0x000fd200078e00ff */
        /* <DEDUP_REMOVED lines=11> */
[----:B------:R-:W-:Y:S01]  /*46a0*/  MOV R27, 0x46d0 ;  /* 0x000046d0001b7802 */ /* 0x000fe20000000f00 */
[----:B------:R-:W-:Y:S02]  /*46b0*/  IMAD.MOV.U32 R23, RZ, RZ, R17 ;  /* 0x000000ffff177224 */ /* 0x000fe400078e0011 */
[----:B------:R-:W-:Y:S05]  /*46c0*/  CALL.REL.NOINC `($__internal_36_$__cuda_sm3x_div_rn_noftz_f32_slowpath) ;  /* 0x0000082000007944 */ /* 0x000fea0003c00000 */
[----:B------:R-:W-:Y:S02]  /*46d0*/  IMAD.MOV.U32 R25, RZ, RZ, R37 ;  /* 0x000000ffff197224 */ /* 0x000fe400078e0025 */
.L_x_1130:
[----:B------:R-:W-:Y:S05]  /*46e0*/  BSYNC B2 ;  /* 0x0000000000027941 */ /* 0x000fea0003800000 */
.L_x_1129:
        /* <DEDUP_REMOVED lines=14> */
.L_x_1132:
[----:B------:R-:W-:Y:S05]  /*47d0*/  BSYNC B2 ;  /* 0x0000000000027941 */ /* 0x000fea0003800000 */
.L_x_1131:
        /* <DEDUP_REMOVED lines=14> */
.L_x_1134:
[----:B------:R-:W-:Y:S05]  /*48c0*/  BSYNC B2 ;  /* 0x0000000000027941 */ /* 0x000fea0003800000 */
.L_x_1133:
[----:B------:R-:W-:Y:S01]  /*48d0*/  FFMA R25, RZ, R25, RZ ;  /* 0x00000019ff197223 */ /* 0x000fe200000000ff */
[----:B------:R-:W-:Y:S01]  /*48e0*/  FFMA R23, RZ, R6, RZ ;  /* 0x00000006ff177223 */ /* 0x000fe200000000ff */
[----:B------:R-:W-:Y:S02]  /*48f0*/  FFMA R33, RZ, R33, RZ ;  /* 0x00000021ff217223 */ /* 0x000fe400000000ff */
.L_x_1128:
[----:B------:R-:W-:Y:S05]  /*4900*/  BSYNC B1 ;  /* 0x0000000000017941 */ /* 0x000fea0003800000 */
.L_x_1127:
[----:B------:R-:W-:Y:S01]  /*4910*/  ISETP.NE.U32.AND P0, PT, RZ, c[0x0][0x2b0], PT ;  /* 0x0000ac00ff007a0c */ /* 0x000fe20003f05070 */
[----:B------:R-:W-:Y:S01]  /*4920*/  FADD R6, -R25, R24 ;  /* 0x0000001819067221 */ /* 0x000fe20000000100 */
[C---:B------:R-:W-:Y:S01]  /*4930*/  FADD R22, -R23.reuse, R35 ;  /* 0x0000002317167221 */ /* 0x040fe20000000100 */
[--C-:B------:R-:W-:Y:S01]  /*4940*/  FADD R23, R23, R26.reuse ;  /* 0x0000001a17177221 */ /* 0x100fe20000000000 */
[----:B------:R-:W-:Y:S01]  /*4950*/  ISETP.NE.AND.EX P0, PT, RZ, c[0x0][0x2b4], PT, P0 ;  /* 0x0000ad00ff007a0c */ /* 0x000fe20003f05300 */
[----:B------:R-:W-:Y:S01]  /*4960*/  FADD R25, R25, R26 ;  /* 0x0000001a19197221 */ /* 0x000fe20000000000 */
[--C-:B------:R-:W-:Y:S01]  /*4970*/  FADD R26, R26, R33.reuse ;  /* 0x000000211a1a7221 */ /* 0x100fe20000000000 */
[----:B------:R-:W-:Y:S01]  /*4980*/  FADD R33, R34, -R33 ;  /* 0x8000002122217221 */ /* 0x000fe20000000000 */
[----:B------:R-:W-:Y:S01]  /*4990*/  FADD R23, RZ, R23 ;  /* 0x00000017ff177221 */ /* 0x000fe20000000000 */
[----:B------:R-:W-:Y:S01]  /*49a0*/  FADD R27, RZ, R25 ;  /* 0x00000019ff1b7221 */ /* 0x000fe20000000000 */
[----:B------:R-:W-:-:S07]  /*49b0*/  FADD R35, RZ, R26 ;  /* 0x0000001aff237221 */ /* 0x000fce0000000000 */
[----:B------:R-:W-:Y:S05]  /*49c0*/  @!P0 BRA `(.L_x_1135) ;  /* 0x000000a000008947 */ /* 0x000fea0003800000 */
[----:B------:R-:W-:Y:S01]  /*49d0*/  SHF.R.S32.HI R12, RZ, 0x1f, R13 ;  /* 0x0000001fff0c7819 */ /* 0x000fe2000001140d */
[----:B------:R-:W-:-:S04]  /*49e0*/  IMAD.MOV.U32 R10, RZ, RZ, c[0x0][0x2d0] ;  /* 0x0000b400ff0a7624 */ /* 0x000fc800078e00ff */
        /* <DEDUP_REMOVED lines=8> */
.L_x_1135:
        /* <DEDUP_REMOVED lines=9> */
[----:B------:R0:W-:Y:S04]  /*4b00*/  RED.E.ADD.F32.FTZ.RN.STRONG.GPU [R10.64], R27 ;  /* 0x0000001b0a00798e */ /* 0x0001e8000c10e78e */
[----:B------:R0:W-:Y:S04]  /*4b10*/  RED.E.ADD.F32.FTZ.RN.STRONG.GPU [R10.64+0x4], R23 ;  /* 0x000004170a00798e */ /* 0x0001e8000c10e78e */
[----:B------:R0:W-:Y:S02]  /*4b20*/  RED.E.ADD.F32.FTZ.RN.STRONG.GPU [R10.64+0x8], R35 ;  /* 0x000008230a00798e */ /* 0x0001e4000c10e78e */
.L_x_1098:
[----:B------:R-:W-:Y:S05]  /*4b30*/  BSYNC B0 ;  /* 0x0000000000007941 */ /* 0x000fea0003800000 */
.L_x_1097:
[----:B------:R-:W-:Y:S01]  /*4b40*/  ISETP.NE.U32.AND P0, PT, RZ, c[0x0][0x2b0], PT ;  /* 0x0000ac00ff007a0c */ /* 0x000fe20003f05070 */
[----:B------:R-:W-:Y:S01]  /*4b50*/  FADD R25, RZ, R22 ;  /* 0x00000016ff197221 */ /* 0x000fe20000000000 */
[----:B0-----:R-:W-:Y:S01]  /*4b60*/  FADD R27, RZ, R6 ;  /* 0x00000006ff1b7221 */ /* 0x001fe20000000000 */
[----:B------:R-:W-:Y:S01]  /*4b70*/  FADD R33, RZ, R33 ;  /* 0x00000021ff217221 */ /* 0x000fe20000000000 */
        /* <DEDUP_REMOVED lines=12> */
.L_x_1136:
        /* <DEDUP_REMOVED lines=11> */
[----:B------:R0:W-:Y:S02]  /*4cf0*/  RED.E.ADD.F32.FTZ.RN.STRONG.GPU [R10.64+0x8], R33 ;  /* 0x000008210a00798e */ /* 0x0001e4000c10e78e */
.L_x_1137:
[----:B------:R-:W-:-:S04]  /*4d00*/  IADD3 R8, P0, R8, UR6, RZ ;  /* 0x0000000608087c10 */ /* 0x000fc8000ff1e0ff */
[----:B------:R-:W-:Y:S02]  /*4d10*/  IADD3.X R7, R7, UR13, RZ, P0, !PT ;  /* 0x0000000d07077c10 */ /* 0x000fe400087fe4ff */
[----:B------:R-:W-:-:S04]  /*4d20*/  ISETP.GE.U32.AND P0, PT, R8, c[0x0][0x178], PT ;  /* 0x00005e0008007a0c */ /* 0x000fc80003f06070 */
[----:B------:R-:W-:-:S13]  /*4d30*/  ISETP.GE.U32.AND.EX P0, PT, R7, c[0x0][0x17c], PT, P0 ;  /* 0x00005f0007007a0c */ /* 0x000fda0003f06100 */
[----:B------:R-:W-:Y:S01]  /*4d40*/  @P0 CALL.REL.NOINC `(.L_x_1138) ;  /* 0x0000001000000944 */ /* 0x000fe20003c00000 */
[----:B------:R-:W-:Y:S05]  /*4d50*/  BRA `(.L_x_1139) ;  /* 0xffffb47000007947 */ /* 0x000fea000383ffff */
.L_x_1138:
[----:B------:R-:W-:Y:S05]  /*4d60*/  EXIT ;  /* 0x000000000000794d */ /* 0x000fea0003800000 */
        .weak           $__internal_35_$__cuda_sm20_sqrt_rn_f32_slowpath
        .type           $__internal_35_$__cuda_sm20_sqrt_rn_f32_slowpath,@function
        .size           $__internal_35_$__cuda_sm20_sqrt_rn_f32_slowpath,($__internal_36_$__cuda_sm3x_div_rn_noftz_f32_slowpath - $__internal_35_$__cuda_sm20_sqrt_rn_f32_slowpath)
$__internal_35_$__cuda_sm20_sqrt_rn_f32_slowpath:
[----:B------:R-:W-:-:S13]  /*4d70*/  LOP3.LUT P1, RZ, R16, 0x7fffffff, RZ, 0xc0, !PT ;  /* 0x7fffffff10ff7812 */ /* 0x000fda000782c0ff */
[----:B------:R-:W-:Y:S01]  /*4d80*/  @!P1 IMAD.MOV.U32 R14, RZ, RZ, R16 ;  /* 0x000000ffff0e9224 */ /* 0x000fe200078e0010 */
[----:B------:R-:W-:Y:S05]  /*4d90*/  @!P1 BRA `(.L_x_1140) ;  /* 0x0000011000009947 */ /* 0x000fea0003800000 */
[----:B------:R-:W-:Y:S01]  /*4da0*/  FSETP.GEU.FTZ.AND P1, PT, R16, RZ, PT ;  /* 0x000000ff1000720b */ /* 0x000fe20003f3e000 */
[----:B------:R-:W-:-:S12]  /*4db0*/  IMAD.MOV.U32 R6, RZ, RZ, R16 ;  /* 0x000000ffff067224 */ /* 0x000fd800078e0010 */
        /* <DEDUP_REMOVED lines=14> */
[----:B------:R-:W-:-:S04]  /*4ea0*/  @P1 FMUL.FTZ R14, R17, 2.3283064365386962891e-10 ;  /* 0x2f800000110e1820 */ /* 0x000fc80000410000 */
.L_x_1140:
[----:B------:R-:W-:Y:S02]  /*4eb0*/  IMAD.MOV.U32 R17, RZ, RZ, R14 ;  /* 0x000000ffff117224 */ /* 0x000fe400078e000e */
[----:B------:R-:W-:Y:S02]  /*4ec0*/  IMAD.MOV.U32 R14, RZ, RZ, R23 ;  /* 0x000000ffff0e7224 */ /* 0x000fe400078e0017 */
[----:B------:R-:W-:-:S04]  /*4ed0*/  IMAD.MOV.U32 R15, RZ, RZ, 0x0 ;  /* 0x00000000ff0f7424 */ /* 0x000fc800078e00ff */
[----:B------:R-:W-:Y:S05]  /*4ee0*/  RET.REL.NODEC R14 `(swellParticles_cuda_kernel_backward) ;  /* 0xffffb1100e007950 */ /* 0x000fea0003c3ffff */
        .weak           $__internal_36_$__cuda_sm3x_div_rn_noftz_f32_slowpath
        .type           $__internal_36_$__cuda_sm3x_div_rn_noftz_f32_slowpath,@function
        .size           $__internal_36_$__cuda_sm3x_div_rn_noftz_f32_slowpath,(.L_x_1291 - $__internal_36_$__cuda_sm3x_div_rn_noftz_f32_slowpath)
$__internal_36_$__cuda_sm3x_div_rn_noftz_f32_slowpath:
        /* <DEDUP_REMOVED lines=34> */
.L_x_1142:
[----:B------:R-:W-:Y:S01]  /*5110*/  LEA R40, R37, 0xc0800000, 0x17 ;  /* 0xc080000025287811 */ /* 0x000fe200078eb8ff */
[----:B------:R-:W-:Y:S04]  /*5120*/  BSSY B4, `(.L_x_1147) ;  /* 0x0000036000047945 */ /* 0x000fe80003800000 */
        /* <DEDUP_REMOVED lines=49> */
.L_x_1149:
[----:B------:R-:W-:-:S04]  /*5440*/  LOP3.LUT R22, R22, 0x80000000, RZ, 0xc0, !PT ;  /* 0x8000000016167812 */ /* 0x000fc800078ec0ff */
[----:B------:R-:W-:Y:S01]  /*5450*/  LOP3.LUT R22, R22, 0x7f800000, RZ, 0xfc, !PT ;  /* 0x7f80000016167812 */ /* 0x000fe200078efcff */
[----:B------:R-:W-:Y:S05]  /*5460*/  BRA `(.L_x_1150) ;  /* 0x0000001000007947 */ /* 0x000fea0003800000 */
.L_x_1148:
[----:B------:R-:W-:Y:S02]  /*5470*/  IMAD R22, R40, 0x800000, R22 ;  /* 0x0080000028167824 */ /* 0x000fe400078e0216 */
.L_x_1150:
[----:B------:R-:W-:Y:S05]  /*5480*/  BSYNC B4 ;  /* 0x0000000000047941 */ /* 0x000fea0003800000 */
.L_x_1147:
[----:B------:R-:W-:Y:S05]  /*5490*/  BRA `(.L_x_1151) ;  /* 0x0000008000007947 */ /* 0x000fea0003800000 */
.L_x_1146:
[----:B------:R-:W-:-:S04]  /*54a0*/  LOP3.LUT R22, R23, 0x80000000, R36, 0x48, !PT ;  /* 0x8000000017167812 */ /* 0x000fc800078e4824 */
[----:B------:R-:W-:Y:S01]  /*54b0*/  LOP3.LUT R22, R22, 0x7f800000, RZ, 0xfc, !PT ;  /* 0x7f80000016167812 */ /* 0x000fe200078efcff */
[----:B------:R-:W-:Y:S05]  /*54c0*/  BRA `(.L_x_1151) ;  /* 0x0000005000007947 */ /* 0x000fea0003800000 */
.L_x_1145:
[----:B------:R-:W-:Y:S01]  /*54d0*/  LOP3.LUT R22, R23, 0x80000000, R36, 0x48, !PT ;  /* 0x8000000017167812 */ /* 0x000fe200078e4824 */
[----:B------:R-:W-:Y:S05]  /*54e0*/  BRA `(.L_x_1151) ;  /* 0x0000003000007947 */ /* 0x000fea0003800000 */
.L_x_1144:
[----:B------:R-:W0:Y:S01]  /*54f0*/  MUFU.RSQ R22, -QNAN ;  /* 0xffc0000000167908 */ /* 0x000e220000001400 */
[----:B------:R-:W-:Y:S05]  /*5500*/  BRA `(.L_x_1151) ;  /* 0x0000001000007947 */ /* 0x000fea0003800000 */
.L_x_1143:
[----:B------:R-:W-:Y:S02]  /*5510*/  FADD.FTZ R22, R36, R23 ;  /* 0x0000001724167221 */ /* 0x000fe40000010000 */
.L_x_1151:
[----:B------:R-:W-:Y:S05]  /*5520*/  BSYNC B3 ;  /* 0x0000000000037941 */ /* 0x000fea0003800000 */
.L_x_1141:
[----:B0-----:R-:W-:Y:S02]  /*5530*/  IMAD.MOV.U32 R37, RZ, RZ, R22 ;  /* 0x000000ffff257224 */ /* 0x001fe400078e0016 */
[----:B------:R-:W-:Y:S02]  /*5540*/  IMAD.MOV.U32 R22, RZ, RZ, R27 ;  /* 0x000000ffff167224 */ /* 0x000fe400078e001b */
[----:B------:R-:W-:-:S04]  /*5550*/  IMAD.MOV.U32 R23, RZ, RZ, 0x0 ;  /* 0x00000000ff177424 */ /* 0x000fc800078e00ff */
[----:B------:R-:W-:Y:S05]  /*5560*/  RET.REL.NODEC R22 `(swellParticles_cuda_kernel_backward) ;  /* 0xffffaa9016007950 */ /* 0x000fea0003c3ffff */
.L_x_1152:
        /* <DEDUP_REMOVED lines=9> */
.L_x_1291:


//--------------------- .text.swellParticles_cuda_kernel_forward --------------------------
	.section	.text.swellParticles_cuda_kernel_forward,"ax",@progbits
	.sectioninfo	@"SHI_REGISTERS=36"
	.align	128
        .global         swellParticles_cuda_kernel_forward
        .type           swellParticles_cuda_kernel_forward,@function
        .size           swellParticles_cuda_kernel_forward,(.L_x_1293 - swellParticles_cuda_kernel_forward)
        .other          swellParticles_cuda_kernel_forward,@"STO_CUDA_ENTRY STV_DEFAULT"
swellParticles_cuda_kernel_forward:
.text.swellParticles_cuda_kernel_forward:
[----:B------:R-:W-:-:S03]  /*0000*/  IMAD.MOV.U32 R1, RZ, RZ, c[0x0][0x28] ;  /* 0x00000a00ff017624 */ /* 0x000fc600078e00ff */
[----:B------:R-:W0:Y:S01]  /*0010*/  S2R R2, SR_TID.X ;  /* 0x0000000000027919 */ /* 0x000e220000002100 */
[----:B------:R-:W-:Y:S01]  /*0020*/  IMAD.MOV.U32 R3, RZ, RZ, RZ ;  /* 0x000000ffff037224 */ /* 0x000fe200078e00ff */
[----:B------:R-:W-:Y:S02]  /*0030*/  IADD3 R1, R1, -0x20, RZ ;  /* 0xffffffe001017810 */ /* 0x000fe40007ffe0ff */
[----:B------:R-:W0:Y:S02]  /*0040*/  S2R R5, SR_CTAID.X ;  /* 0x0000000000057919 */ /* 0x000e240000002500 */
[----:B0-----:R-:W-:-:S05]  /*0050*/  IMAD.WIDE.U32 R2, R5, c[0x0][0x0], R2 ;  /* 0x0000000005027a25 */ /* 0x001fca00078e0002 */
[----:B------:R-:W-:-:S04]  /*0060*/  ISETP.GE.U32.AND P0, PT, R2, c[0x0][0x178], PT ;  /* 0x00005e0002007a0c */ /* 0x000fc80003f06070 */
[----:B------:R-:W-:-:S13]  /*0070*/  ISETP.GE.U32.AND.EX P0, PT, R3, c[0x0][0x17c], PT, P0 ;  /* 0x00005f0003007a0c */ /* 0x000fda0003f06100 */
[----:B------:R-:W-:Y:S05]  /*0080*/  @P0 EXIT ;  /* 0x000000000000094d */ /* 0x000fea0003800000 */
[----:B------:R-:W-:Y:S02]  /*0090*/  ULDC.64 UR8, c[0x0][0x118] ;  /* 0x0000460000087ab9 */ /* 0x000fe40000000a00 */
.L_x_1183:
[----:B------:R-:W-:Y:S01]  /*00a0*/  IMAD.MOV.U32 R0, RZ, RZ, c[0x0][0x1d8] ;  /* 0x00007600ff007624 */ /* 0x000fe200078e00ff */
[----:B------:R-:W-:Y:S01]  /*00b0*/  SHF.R.S32.HI R10, RZ, 0x1f, R2 ;  /* 0x0000001fff0a7819 */ /* 0x000fe20000011402 */
[----:B------:R-:W-:Y:S02]  /*00c0*/  IMAD.MOV.U32 R4, RZ, RZ, c[0x0][0x1a0] ;  /* 0x00006800ff047624 */ /* 0x000fe400078e00ff */
[----:B------:R-:W-:Y:S01]  /*00d0*/  IMAD.MOV.U32 R15, RZ, RZ, c[0x0][0x1d8] ;  /* 0x00007600ff0f7624 */ /* 0x000fe200078e00ff */
[----:B------:R-:W-:Y:S01]  /*00e0*/  SHF.R.S32.HI R17, RZ, 0x1f, R0 ;  /* 0x0000001fff117819 */ /* 0x000fe20000011400 */
[C---:B0-----:R-:W-:Y:S01]  /*00f0*/  IMAD R7, R10.reuse, c[0x0][0x1d8], RZ ;  /* 0x000076000a077a24 */ /* 0x041fe200078e02ff */
[----:B------:R-:W-:Y:S01]  /*0100*/  SHF.R.S32.HI R16, RZ, 0x1f, R4 ;  /* 0x0000001fff107819 */ /* 0x000fe20000011404 */
[----:B------:R-:W-:Y:S02]  /*0110*/  IMAD.MOV.U32 R11, RZ, RZ, c[0x0][0x1a0] ;  /* 0x00006800ff0b7624 */ /* 0x000fe400078e00ff */
[----:B------:R-:W-:-:S02]  /*0120*/  IMAD R5, R10, c[0x0][0x1a0], RZ ;  /* 0x000068000a057a24 */ /* 0x000fc400078e02ff */
[----:B------:R-:W-:-:S04]  /*0130*/  IMAD.WIDE.U32 R12, R2, R15, c[0x0][0x1b8] ;  /* 0x00006e00020c7625 */ /* 0x000fc800078e000f */
[----:B------:R-:W-:Y:S02]  /*0140*/  IMAD R9, R17, R2, R7 ;  /* 0x0000000211097224 */ /* 0x000fe400078e0207 */
[----:B------:R-:W-:-:S04]  /*0150*/  IMAD.WIDE.U32 R6, R2, R11, c[0x0][0x180] ;  /* 0x0000600002067625 */ /* 0x000fc800078e000b */
[----:B------:R-:W-:Y:S02]  /*0160*/  IMAD R5, R16, R2, R5 ;  /* 0x0000000210057224 */ /* 0x000fe400078e0205 */
[----:B------:R-:W-:Y:S02]  /*0170*/  IMAD.IADD R13, R13, 0x1, R9 ;  /* 0x000000010d0d7824 */ /* 0x000fe400078e0209 */
[----:B------:R-:W-:-:S03]  /*0180*/  IMAD.IADD R7, R7, 0x1, R5 ;  /* 0x0000000107077824 */ /* 0x000fc600078e0205 */
[----:B------:R-:W2:Y:S04]  /*0190*/  LDG.E R4, [R12.64+0x4] ;  /* 0x000004080c047981 */ /* 0x000ea8000c1e1900 */
[----:B------:R-:W3:Y:S01]  /*01a0*/  LDG.E R6, [R6.64] ;  /* 0x0000000806067981 */ /* 0x000ee2000c1e1900 */
[----:B------:R-:W-:Y:S01]  /*01b0*/  ULDC UR6, c[0x0][0x0] ;  /* 0x0000000000067ab9 */ /* 0x000fe20000000800 */
[----:B------:R-:W-:Y:S01]  /*01c0*/  IMAD.MOV.U32 R14, RZ, RZ, R2 ;  /* 0x000000ffff0e7224 */ /* 0x000fe200078e0002 */
[----:B------:R-:W-:Y:S01]  /*01d0*/  ULDC UR7, c[0x0][0xc] ;  /* 0x0000030000077ab9 */ /* 0x000fe20000000800 */
[----:B------:R-:W-:Y:S01]  /*01e0*/  BSSY B0, `(.L_x_1153) ;  /* 0x0000267000007945 */ /* 0x000fe20003800000 */
[----:B------:R-:W-:Y:S02]  /*01f0*/  UIMAD.WIDE.U32 UR6, UR6, UR7, URZ ;  /* 0x00000007060672a5 */ /* 0x000fe4000f8e003f */
[----:B------:R-:W-:-:S02]  /*0200*/  UMOV UR4, URZ ;  /* 0x0000003f00047c82 */ /* 0x000fc40008000000 */
[----:B------:R-:W-:Y:S02]  /*0210*/  UIADD3 UR4, UR7, UR4, URZ ;  /* 0x0000000407047290 */ /* 0x000fe4000fffe03f */
[----:B------:R-:W-:-:S04]  /*0220*/  IADD3 R2, P0, R2, UR6, RZ ;  /* 0x0000000602027c10 */ /* 0x000fc8000ff1e0ff */
[----:B------:R-:W-:Y:S02]  /*0230*/  IADD3.X R3, R3, UR4, RZ, P0, !PT ;  /* 0x0000000403037c10 */ /* 0x000fe400087fe4ff */
[----:B------:R-:W-:-:S04]  /*0240*/  ISETP.GE.U32.AND P0, PT, R2, c[0x0][0x178], PT ;  /* 0x00005e0002007a0c */ /* 0x000fc80003f06070 */
[----:B------:R-:W-:Y:S02]  /*0250*/  ISETP.GE.U32.AND.EX P0, PT, R3, c[0x0][0x17c], PT, P0 ;  /* 0x00005f0003007a0c */ /* 0x000fe40003f06100 */
[----:B--2---:R-:W-:-:S04]  /*0260*/  FSETP.GT.AND P1, PT, R4, c[0x0][0x270], PT ;  /* 0x00009c0004007a0b */ /* 0x004fc80003f24000 */
[----:B---3--:R-:W-:-:S13]  /*0270*/  ISETP.NE.OR P1, PT, R6, 0x1, !P1 ;  /* 0x000000010600780c */ /* 0x008fda0004f25670 */
[----:B------:R-:W-:Y:S05]  /*0280*/  @P1 BRA `(.L_x_1154) ;  /* 0x000025c000001947 */ /* 0x000fea0003800000 */
[----:B------:R-:W-:-:S04]  /*0290*/  IADD3 R5, R14, 0x1, RZ ;  /* 0x000000010e057810 */ /* 0x000fc80007ffe0ff */
[----:B------:R-:W-:-:S13]  /*02a0*/  ISETP.GE.AND P1, PT, R5, c[0x0][0x190], PT ;  /* 0x0000640005007a0c */ /* 0x000fda0003f26270 */
[----:B------:R-:W-:Y:S05]  /*02b0*/  @P1 BRA `(.L_x_1154) ;  /* 0x0000259000001947 */ /* 0x000fea0003800000 */
[----:B------:R-:W-:Y:S01]  /*02c0*/  SHF.R.S32.HI R8, RZ, 0x1f, R5 ;  /* 0x0000001fff087819 */ /* 0x000fe20000011405 */
[----:B------:R-:W-:-:S04]  /*02d0*/  IMAD.WIDE.U32 R6, R5, R11, c[0x0][0x180] ;  /* 0x0000600005067625 */ /* 0x000fc800078e000b */
[----:B------:R-:W-:-:S04]  /*02e0*/  IMAD R0, R8, c[0x0][0x1a0], RZ ;  /* 0x0000680008007a24 */ /* 0x000fc800078e02ff */
[----:B------:R-:W-:-:S04]  /*02f0*/  IMAD R9, R5, R16, R0 ;  /* 0x0000001005097224 */ /* 0x000fc800078e0200 */
[----:B------:R-:W-:-:S05]  /*0300*/  IMAD.IADD R7, R7, 0x1, R9 ;  /* 0x0000000107077824 */ /* 0x000fca00078e0209 */
[----:B------:R-:W2:Y:S02]  /*0310*/  LDG.E R6, [R6.64] ;  /* 0x0000000806067981 */ /* 0x000ea4000c1e1900 */
[----:B--2---:R-:W-:-:S13]  /*0320*/  ISETP.NE.AND P1, PT, R6, RZ, PT ;  /* 0x000000ff0600720c */ /* 0x004fda0003f25270 */
[----:B------:R-:W-:Y:S05]  /*0330*/  @P1 BRA `(.L_x_1154) ;  /* 0x0000251000001947 */ /* 0x000fea0003800000 */
[----:B------:R-:W-:Y:S02]  /*0340*/  IMAD R0, R8, c[0x0][0x1d8], RZ ;  /* 0x0000760008007a24 */ /* 0x000fe400078e02ff */
[C---:B------:R-:W-:Y:S01]  /*0350*/  IMAD.WIDE.U32 R6, R5.reuse, R15, c[0x0][0x1b8] ;  /* 0x00006e0005067625 */ /* 0x040fe200078e000f */
[----:B------:R-:W2:Y:S03]  /*0360*/  LDG.E R8, [R12.64+0x8] ;  /* 0x000008080c087981 */ /* 0x000ea6000c1e1900 */
[----:B------:R-:W-:Y:S02]  /*0370*/  IMAD R17, R5, R17, R0 ;  /* 0x0000001105117224 */ /* 0x000fe400078e0200 */
[----:B------:R-:W-:Y:S02]  /*0380*/  IMAD.MOV.U32 R16, RZ, RZ, R6 ;  /* 0x000000ffff107224 */ /* 0x000fe400078e0006 */
[----:B------:R-:W-:Y:S01]  /*0390*/  IMAD.IADD R17, R7, 0x1, R17 ;  /* 0x0000000107117824 */ /* 0x000fe200078e0211 */
[----:B------:R-:W3:Y:S04]  /*03a0*/  LDG.E R6, [R12.64] ;  /* 0x000000080c067981 */ /* 0x000ee8000c1e1900 */
        /* <DEDUP_REMOVED lines=15> */
[----:B------:R-:W-:Y:S05]  /*04a0*/  CALL.REL.NOINC `($__internal_37_$__cuda_sm20_sqrt_rn_f32_slowpath) ;  /* 0x000023e000007944 */ /* 0x000fea0003c00000 */
[----:B------:R-:W-:Y:S05]  /*04b0*/  BRA `(.L_x_1157) ;  /* 0x0000004000007947 */ /* 0x000fea0003800000 */
.L_x_1156:
[----:B01----:R-:W-:Y:S01]  /*04c0*/  FMUL.FTZ R0, R15, R18 ;  /* 0x000000120f007220 */ /* 0x003fe20000410000 */
[----:B------:R-:W-:-:S03]  /*04d0*/  FMUL.FTZ R12, R18, 0.5 ;  /* 0x3f000000120c7820 */ /* 0x000fc60000410000 */
[----:B------:R-:W-:-:S04]  /*04e0*/  FFMA R13, -R0, R0, R15 ;  /* 0x00000000000d7223 */ /* 0x000fc8000000010f */
[----:B------:R-:W-:Y:S02]  /*04f0*/  FFMA R0, R13, R12, R0 ;  /* 0x0000000c0d007223 */ /* 0x000fe40000000000 */
.L_x_1157:
[----:B------:R-:W-:Y:S05]  /*0500*/  BSYNC B1 ;  /* 0x0000000000017941 */ /* 0x000fea0003800000 */
.L_x_1155:
[----:B------:R-:W-:Y:S01]  /*0510*/  IMAD.MOV.U32 R13, RZ, RZ, 0x2c9277b5 ;  /* 0x2c9277b5ff0d7424 */ /* 0x000fe200078e00ff */
[----:B------:R-:W-:-:S03]  /*0520*/  FSETP.GE.AND P1, PT, R0, c[0x0][0x268], PT ;  /* 0x00009a0000007a0b */ /* 0x000fc60003f26000 */
[----:B------:R-:W-:Y:S01]  /*0530*/  IMAD R12, R14, R13, -0x53a9b4fb ;  /* 0xac564b050e0c7424 */ /* 0x000fe200078e020d */
[----:B------:R-:W-:-:S04]  /*0540*/  FSETP.LEU.OR P1, PT, R7, c[0x0][0x270], !P1 ;  /* 0x00009c0007007a0b */ /* 0x000fc80004f2b400 */
[----:B------:R-:W-:-:S04]  /*0550*/  LEA.HI R13, R12, 0x4, RZ, 0x4 ;  /* 0x000000040c0d7811 */ /* 0x000fc800078f20ff */
[----:B------:R-:W-:-:S04]  /*0560*/  SHF.R.U32.HI R13, RZ, R13, R12 ;  /* 0x0000000dff0d7219 */ /* 0x000fc8000001160c */
[----:B------:R-:W-:-:S05]  /*0570*/  LOP3.LUT R13, R13, R12, RZ, 0x3c, !PT ;  /* 0x0000000c0d0d7212 */ /* 0x000fca00078e3cff */
[----:B------:R-:W-:-:S05]  /*0580*/  IMAD R13, R13, 0x108ef2d9, RZ ;  /* 0x108ef2d90d0d7824 */ /* 0x000fca00078e02ff */
[----:B------:R-:W-:-:S04]  /*0590*/  SHF.R.U32.HI R12, RZ, 0x16, R13 ;  /* 0x00000016ff0c7819 */ /* 0x000fc8000001160d */
[----:B------:R-:W-:-:S04]  /*05a0*/  LOP3.LUT R18, R12, R13, RZ, 0x3c, !PT ;  /* 0x0000000d0c127212 */ /* 0x000fc800078e3cff */
[----:B------:R-:W-:-:S04]  /*05b0*/  SHF.R.U32.HI R12, RZ, 0x8, R18 ;  /* 0x00000008ff0c7819 */ /* 0x000fc80000011612 */
[----:B------:R-:W-:-:S05]  /*05c0*/  I2FP.F32.U32 R12, R12 ;  /* 0x0000000c000c7245 */ /* 0x000fca0000201000 */
[----:B------:R-:W-:-:S05]  /*05d0*/  FMUL R12, R12, 5.9604644775390625e-08 ;  /* 0x338000000c0c7820 */ /* 0x000fca0000400000 */
[----:B------:R-:W-:-:S13]  /*05e0*/  FSETP.GEU.OR P1, PT, R12, c[0x0][0x260], P1 ;  /* 0x000098000c007a0b */ /* 0x000fda0000f2e400 */
[----:B------:R-:W-:Y:S05]  /*05f0*/  @P1 BRA `(.L_x_1154) ;  /* 0x0000225000001947 */ /* 0x000fea0003800000 */
[----:B------:R-:W-:Y:S01]  /*0600*/  ULDC UR4, c[0x0][0x248] ;  /* 0x0000920000047ab9 */ /* 0x000fe20000000800 */
[----:B------:R-:W-:Y:S01]  /*0610*/  IMAD.MOV.U32 R13, RZ, RZ, c[0x0][0x248] ;  /* 0x00009200ff0d7624 */ /* 0x000fe200078e00ff */
[----:B------:R-:W-:Y:S01]  /*0620*/  USHF.R.S32.HI UR4, URZ, 0x1f, UR4 ;  /* 0x0000001f3f047899 */ /* 0x000fe20008011404 */
[----:B------:R-:W-:Y:S02]  /*0630*/  IMAD R15, R10, c[0x0][0x248], RZ ;  /* 0x000092000a0f7a24 */ /* 0x000fe400078e02ff */
[----:B------:R-:W-:-:S04]  /*0640*/  IMAD.WIDE.U32 R12, R14, R13, c[0x0][0x228] ;  /* 0x00008a000e0c7625 */ /* 0x000fc800078e000d */
[----:B------:R-:W-:Y:S01]  /*0650*/  IMAD R15, R14, UR4, R15 ;  /* 0x000000040e0f7c24 */ /* 0x000fe2000f8e020f */
[----:B------:R-:W-:Y:S01]  /*0660*/  ULDC UR4, c[0x0][0x210] ;  /* 0x0000840000047ab9 */ /* 0x000fe20000000800 */
[----:B------:R-:W-:Y:S01]  /*0670*/  IMAD.MOV.U32 R16, RZ, RZ, R12 ;  /* 0x000000ffff107224 */ /* 0x000fe200078e000c */
[----:B------:R-:W-:Y:S01]  /*0680*/  USHF.R.S32.HI UR4, URZ, 0x1f, UR4 ;  /* 0x0000001f3f047899 */ /* 0x000fe20008011404 */
[----:B------:R-:W-:Y:S02]  /*0690*/  IMAD.IADD R17, R13, 0x1, R15 ;  /* 0x000000010d117824 */ /* 0x000fe400078e020f */
[----:B------:R-:W-:Y:S02]  /*06a0*/  IMAD.MOV.U32 R13, RZ, RZ, c[0x0][0x210] ;  /* 0x00008400ff0d7624 */ /* 0x000fe400078e00ff */
[----:B------:R-:W-:Y:S01]  /*06b0*/  IMAD R15, R10, c[0x0][0x210], RZ ;  /* 0x000084000a0f7a24 */ /* 0x000fe200078e02ff */
[----:B------:R0:W2:Y:S01]  /*06c0*/  LDG.E R0, [R16.64] ;  /* 0x0000000810007981 */ /* 0x0000a2000c1e1900 */
[----:B------:R-:W-:-:S04]  /*06d0*/  IMAD.WIDE.U32 R12, R14, R13, c[0x0][0x1f0] ;  /* 0x00007c000e0c7625 */ /* 0x000fc800078e000d */
[----:B------:R-:W-:Y:S02]  /*06e0*/  IMAD R15, R14, UR4, R15 ;  /* 0x000000040e0f7c24 */ /* 0x000fe4000f8e020f */
[----:B------:R-:W-:Y:S02]  /*06f0*/  IMAD R14, R18, 0x2c9277b5, RZ ;  /* 0x2c9277b5120e7824 */ /* 0x000fe400078e02ff */
[----:B------:R-:W-:-:S03]  /*0700*/  IMAD.IADD R13, R13, 0x1, R15 ;  /* 0x000000010d0d7824 */ /* 0x000fc600078e020f */
[----:B------:R-:W-:Y:S02]  /*0710*/  IADD3 R15, R14, 0x57b3a6f, RZ ;  /* 0x057b3a6f0e0f7810 */ /* 0x000fe40007ffe0ff */
[----:B------:R1:W5:Y:S01]  /*0720*/  LDG.E R10, [R12.64] ;  /* 0x000000080c0a7981 */ /* 0x000362000c1e1900 */
[----:B------:R-:W-:Y:S01]  /*0730*/  BSSY B1, `(.L_x_1158) ;  /* 0x000006a000017945 */ /* 0x000fe20003800000 */
[----:B------:R-:W-:-:S04]  /*0740*/  LEA.HI R18, R15, 0x4, RZ, 0x4 ;  /* 0x000000040f127811 */ /* 0x000fc800078f20ff */
[----:B------:R-:W-:-:S04]  /*0750*/  SHF.R.U32.HI R18, RZ, R18, R15 ;  /* 0x00000012ff127219 */ /* 0x000fc8000001160f */
[----:B------:R-:W-:Y:S02]  /*0760*/  LOP3.LUT R18, R18, R15, RZ, 0x3c, !PT ;  /* 0x0000000f12127212 */ /* 0x000fe400078e3cff */
[----:B-1----:R-:W-:-:S03]  /*0770*/  IADD3 R13, R14, 0x320db224, RZ ;  /* 0x320db2240e0d7810 */ /* 0x002fc60007ffe0ff */
[----:B------:R-:W-:-:S05]  /*0780*/  IMAD R18, R18, 0x108ef2d9, RZ ;  /* 0x108ef2d912127824 */ /* 0x000fca00078e02ff */
[----:B------:R-:W-:-:S04]  /*0790*/  SHF.R.U32.HI R15, RZ, 0x16, R18 ;  /* 0x00000016ff0f7819 */ /* 0x000fc80000011612 */
[----:B------:R-:W-:Y:S02]  /*07a0*/  LOP3.LUT R15, R15, R18, RZ, 0x3c, !PT ;  /* 0x000000120f0f7212 */ /* 0x000fe400078e3cff */
[----:B------:R-:W-:Y:S02]  /*07b0*/  LEA.HI R18, R13, 0x4, RZ, 0x4 ;  /* 0x000000040d127811 */ /* 0x000fe400078f20ff */
[----:B0-----:R-:W-:Y:S02]  /*07c0*/  SHF.R.U32.HI R16, RZ, 0x8, R15 ;  /* 0x00000008ff107819 */ /* 0x001fe4000001160f */
[----:B------:R-:W-:Y:S02]  /*07d0*/  IADD3 R15, R14, -0x27173d46, RZ ;  /* 0xd8e8c2ba0e0f7810 */ /* 0x000fe40007ffe0ff */
[----:B------:R-:W-:Y:S02]  /*07e0*/  I2FP.F32.U32 R16, R16 ;  /* 0x0000001000107245 */ /* 0x000fe40000201000 */
[----:B------:R-:W-:-:S02]  /*07f0*/  LEA.HI R12, R15, 0x4, RZ, 0x4 ;  /* 0x000000040f0c7811 */ /* 0x000fc400078f20ff */
[----:B------:R-:W-:Y:S01]  /*0800*/  SHF.R.U32.HI R18, RZ, R18, R13 ;  /* 0x00000012ff127219 */ /* 0x000fe2000001160d */
[----:B------:R-:W-:Y:S01]  /*0810*/  FMUL R16, R16, 5.9604644775390625e-08 ;  /* 0x3380000010107820 */ /* 0x000fe20000400000 */
[----:B------:R-:W-:Y:S02]  /*0820*/  SHF.R.U32.HI R14, RZ, R12, R15 ;  /* 0x0000000cff0e7219 */ /* 0x000fe4000001160f */
[----:B------:R-:W-:Y:S01]  /*0830*/  LOP3.LUT R18, R18, R13, RZ, 0x3c, !PT ;  /* 0x0000000d12127212 */ /* 0x000fe200078e3cff */
[----:B------:R-:W-:Y:S01]  /*0840*/  FMUL R12, R16, 3.1400001049041748047 ;  /* 0x4048f5c3100c7820 */ /* 0x000fe20000400000 */
[----:B------:R-:W-:-:S03]  /*0850*/  LOP3.LUT R14, R14, R15, RZ, 0x3c, !PT ;  /* 0x0000000f0e0e7212 */ /* 0x000fc600078e3cff */
[----:B------:R-:W-:Y:S01]  /*0860*/  FMUL R20, R12, 0.63661974668502807617 ;  /* 0x3f22f9830c147820 */ /* 0x000fe20000400000 */
[----:B------:R-:W-:Y:S01]  /*0870*/  IMAD R18, R18, 0x108ef2d9, RZ ;  /* 0x108ef2d912127824 */ /* 0x000fe200078e02ff */
[----:B------:R-:W-:Y:S01]  /*0880*/  FSETP.GE.AND P1, PT, |R12|, 105615, PT ;  /* 0x47ce47800c00780b */ /* 0x000fe20003f26200 */
[----:B------:R-:W-:-:S03]  /*0890*/  IMAD R14, R14, 0x108ef2d9, RZ ;  /* 0x108ef2d90e0e7824 */ /* 0x000fc600078e02ff */
[----:B------:R-:W0:Y:S01]  /*08a0*/  F2I.NTZ R20, R20 ;  /* 0x0000001400147305 */ /* 0x000e220000203100 */
[----:B------:R-:W-:Y:S02]  /*08b0*/  SHF.R.U32.HI R15, RZ, 0x16, R18 ;  /* 0x00000016ff0f7819 */ /* 0x000fe40000011612 */
[----:B------:R-:W-:Y:S02]  /*08c0*/  SHF.R.U32.HI R13, RZ, 0x16, R14 ;  /* 0x00000016ff0d7819 */ /* 0x000fe4000001160e */
[----:B------:R-:W-:Y:S02]  /*08d0*/  LOP3.LUT R15, R15, R18, RZ, 0x3c, !PT ;  /* 0x000000120f0f7212 */ /* 0x000fe400078e3cff */
[----:B------:R-:W-:Y:S02]  /*08e0*/  LOP3.LUT R13, R13, R14, RZ, 0x3c, !PT ;  /* 0x0000000e0d0d7212 */ /* 0x000fe400078e3cff */
[----:B------:R-:W-:Y:S02]  /*08f0*/  SHF.R.U32.HI R15, RZ, 0x8, R15 ;  /* 0x00000008ff0f7819 */ /* 0x000fe4000001160f */
[----:B------:R-:W-:-:S02]  /*0900*/  SHF.R.U32.HI R13, RZ, 0x8, R13 ;  /* 0x00000008ff0d7819 */ /* 0x000fc4000001160d */
[----:B------:R-:W-:Y:S02]  /*0910*/  I2FP.F32.U32 R15, R15 ;  /* 0x0000000f000f7245 */ /* 0x000fe40000201000 */
[----:B------:R-:W-:Y:S01]  /*0920*/  I2FP.F32.U32 R13, R13 ;  /* 0x0000000d000d7245 */ /* 0x000fe20000201000 */
[----:B0-----:R-:W-:Y:S01]  /*0930*/  IMAD.MOV.U32 R22, RZ, RZ, R20 ;  /* 0x000000ffff167224 */ /* 0x001fe200078e0014 */
[----:B------:R-:W-:-:S03]  /*0940*/  I2FP.F32.S32 R17, R20 ;  /* 0x0000001400117245 */ /* 0x000fc60000201400 */
[----:B------:R-:W-:Y:S02]  /*0950*/  FMUL R13, R13, 5.9604644775390625e-08 ;  /* 0x338000000d0d7820 */ /* 0x000fe40000400000 */
[----:B------:R-:W-:-:S04]  /*0960*/  FFMA R14, R17, -1.5707962512969970703, R12 ;  /* 0xbfc90fda110e7823 */ /* 0x000fc8000000000c */
[----:B------:R-:W-:Y:S01]  /*0970*/  FFMA R16, R17, -7.5497894158615963534e-08, R14 ;  /* 0xb3a2216811107823 */ /* 0x000fe2000000000e */
[----:B------:R-:W-:-:S04]  /*0980*/  FMUL R14, R15, 5.9604644775390625e-08 ;  /* 0x338000000f0e7820 */ /* 0x000fc80000400000 */
[----:B------:R-:W-:Y:S01]  /*0990*/  FMUL R14, R14, 6.2800002098083496094 ;  /* 0x40c8f5c30e0e7820 */ /* 0x000fe20000400000 */
[----:B--2---:R-:W-:Y:S01]  /*09a0*/  FMUL R15, R13, R0 ;  /* 0x000000000d0f7220 */ /* 0x004fe20000400000 */
[----:B------:R-:W-:-:S03]  /*09b0*/  FFMA R13, R17, -5.3903029534742383927e-15, R16 ;  /* 0xa7c234c5110d7823 */ /* 0x000fc60000000010 */
[----:B------:R-:W-:Y:S01]  /*09c0*/  FMUL R15, R15, c[0x0][0x26c] ;  /* 0x00009b000f0f7a20 */ /* 0x000fe20000400000 */
[----:B------:R-:W-:Y:S01]  /*09d0*/  IMAD.MOV.U32 R25, RZ, RZ, R13 ;  /* 0x000000ffff197224 */ /* 0x000fe200078e000d */
[----:B------:R-:W-:Y:S05]  /*09e0*/  @!P1 BRA `(.L_x_1159) ;  /* 0x000003e000009947 */ /* 0x000fea0003800000 */
[----:B------:R-:W-:-:S13]  /*09f0*/  FSETP.NEU.AND P2, PT, |R12|, +INF , PT ;  /* 0x7f8000000c00780b */ /* 0x000fda0003f4d200 */
[----:B------:R-:W-:Y:S05]  /*0a00*/  @!P2 BRA `(.L_x_1160) ;  /* 0x000003a00000a947 */ /* 0x000fea0003800000 */
[----:B------:R-:W-:Y:S01]  /*0a10*/  IMAD.SHL.U32 R16, R12, 0x100, RZ ;  /* 0x000001000c107824 */ /* 0x000fe200078e00ff */
[----:B------:R-:W-:Y:S01]  /*0a20*/  UMOV UR4, URZ ;  /* 0x0000003f00047c82 */ /* 0x000fe20008000000 */
[----:B------:R-:W-:Y:S01]  /*0a30*/  IMAD.MOV.U32 R23, RZ, RZ, RZ ;  /* 0x000000ffff177224 */ /* 0x000fe200078e00ff */
[----:B------:R-:W-:Y:S01]  /*0a40*/  ULDC.64 UR6, c[0x4][0x88] ;  /* 0x0100220000067ab9 */ /* 0x000fe20000000a00 */
[----:B------:R-:W-:Y:S01]  /*0a50*/  IMAD.MOV.U32 R21, RZ, RZ, RZ ;  /* 0x000000ffff157224 */ /* 0x000fe200078e00ff */
[----:B------:R-:W-:Y:S01]  /*0a60*/  LOP3.LUT R27, R16, 0x80000000, RZ, 0xfc, !PT ;  /* 0x80000000101b7812 */ /* 0x000fe200078efcff */
[----:B------:R-:W-:Y:S02]  /*0a70*/  IMAD.MOV.U32 R20, RZ, RZ, R1 ;  /* 0x000000ffff147224 */ /* 0x000fe400078e0001 */
.L_x_1161:
[----:B------:R-:W-:Y:S02]  /*0a80*/  IMAD.U32 R16, RZ, RZ, UR6 ;  /* 0x00000006ff107e24 */ /* 0x000fe4000f8e00ff */
[----:B------:R-:W-:-:S05]  /*0a90*/  IMAD.U32 R17, RZ, RZ, UR7 ;  /* 0x00000007ff117e24 */ /* 0x000fca000f8e00ff */
[----:B------:R-:W2:Y:S01]  /*0aa0*/  LDG.E.CONSTANT R16, [R16.64] ;  /* 0x0000000810107981 */ /* 0x000ea2000c1e9900 */
[----:B------:R-:W-:Y:S01]  /*0ab0*/  IADD3 R21, R21, 0x1, RZ ;  /* 0x0000000115157810 */ /* 0x000fe20007ffe0ff */
[----:B------:R-:W-:-:S03]  /*0ac0*/  UIADD3 UR6, UP0, UR6, 0x4, URZ ;  /* 0x0000000406067890 */ /* 0x000fc6000ff1e03f */
[----:B------:R-:W-:Y:S01]  /*0ad0*/  ISETP.NE.AND P2, PT, R21, 0x6, PT ;  /* 0x000000061500780c */ /* 0x000fe20003f45270 */
[----:B------:R-:W-:Y:S01]  /*0ae0*/  UIADD3.X UR7, URZ, UR7, URZ, UP0, !UPT ;  /* 0x000000073f077290 */ /* 0x000fe200087fe43f */
[----:B--2---:R-:W-:-:S05]  /*0af0*/  IMAD.WIDE.U32 R18, R16, R27, RZ ;  /* 0x0000001b10127225 */ /* 0x004fca00078e00ff */
[----:B------:R-:W-:-:S04]  /*0b00*/  IADD3 R25, P3, R18, R23, RZ ;  /* 0x0000001712197210 */ /* 0x000fc80007f7e0ff */
[----:B------:R-:W-:Y:S01]  /*0b10*/  IADD3.X R23, R19, UR4, RZ, P3, !PT ;  /* 0x0000000413177c10 */ /* 0x000fe20009ffe4ff */
[----:B------:R0:W-:Y:S02]  /*0b20*/  STL [R20], R25 ;  /* 0x0000001914007387 */ /* 0x0001e40000100800 */
[----:B0-----:R-:W-:Y:S01]  /*0b30*/  IADD3 R20, R20, 0x4, RZ ;  /* 0x0000000414147810 */ /* 0x001fe20007ffe0ff */
[----:B------:R-:W-:Y:S05]  /*0b40*/  @P2 BRA `(.L_x_1161) ;  /* 0xffffff3000002947 */ /* 0x000fea000383ffff */
[----:B------:R-:W-:Y:S01]  /*0b50*/  SHF.R.U32.HI R16, RZ, 0x17, R12 ;  /* 0x00000017ff107819 */ /* 0x000fe2000001160c */
[----:B------:R0:W-:Y:S03]  /*0b60*/  STL [R1+0x18], R23 ;  /* 0x0000181701007387 */ /* 0x0001e60000100800 */
[----:B------:R-:W-:-:S04]  /*0b70*/  LOP3.LUT R16, R16, 0xff, RZ, 0xc0, !PT ;  /* 0x000000ff10107812 */ /* 0x000fc800078ec0ff */
[----:B------:R-:W-:-:S04]  /*0b80*/  IADD3 R16, R16, -0x80, RZ ;  /* 0xffffff8010107810 */ /* 0x000fc80007ffe0ff */
[----:B------:R-:W-:Y:S02]  /*0b90*/  LOP3.LUT P2, R21, R16, 0x1f, RZ, 0xc0, !PT ;  /* 0x0000001f10157812 */ /* 0x000fe4000784c0ff */
[----:B------:R-:W-:-:S04]  /*0ba0*/  SHF.R.U32.HI R16, RZ, 0x5, R16 ;  /* 0x00000005ff107819 */ /* 0x000fc80000011610 */
[C---:B------:R-:W-:Y:S02]  /*0bb0*/  IADD3 R18, -R16.reuse, 0x4, RZ ;  /* 0x0000000410127810 */ /* 0x040fe40007ffe1ff */
[----:B------:R-:W-:-:S05]  /*0bc0*/  IADD3 R16, -R16, 0x6, RZ ;  /* 0x0000000610107810 */ /* 0x000fca0007ffe1ff */
[--C-:B------:R-:W-:Y:S02]  /*0bd0*/  @P2 IMAD R25, R18, 0x4, R1.reuse ;  /* 0x0000000412192824 */ /* 0x100fe400078e0201 */
[----:B------:R-:W-:-:S03]  /*0be0*/  IMAD R24, R16, 0x4, R1 ;  /* 0x0000000410187824 */ /* 0x000fc600078e0201 */
[----:B------:R-:W2:Y:S04]  /*0bf0*/  @P2 LDL R19, [R25] ;  /* 0x0000000019132983 */ /* 0x000ea80000100800 */
[----:B------:R-:W3:Y:S04]  /*0c00*/  LDL R20, [R24] ;  /* 0x0000000018147983 */ /* 0x000ee80000100800 */
[----:B------:R-:W4:Y:S01]  /*0c10*/  LDL R17, [R24+-0x4] ;  /* 0xfffffc0018117983 */ /* 0x000f220000100800 */
[----:B------:R-:W-:-:S04]  /*0c20*/  @P2 IADD3 R16, -R21, 0x20, RZ ;  /* 0x0000002015102810 */ /* 0x000fc80007ffe1ff */
[-C--:B--2---:R-:W-:Y:S02]  /*0c30*/  @P2 SHF.R.U32.HI R18, RZ, R16.reuse, R19 ;  /* 0x00000010ff122219 */ /* 0x084fe40000011613 */
[-C--:B---3--:R-:W-:Y:S02]  /*0c40*/  @P2 SHF.L.U32 R19, R20, R21.reuse, RZ ;  /* 0x0000001514132219 */ /* 0x088fe400000006ff */
[----:B----4-:R-:W-:Y:S02]  /*0c50*/  @P2 SHF.R.U32.HI R16, RZ, R16, R17 ;  /* 0x00000010ff102219 */ /* 0x010fe40000011611 */
[----:B------:R-:W-:-:S03]  /*0c60*/  @P2 SHF.L.U32 R21, R17, R21, RZ ;  /* 0x0000001511152219 */ /* 0x000fc600000006ff */
[----:B------:R-:W-:Y:S02]  /*0c70*/  @P2 IMAD.IADD R20, R16, 0x1, R19 ;  /* 0x0000000110142824 */ /* 0x000fe400078e0213 */
[----:B------:R-:W-:Y:S01]  /*0c80*/  @P2 IMAD.IADD R17, R18, 0x1, R21 ;  /* 0x0000000112112824 */ /* 0x000fe200078e0215 */
[----:B------:R-:W-:-:S03]  /*0c90*/  LOP3.LUT P3, R21, R12, 0x80000000, RZ, 0xc0, !PT ;  /* 0x800000000c157812 */ /* 0x000fc6000786c0ff */
[C---:B------:R-:W-:Y:S01]  /*0ca0*/  IMAD.SHL.U32 R16, R17.reuse, 0x4, RZ ;  /* 0x0000000411107824 */ /* 0x040fe200078e00ff */
[----:B------:R-:W-:-:S04]  /*0cb0*/  SHF.L.U32.HI R18, R17, 0x2, R20 ;  /* 0x0000000211127819 */ /* 0x000fc80000010614 */
[----:B0-----:R-:W-:-:S04]  /*0cc0*/  SHF.R.U32.HI R23, RZ, 0x1f, R18 ;  /* 0x0000001fff177819 */ /* 0x001fc80000011612 */
[----:B------:R-:W-:Y:S02]  /*0cd0*/  ISETP.NE.AND P2, PT, R23, RZ, PT ;  /* 0x000000ff1700720c */ /* 0x000fe40003f45270 */
[----:B------:R-:W-:-:S11]  /*0ce0*/  LEA.HI R20, R20, R23, RZ, 0x2 ;  /* 0x0000001714147211 */ /* 0x000fd600078f10ff */
[----:B------:R-:W-:Y:S02]  /*0cf0*/  @P2 LOP3.LUT R18, RZ, R18, RZ, 0x33, !PT ;  /* 0x00000012ff122212 */ /* 0x000fe400078e33ff */
[----:B------:R-:W-:Y:S02]  /*0d00*/  @P2 LOP3.LUT R16, RZ, R16, RZ, 0x33, !PT ;  /* 0x00000010ff102212 */ /* 0x000fe400078e33ff */
[----:B------:R-:W-:Y:S01]  /*0d10*/  @P2 LOP3.LUT R21, R21, 0x80000000, RZ, 0x3c, !PT ;  /* 0x8000000015152812 */ /* 0x000fe200078e3cff */
[----:B------:R-:W-:-:S03]  /*0d20*/  IMAD.MOV.U32 R17, RZ, RZ, R18 ;  /* 0x000000ffff117224 */ /* 0x000fc600078e0012 */
[----:B------:R-:W-:Y:S01]  /*0d30*/  ISETP.NE.AND P2, PT, R21, RZ, PT ;  /* 0x000000ff1500720c */ /* 0x000fe20003f45270 */
[----:B------:R-:W-:Y:S02]  /*0d40*/  IMAD.MOV R21, RZ, RZ, -R20 ;  /* 0x000000ffff157224 */ /* 0x000fe400078e0a14 */
[----:B------:R-:W0:Y:S02]  /*0d50*/  I2F.F64.S64 R16, R16 ;  /* 0x0000001000107312 */ /* 0x000e240000301c00 */
[----:B------:R-:W-:Y:S01]  /*0d60*/  @P3 IMAD.MOV.U32 R20, RZ, RZ, R21 ;  /* 0x000000ffff143224 */ /* 0x000fe200078e0015 */
[----:B0-----:R-:W0:-:S10]  /*0d70*/  DMUL R18, R16, c[0x2][0x0] ;  /* 0x0080000010127a28 */ /* 0x001e140000000000 */
[----:B0-----:R-:W0:Y:S02]  /*0d80*/  F2F.F32.F64 R18, R18 ;  /* 0x0000001200127310 */ /* 0x001e240000301000 */
[----:B0-----:R-:W-:Y:S01]  /*0d90*/  FSEL R25, R18, -R18, !P2 ;  /* 0x8000001212197208 */ /* 0x001fe20005000000 */
[----:B------:R-:W-:Y:S05]  /*0da0*/  BRA `(.L_x_1159) ;  /* 0x0000002000007947 */ /* 0x000fea0003800000 */
.L_x_1160:
[----:B------:R-:W-:Y:S01]  /*0db0*/  FMUL R25, RZ, R12 ;  /* 0x0000000cff197220 */ /* 0x000fe20000400000 */
[----:B------:R-:W-:Y:S02]  /*0dc0*/  IMAD.MOV.U32 R20, RZ, RZ, RZ ;  /* 0x000000ffff147224 */ /* 0x000fe400078e00ff */
.L_x_1159:
[----:B------:R-:W-:Y:S05]  /*0dd0*/  BSYNC B1 ;  /* 0x0000000000017941 */ /* 0x000fea0003800000 */
.L_x_1158:
[----:B------:R-:W-:Y:S01]  /*0de0*/  FMUL R21, R14, 0.63661974668502807617 ;  /* 0x3f22f9830e157820 */ /* 0x000fe20000400000 */
[----:B------:R-:W-:Y:S01]  /*0df0*/  LOP3.LUT P2, RZ, R20, 0x1, RZ, 0xc0, !PT ;  /* 0x0000000114ff7812 */ /* 0x000fe2000784c0ff */
[----:B------:R-:W-:Y:S01]  /*0e00*/  IMAD.MOV.U32 R23, RZ, RZ, 0x3c0885e4 ;  /* 0x3c0885e4ff177424 */ /* 0x000fe200078e00ff */
[C---:B------:R-:W-:Y:S01]  /*0e10*/  FMUL R26, R25.reuse, R25 ;  /* 0x00000019191a7220 */ /* 0x040fe20000400000 */
[----:B------:R-:W-:Y:S01]  /*0e20*/  IMAD.MOV.U32 R24, RZ, RZ, 0x3e2aaaa8 ;  /* 0x3e2aaaa8ff187424 */ /* 0x000fe200078e00ff */
[----:B------:R-:W-:Y:S01]  /*0e30*/  FSEL R28, R25, 1, !P2 ;  /* 0x3f800000191c7808 */ /* 0x000fe20005000000 */
[----:B------:R-:W0:Y:S01]  /*0e40*/  F2I.NTZ R21, R21 ;  /* 0x0000001500157305 */ /* 0x000e220000203100 */
[----:B------:R-:W-:Y:S01]  /*0e50*/  IMAD.MOV.U32 R16, RZ, RZ, -0x46b2bead ;  /* 0xb94d4153ff107424 */ /* 0x000fe200078e00ff */
[----:B------:R-:W-:Y:S01]  /*0e60*/  FSEL R17, R23, 0.041666727513074874878, !P2 ;  /* 0x3d2aaabb17117808 */ /* 0x000fe20005000000 */
[----:B------:R-:W-:Y:S01]  /*0e70*/  BSSY B1, `(.L_x_1162) ;  /* 0x000004f000017945 */ /* 0x000fe20003800000 */
[----:B------:R-:W-:-:S02]  /*0e80*/  FSEL R19, -R24, -0.4999999701976776123, !P2 ;  /* 0xbeffffff18137808 */ /* 0x000fc40005000100 */
[----:B------:R-:W-:Y:S02]  /*0e90*/  LOP3.LUT P3, RZ, R20, 0x2, RZ, 0xc0, !PT ;  /* 0x0000000214ff7812 */ /* 0x000fe4000786c0ff */
[----:B------:R-:W-:-:S04]  /*0ea0*/  @P2 IMAD.MOV.U32 R18, RZ, RZ, 0x37cbac00 ;  /* 0x37cbac00ff122424 */ /* 0x000fc800078e00ff */
[----:B------:R-:W-:Y:S01]  /*0eb0*/  @P2 FFMA R16, R26, R18, -0.0013887860113754868507 ;  /* 0xbab607ed1a102423 */ /* 0x000fe20000000012 */
[----:B------:R-:W-:Y:S02]  /*0ec0*/  FSETP.GE.AND P2, PT, |R14|, 105615, PT ;  /* 0x47ce47800e00780b */ /* 0x000fe40003f46200 */
[----:B0-----:R-:W-:Y:S01]  /*0ed0*/  I2FP.F32.S32 R27, R21 ;  /* 0x00000015001b7245 */ /* 0x001fe20000201400 */
[----:B------:R-:W-:-:S04]  /*0ee0*/  FFMA R16, R26, R16, R17 ;  /* 0x000000101a107223 */ /* 0x000fc80000000011 */
[C---:B------:R-:W-:Y:S01]  /*0ef0*/  FFMA R18, R27.reuse, -1.5707962512969970703, R14 ;  /* 0xbfc90fda1b127823 */ /* 0x040fe2000000000e */
[----:B------:R-:W-:Y:S01]  /*0f00*/  FFMA R19, R26, R16, R19 ;  /* 0x000000101a137223 */ /* 0x000fe20000000013 */
[----:B------:R-:W-:Y:S01]  /*0f10*/  FFMA R16, R28, R26, RZ ;  /* 0x0000001a1c107223 */ /* 0x000fe200000000ff */
[----:B------:R-:W-:Y:S01]  /*0f20*/  IMAD.MOV.U32 R26, RZ, RZ, R21 ;  /* 0x000000ffff1a7224 */ /* 0x000fe200078e0015 */
[----:B------:R-:W-:Y:S02]  /*0f30*/  FFMA R18, R27, -7.5497894158615963534e-08, R18 ;  /* 0xb3a221681b127823 */ /* 0x000fe40000000012 */
[----:B------:R-:W-:Y:S02]  /*0f40*/  FFMA R28, R19, R16, R28 ;  /* 0x00000010131c7223 */ /* 0x000fe4000000001c */
[----:B------:R-:W-:Y:S02]  /*0f50*/  FFMA R25, R27, -5.3903029534742383927e-15, R18 ;  /* 0xa7c234c51b197823 */ /* 0x000fe40000000012 */
[----:B------:R-:W-:-:S02]  /*0f60*/  @P3 FFMA R28, R28, -1, RZ ;  /* 0xbf8000001c1c3823 */ /* 0x000fc400000000ff */
[----:B------:R-:W-:Y:S01]  /*0f70*/  IMAD.MOV.U32 R20, RZ, RZ, R25 ;  /* 0x000000ffff147224 */ /* 0x000fe200078e0019 */
[----:B------:R-:W-:Y:S05]  /*0f80*/  @!P2 BRA `(.L_x_1163) ;  /* 0x000003d00000a947 */ /* 0x000fea0003800000 */
[----:B------:R-:W-:-:S13]  /*0f90*/  FSETP.NEU.AND P3, PT, |R14|, +INF , PT ;  /* 0x7f8000000e00780b */ /* 0x000fda0003f6d200 */
[----:B------:R-:W-:Y:S05]  /*0fa0*/  @!P3 BRA `(.L_x_1164) ;  /* 0x000003900000b947 */ /* 0x000fea0003800000 */
[----:B------:R-:W-:Y:S01]  /*0fb0*/  SHF.R.U32.HI R16, RZ, 0x17, R14 ;  /* 0x00000017ff107819 */ /* 0x000fe2000001160e */
[----:B------:R-:W-:Y:S01]  /*0fc0*/  IMAD.SHL.U32 R32, R14, 0x100, RZ ;  /* 0x000001000e207824 */ /* 0x000fe200078e00ff */
[----:B------:R-:W-:Y:S01]  /*0fd0*/  UMOV UR4, URZ ;  /* 0x0000003f00047c82 */ /* 0x000fe20008000000 */
[----:B------:R-:W-:Y:S01]  /*0fe0*/  IMAD.MOV.U32 R27, RZ, RZ, RZ ;  /* 0x000000ffff1b7224 */ /* 0x000fe200078e00ff */
[----:B------:R-:W-:Y:S02]  /*0ff0*/  LOP3.LUT R16, R16, 0xff, RZ, 0xc0, !PT ;  /* 0x000000ff10107812 */ /* 0x000fe400078ec0ff */
[----:B------:R-:W-:Y:S02]  /*1000*/  LOP3.LUT R32, R32, 0x80000000, RZ, 0xfc, !PT ;  /* 0x8000000020207812 */ /* 0x000fe400078efcff */
[----:B------:R-:W-:Y:S02]  /*1010*/  IADD3 R29, R16, -0x80, RZ ;  /* 0xffffff80101d7810 */ /* 0x000fe40007ffe0ff */
[----:B------:R-:W-:-:S02]  /*1020*/  CS2R R16, SRZ ;  /* 0x0000000000107805 */ /* 0x000fc4000001ff00 */
[----:B------:R-:W-:-:S04]  /*1030*/  SHF.R.U32.HI R31, RZ, 0x5, R29 ;  /* 0x00000005ff1f7819 */ /* 0x000fc8000001161d */
.L_x_1165:
[C---:B0-----:R-:W-:Y:S01]  /*1040*/  IMAD.SHL.U32 R30, R16.reuse, 0x4, RZ ;  /* 0x00000004101e7824 */ /* 0x041fe200078e00ff */
[----:B------:R-:W-:-:S04]  /*1050*/  SHF.L.U64.HI R17, R16, 0x2, R17 ;  /* 0x0000000210117819 */ /* 0x000fc80000010211 */
[----:B------:R-:W-:-:S04]  /*1060*/  IADD3 R18, P3, R30, c[0x4][0x88], RZ ;  /* 0x010022001e127a10 */ /* 0x000fc80007f7e0ff */
[----:B------:R-:W-:-:S06]  /*1070*/  IADD3.X R19, R17, c[0x4][0x8c], RZ, P3, !PT ;  /* 0x0100230011137a10 */ /* 0x000fcc0001ffe4ff */
[----:B------:R-:W2:Y:S01]  /*1080*/  LDG.E.CONSTANT R19, [R18.64] ;  /* 0x0000000812137981 */ /* 0x000ea2000c1e9900 */
[----:B------:R-:W-:Y:S01]  /*1090*/  IMAD.IADD R30, R1, 0x1, R30 ;  /* 0x00000001011e7824 */ /* 0x000fe200078e021e */
[----:B------:R-:W-:-:S04]  /*10a0*/  IADD3 R16, R16, 0x1, RZ ;  /* 0x0000000110107810 */ /* 0x000fc80007ffe0ff */
[----:B------:R-:W-:Y:S02]  /*10b0*/  ISETP.NE.AND P3, PT, R16, 0x6, PT ;  /* 0x000000061000780c */ /* 0x000fe40003f65270 */
[----:B------:R-:W-:Y:S01]  /*10c0*/  SHF.R.S32.HI R17, RZ, 0x1f, R16 ;  /* 0x0000001fff117819 */ /* 0x000fe20000011410 */
[----:B--2---:R-:W-:-:S05]  /*10d0*/  IMAD.WIDE.U32 R20, R19, R32, RZ ;  /* 0x0000002013147225 */ /* 0x004fca00078e00ff */
[----:B------:R-:W-:-:S04]  /*10e0*/  IADD3 R33, P4, R20, R27, RZ ;  /* 0x0000001b14217210 */ /* 0x000fc80007f9e0ff */
[----:B------:R-:W-:Y:S01]  /*10f0*/  IADD3.X R27, R21, UR4, RZ, P4, !PT ;  /* 0x00000004151b7c10 */ /* 0x000fe2000a7fe4ff */
[----:B------:R0:W-:Y:S01]  /*1100*/  STL [R30], R33 ;  /* 0x000000211e007387 */ /* 0x0001e20000100800 */
[----:B------:R-:W-:Y:S05]  /*1110*/  @P3 BRA `(.L_x_1165) ;  /* 0xffffff2000003947 */ /* 0x000fea000383ffff */
[----:B------:R-:W-:Y:S01]  /*1120*/  LOP3.LUT P3, R21, R29, 0x1f, RZ, 0xc0, !PT ;  /* 0x0000001f1d157812 */ /* 0x000fe2000786c0ff */
[----:B------:R1:W-:Y:S01]  /*1130*/  STL [R1+0x18], R27 ;  /* 0x0000181b01007387 */ /* 0x0003e20000100800 */
[C---:B0-----:R-:W-:Y:S02]  /*1140*/  IADD3 R30, -R31.reuse, 0x4, RZ ;  /* 0x000000041f1e7810 */ /* 0x041fe40007ffe1ff */
[----:B------:R-:W-:-:S05]  /*1150*/  IADD3 R16, -R31, 0x6, RZ ;  /* 0x000000061f107810 */ /* 0x000fca0007ffe1ff */
[----:B------:R-:W-:-:S04]  /*1160*/  IMAD R29, R16, 0x4, R1 ;  /* 0x00000004101d7824 */ /* 0x000fc800078e0201 */
[----:B------:R-:W-:Y:S01]  /*1170*/  @P3 IMAD R30, R30, 0x4, R1 ;  /* 0x000000041e1e3824 */ /* 0x000fe200078e0201 */
[----:B------:R-:W2:Y:S04]  /*1180*/  LDL R20, [R29] ;  /* 0x000000001d147983 */ /* 0x000ea80000100800 */
[----:B------:R-:W3:Y:S04]  /*1190*/  @P3 LDL R19, [R30] ;  /* 0x000000001e133983 */ /* 0x000ee80000100800 */
[----:B------:R-:W4:Y:S01]  /*11a0*/  LDL R17, [R29+-0x4] ;  /* 0xfffffc001d117983 */ /* 0x000f220000100800 */
[----:B------:R-:W-:-:S04]  /*11b0*/  @P3 IADD3 R16, -R21, 0x20, RZ ;  /* 0x0000002015103810 */ /* 0x000fc80007ffe1ff */
[-C--:B---3--:R-:W-:Y:S02]  /*11c0*/  @P3 SHF.R.U32.HI R18, RZ, R16.reuse, R19 ;  /* 0x00000010ff123219 */ /* 0x088fe40000011613 */
[-C--:B--2---:R-:W-:Y:S02]  /*11d0*/  @P3 SHF.L.U32 R19, R20, R21.reuse, RZ ;  /* 0x0000001514133219 */ /* 0x084fe400000006ff */
[----:B----4-:R-:W-:Y:S02]  /*11e0*/  @P3 SHF.R.U32.HI R16, RZ, R16, R17 ;  /* 0x00000010ff103219 */ /* 0x010fe40000011611 */
[----:B------:R-:W-:-:S03]  /*11f0*/  @P3 SHF.L.U32 R21, R17, R21, RZ ;  /* 0x0000001511153219 */ /* 0x000fc600000006ff */
[----:B------:R-:W-:Y:S02]  /*1200*/  @P3 IMAD.IADD R20, R16, 0x1, R19 ;  /* 0x0000000110143824 */ /* 0x000fe400078e0213 */
[----:B------:R-:W-:-:S05]  /*1210*/  @P3 IMAD.IADD R17, R18, 0x1, R21 ;  /* 0x0000000112113824 */ /* 0x000fca00078e0215 */
[----:B------:R-:W-:-:S04]  /*1220*/  SHF.L.U32.HI R18, R17, 0x2, R20 ;  /* 0x0000000211127819 */ /* 0x000fc80000010614 */
[----:B------:R-:W-:-:S04]  /*1230*/  SHF.R.U32.HI R21, RZ, 0x1f, R18 ;  /* 0x0000001fff157819 */ /* 0x000fc80000011612 */
[----:B------:R-:W-:Y:S01]  /*1240*/  ISETP.NE.AND P4, PT, R21, RZ, PT ;  /* 0x000000ff1500720c */ /* 0x000fe20003f85270 */
[----:B------:R-:W-:-:S12]  /*1250*/  IMAD.SHL.U32 R16, R17, 0x4, RZ ;  /* 0x0000000411107824 */ /* 0x000fd800078e00ff */
[----:B------:R-:W-:Y:S02]  /*1260*/  @P4 LOP3.LUT R18, RZ, R18, RZ, 0x33, !PT ;  /* 0x00000012ff124212 */ /* 0x000fe400078e33ff */
[----:B------:R-:W-:-:S03]  /*1270*/  @P4 LOP3.LUT R16, RZ, R16, RZ, 0x33, !PT ;  /* 0x00000010ff104212 */ /* 0x000fc600078e33ff */
[----:B------:R-:W-:-:S06]  /*1280*/  IMAD.MOV.U32 R17, RZ, RZ, R18 ;  /* 0x000000ffff117224 */ /* 0x000fcc00078e0012 */
[----:B------:R-:W0:Y:S01]  /*1290*/  I2F.F64.S64 R16, R16 ;  /* 0x0000001000107312 */ /* 0x000e220000301c00 */
[----:B-1----:R-:W-:Y:S01]  /*12a0*/  LOP3.LUT P3, R27, R14, 0x80000000, RZ, 0xc0, !PT ;  /* 0x800000000e1b7812 */ /* 0x002fe2000786c0ff */
[----:B0-----:R-:W0:Y:S01]  /*12b0*/  DMUL R18, R16, c[0x2][0x0] ;  /* 0x0080000010127a28 */ /* 0x001e220000000000 */
[----:B------:R-:W-:-:S09]  /*12c0*/  LEA.HI R21, R20, R21, RZ, 0x2 ;  /* 0x0000001514157211 */ /* 0x000fd200078f10ff */
[----:B0-----:R-:W0:Y:S01]  /*12d0*/  F2F.F32.F64 R18, R18 ;  /* 0x0000001200127310 */ /* 0x001e220000301000 */
[----:B------:R-:W-:Y:S01]  /*12e0*/  @P4 LOP3.LUT R27, R27, 0x80000000, RZ, 0x3c, !PT ;  /* 0x800000001b1b4812 */ /* 0x000fe200078e3cff */
[----:B------:R-:W-:-:S03]  /*12f0*/  IMAD.MOV R20, RZ, RZ, -R21 ;  /* 0x000000ffff147224 */ /* 0x000fc600078e0a15 */
[----:B------:R-:W-:Y:S01]  /*1300*/  ISETP.NE.AND P4, PT, R27, RZ, PT ;  /* 0x000000ff1b00720c */ /* 0x000fe20003f85270 */
[----:B------:R-:W-:-:S03]  /*1310*/  @P3 IMAD.MOV.U32 R21, RZ, RZ, R20 ;  /* 0x000000ffff153224 */ /* 0x000fc600078e0014 */
[----:B0-----:R-:W-:Y:S01]  /*1320*/  FSEL R20, R18, -R18, !P4 ;  /* 0x8000001212147208 */ /* 0x001fe20006000000 */
[----:B------:R-:W-:Y:S05]  /*1330*/  BRA `(.L_x_1163) ;  /* 0x0000002000007947 */ /* 0x000fea0003800000 */
.L_x_1164:
[----:B------:R-:W-:Y:S01]  /*1340*/  FMUL R20, RZ, R14 ;  /* 0x0000000eff147220 */ /* 0x000fe20000400000 */
[----:B------:R-:W-:Y:S02]  /*1350*/  IMAD.MOV.U32 R21, RZ, RZ, RZ ;  /* 0x000000ffff157224 */ /* 0x000fe400078e00ff */
.L_x_1163:
[----:B------:R-:W-:Y:S05]  /*1360*/  BSYNC B1 ;  /* 0x0000000000017941 */ /* 0x000fea0003800000 */
.L_x_1162:
[----:B------:R-:W-:Y:S01]  /*1370*/  IADD3 R21, R21, 0x1, RZ ;  /* 0x0000000115157810 */ /* 0x000fe20007ffe0ff */
[----:B------:R-:W-:Y:S01]  /*1380*/  FMUL R18, R20, R20 ;  /* 0x0000001414127220 */ /* 0x000fe20000400000 */
[----:B------:R-:W-:Y:S01]  /*1390*/  IMAD.MOV.U32 R16, RZ, RZ, -0x46b2bead ;  /* 0xb94d4153ff107424 */ /* 0x000fe200078e00ff */
[----:B------:R-:W-:Y:S01]  /*13a0*/  FMUL R28, R15, R28 ;  /* 0x0000001c0f1c7220 */ /* 0x000fe20000400000 */
[C---:B------:R-:W-:Y:S01]  /*13b0*/  LOP3.LUT P4, RZ, R21.reuse, 0x1, RZ, 0xc0, !PT ;  /* 0x0000000115ff7812 */ /* 0x040fe2000788c0ff */
[----:B------:R-:W-:Y:S01]  /*13c0*/  BSSY B1, `(.L_x_1166) ;  /* 0x000004d000017945 */ /* 0x000fe20003800000 */
[----:B------:R-:W-:Y:S01]  /*13d0*/  LOP3.LUT P3, RZ, R21, 0x2, RZ, 0xc0, !PT ;  /* 0x0000000215ff7812 */ /* 0x000fe2000786c0ff */
[----:B------:R-:W-:Y:S01]  /*13e0*/  IMAD.MOV.U32 R21, RZ, RZ, R13 ;  /* 0x000000ffff157224 */ /* 0x000fe200078e000d */
[----:B------:R-:W-:-:S02]  /*13f0*/  FSEL R17, R23, 0.041666727513074874878, !P4 ;  /* 0x3d2aaabb17117808 */ /* 0x000fc40006000000 */
[----:B------:R-:W-:Y:S01]  /*1400*/  FSEL R27, R20, 1, !P4 ;  /* 0x3f800000141b7808 */ /* 0x000fe20006000000 */
[----:B------:R-:W-:-:S06]  /*1410*/  IMAD.MOV.U32 R20, RZ, RZ, R22 ;  /* 0x000000ffff147224 */ /* 0x000fcc00078e0016 */
[----:B------:R-:W-:-:S04]  /*1420*/  @P4 IMAD.MOV.U32 R19, RZ, RZ, 0x37cbac00 ;  /* 0x37cbac00ff134424 */ /* 0x000fc800078e00ff */
[----:B------:R-:W-:Y:S01]  /*1430*/  @P4 FFMA R16, R18, R19, -0.0013887860113754868507 ;  /* 0xbab607ed12104423 */ /* 0x000fe20000000013 */
[----:B------:R-:W-:-:S03]  /*1440*/  FSEL R19, -R24, -0.4999999701976776123, !P4 ;  /* 0xbeffffff18137808 */ /* 0x000fc60006000100 */
[----:B------:R-:W-:Y:S01]  /*1450*/  FFMA R16, R18, R16, R17 ;  /* 0x0000001012107223 */ /* 0x000fe20000000011 */
[----:B------:R-:W-:-:S03]  /*1460*/  FFMA R17, R27, R18, RZ ;  /* 0x000000121b117223 */ /* 0x000fc600000000ff */
[----:B------:R-:W-:-:S04]  /*1470*/  FFMA R16, R18, R16, R19 ;  /* 0x0000001012107223 */ /* 0x000fc80000000013 */
[----:B------:R-:W-:-:S04]  /*1480*/  FFMA R27, R16, R17, R27 ;  /* 0x00000011101b7223 */ /* 0x000fc8000000001b */
[----:B------:R-:W-:-:S04]  /*1490*/  @P3 FFMA R27, R27, -1, RZ ;  /* 0xbf8000001b1b3823 */ /* 0x000fc800000000ff */
[----:B------:R-:W-:Y:S01]  /*14a0*/  FMUL R27, R28, R27 ;  /* 0x0000001b1c1b7220 */ /* 0x000fe20000400000 */
        /* <DEDUP_REMOVED lines=12> */
.L_x_1169:
        /* <DEDUP_REMOVED lines=48> */
.L_x_1168:
[----:B------:R-:W-:Y:S01]  /*1870*/  FMUL R21, RZ, R12 ;  /* 0x0000000cff157220 */ /* 0x000fe20000400000 */
[----:B------:R-:W-:Y:S02]  /*1880*/  IMAD.MOV.U32 R20, RZ, RZ, RZ ;  /* 0x000000ffff147224 */ /* 0x000fe400078e00ff */
.L_x_1167:
[----:B------:R-:W-:Y:S05]  /*1890*/  BSYNC B1 ;  /* 0x0000000000017941 */ /* 0x000fea0003800000 */
.L_x_1166:
[C---:B------:R-:W-:Y:S01]  /*18a0*/  LOP3.LUT P4, RZ, R20.reuse, 0x1, RZ, 0xc0, !PT ;  /* 0x0000000114ff7812 */ /* 0x040fe2000788c0ff */
[----:B------:R-:W-:Y:S01]  /*18b0*/  FMUL R18, R21, R21 ;  /* 0x0000001515127220 */ /* 0x000fe20000400000 */
[----:B------:R-:W-:Y:S01]  /*18c0*/  IMAD.MOV.U32 R16, RZ, RZ, -0x46b2bead ;  /* 0xb94d4153ff107424 */ /* 0x000fe200078e00ff */
[----:B------:R-:W-:Y:S01]  /*18d0*/  LOP3.LUT P3, RZ, R20, 0x2, RZ, 0xc0, !PT ;  /* 0x0000000214ff7812 */ /* 0x000fe2000786c0ff */
[----:B------:R-:W-:Y:S01]  /*18e0*/  BSSY B1, `(.L_x_1170) ;  /* 0x0000049000017945 */ /* 0x000fe20003800000 */
[----:B------:R-:W-:Y:S02]  /*18f0*/  FSEL R17, R23, 0.041666727513074874878, !P4 ;  /* 0x3d2aaabb17117808 */ /* 0x000fe40006000000 */
[----:B------:R-:W-:-:S06]  /*1900*/  FSEL R28, R21, 1, !P4 ;  /* 0x3f800000151c7808 */ /* 0x000fcc0006000000 */
[----:B------:R-:W-:-:S04]  /*1910*/  @P4 IMAD.MOV.U32 R19, RZ, RZ, 0x37cbac00 ;  /* 0x37cbac00ff134424 */ /* 0x000fc800078e00ff */
[----:B------:R-:W-:Y:S01]  /*1920*/  @P4 FFMA R16, R18, R19, -0.0013887860113754868507 ;  /* 0xbab607ed12104423 */ /* 0x000fe20000000013 */
[----:B------:R-:W-:-:S03]  /*1930*/  FSEL R19, -R24, -0.4999999701976776123, !P4 ;  /* 0xbeffffff18137808 */ /* 0x000fc60006000100 */
[----:B------:R-:W-:Y:S01]  /*1940*/  FFMA R16, R18, R16, R17 ;  /* 0x0000001012107223 */ /* 0x000fe20000000011 */
[----:B------:R-:W-:-:S03]  /*1950*/  FFMA R17, R28, R18, RZ ;  /* 0x000000121c117223 */ /* 0x000fc600000000ff */
[----:B------:R-:W-:-:S04]  /*1960*/  FFMA R19, R18, R16, R19 ;  /* 0x0000001012137223 */ /* 0x000fc80000000013 */
[----:B------:R-:W-:-:S04]  /*1970*/  FFMA R28, R19, R17, R28 ;  /* 0x00000011131c7223 */ /* 0x000fc8000000001c */
[----:B------:R-:W-:Y:S01]  /*1980*/  @P3 FFMA R28, R28, -1, RZ ;  /* 0xbf8000001c1c3823 */ /* 0x000fe200000000ff */
[----:B------:R-:W-:Y:S05]  /*1990*/  @!P2 BRA `(.L_x_1171) ;  /* 0x000003d00000a947 */ /* 0x000fea0003800000 */
[----:B------:R-:W-:-:S13]  /*19a0*/  FSETP.NEU.AND P2, PT, |R14|, +INF , PT ;  /* 0x7f8000000e00780b */ /* 0x000fda0003f4d200 */
[----:B------:R-:W-:Y:S05]  /*19b0*/  @!P2 BRA `(.L_x_1172) ;  /* 0x000003900000a947 */ /* 0x000fea0003800000 */
[----:B------:R-:W-:Y:S01]  /*19c0*/  SHF.R.U32.HI R16, RZ, 0x17, R14 ;  /* 0x00000017ff107819 */ /* 0x000fe2000001160e */
[----:B------:R-:W-:Y:S01]  /*19d0*/  IMAD.SHL.U32 R31, R14, 0x100, RZ ;  /* 0x000001000e1f7824 */ /* 0x000fe200078e00ff */
[----:B------:R-:W-:Y:S01]  /*19e0*/  CS2R R18, SRZ ;  /* 0x0000000000127805 */ /* 0x000fe2000001ff00 */
[----:B------:R-:W-:Y:S01]  /*19f0*/  IMAD.MOV.U32 R25, RZ, RZ, RZ ;  /* 0x000000ffff197224 */ /* 0x000fe200078e00ff */
[----:B------:R-:W-:Y:S01]  /*1a00*/  LOP3.LUT R16, R16, 0xff, RZ, 0xc0, !PT ;  /* 0x000000ff10107812 */ /* 0x000fe200078ec0ff */
[----:B------:R-:W-:Y:S01]  /*1a10*/  UMOV UR4, URZ ;  /* 0x0000003f00047c82 */ /* 0x000fe20008000000 */
[----:B------:R-:W-:Y:S02]  /*1a20*/  LOP3.LUT R31, R31, 0x80000000, RZ, 0xfc, !PT ;  /* 0x800000001f1f7812 */ /* 0x000fe400078efcff */
[----:B------:R-:W-:-:S04]  /*1a30*/  IADD3 R30, R16, -0x80, RZ ;  /* 0xffffff80101e7810 */ /* 0x000fc80007ffe0ff */
[----:B------:R-:W-:Y:S02]  /*1a40*/  SHF.R.U32.HI R29, RZ, 0x5, R30 ;  /* 0x00000005ff1d7819 */ /* 0x000fe4000001161e */
.L_x_1173:
[C---:B0-----:R-:W-:Y:S01]  /*1a50*/  IMAD.SHL.U32 R26, R18.reuse, 0x4, RZ ;  /* 0x00000004121a7824 */ /* 0x041fe200078e00ff */
[----:B------:R-:W-:-:S04]  /*1a60*/  SHF.L.U64.HI R17, R18, 0x2, R19 ;  /* 0x0000000212117819 */ /* 0x000fc80000010213 */
[----:B------:R-:W-:-:S04]  /*1a70*/  IADD3 R16, P2, R26, c[0x4][0x88], RZ ;  /* 0x010022001a107a10 */ /* 0x000fc80007f5e0ff */
[----:B------:R-:W-:-:S05]  /*1a80*/  IADD3.X R17, R17, c[0x4][0x8c], RZ, P2, !PT ;  /* 0x0100230011117a10 */ /* 0x000fca00017fe4ff */
        /* <DEDUP_REMOVED lines=12> */
[C---:B------:R-:W-:Y:S02]  /*1b50*/  IADD3 R18, -R29.reuse, 0x4, RZ ;  /* 0x000000041d127810 */ /* 0x040fe40007ffe1ff */
[----:B------:R-:W-:-:S05]  /*1b60*/  IADD3 R16, -R29, 0x6, RZ ;  /* 0x000000061d107810 */ /* 0x000fca0007ffe1ff */
[----:B------:R-:W-:-:S04]  /*1b70*/  IMAD R20, R16, 0x4, R1 ;  /* 0x0000000410147824 */ /* 0x000fc800078e0201 */
[----:B------:R-:W-:Y:S01]  /*1b80*/  @P2 IMAD R29, R18, 0x4, R1 ;  /* 0x00000004121d2824 */ /* 0x000fe200078e0201 */
[----:B0-----:R-:W2:Y:S04]  /*1b90*/  LDL R26, [R20] ;  /* 0x00000000141a7983 */ /* 0x001ea80000100800 */
[----:B------:R-:W3:Y:S04]  /*1ba0*/  @P2 LDL R19, [R29] ;  /* 0x000000001d132983 */ /* 0x000ee80000100800 */
[----:B------:R-:W4:Y:S01]  /*1bb0*/  LDL R17, [R20+-0x4] ;  /* 0xfffffc0014117983 */ /* 0x000f220000100800 */
[----:B------:R-:W-:-:S02]  /*1bc0*/  @P2 IADD3 R16, -R21, 0x20, RZ ;  /* 0x0000002015102810 */ /* 0x000fc40007ffe1ff */
[----:B------:R-:W-:Y:S02]  /*1bd0*/  LOP3.LUT P3, R14, R14, 0x80000000, RZ, 0xc0, !PT ;  /* 0x800000000e0e7812 */ /* 0x000fe4000786c0ff */
        /* <DEDUP_REMOVED lines=13> */
[----:B------:R-:W0:Y:S02]  /*1cb0*/  I2F.F64.S64 R16, R16 ;  /* 0x0000001000107312 */ /* 0x000e240000301c00 */
[----:B0-----:R-:W0:Y:S01]  /*1cc0*/  DMUL R18, R16, c[0x2][0x0] ;  /* 0x0080000010127a28 */ /* 0x001e220000000000 */
[----:B------:R-:W-:Y:S02]  /*1cd0*/  @P2 LOP3.LUT R14, R14, 0x80000000, RZ, 0x3c, !PT ;  /* 0x800000000e0e2812 */ /* 0x000fe400078e3cff */
[----:B------:R-:W-:-:S07]  /*1ce0*/  LEA.HI R26, R26, R21, RZ, 0x2 ;  /* 0x000000151a1a7211 */ /* 0x000fce00078f10ff */
[----:B0-----:R-:W1:Y:S01]  /*1cf0*/  F2F.F32.F64 R18, R18 ;  /* 0x0000001200127310 */ /* 0x001e620000301000 */
[----:B------:R-:W-:Y:S01]  /*1d00*/  ISETP.NE.AND P2, PT, R14, RZ, PT ;  /* 0x000000ff0e00720c */ /* 0x000fe20003f45270 */
[----:B------:R-:W-:-:S04]  /*1d10*/  IMAD.MOV R14, RZ, RZ, -R26 ;  /* 0x000000ffff0e7224 */ /* 0x000fc800078e0a1a */
[----:B------:R-:W-:Y:S01]  /*1d20*/  @P3 IMAD.MOV.U32 R26, RZ, RZ, R14 ;  /* 0x000000ffff1a3224 */ /* 0x000fe200078e000e */
[----:B-1----:R-:W-:Y:S01]  /*1d30*/  FSEL R25, R18, -R18, !P2 ;  /* 0x8000001212197208 */ /* 0x002fe20005000000 */
[----:B------:R-:W-:Y:S05]  /*1d40*/  BRA `(.L_x_1171) ;  /* 0x0000002000007947 */ /* 0x000fea0003800000 */
.L_x_1172:
[----:B------:R-:W-:Y:S01]  /*1d50*/  FMUL R25, RZ, R14 ;  /* 0x0000000eff197220 */ /* 0x000fe20000400000 */
[----:B------:R-:W-:Y:S02]  /*1d60*/  IMAD.MOV.U32 R26, RZ, RZ, RZ ;  /* 0x000000ffff1a7224 */ /* 0x000fe400078e00ff */
.L_x_1171:
[----:B------:R-:W-:Y:S05]  /*1d70*/  BSYNC B1 ;  /* 0x0000000000017941 */ /* 0x000fea0003800000 */
.L_x_1170:
[C---:B------:R-:W-:Y:S01]  /*1d80*/  LOP3.LUT P3, RZ, R26.reuse, 0x1, RZ, 0xc0, !PT ;  /* 0x000000011aff7812 */ /* 0x040fe2000786c0ff */
[----:B------:R-:W-:Y:S01]  /*1d90*/  FMUL R18, R25, R25 ;  /* 0x0000001919127220 */ /* 0x000fe20000400000 */
[----:B------:R-:W-:Y:S01]  /*1da0*/  IMAD.MOV.U32 R16, RZ, RZ, -0x46b2bead ;  /* 0xb94d4153ff107424 */ /* 0x000fe200078e00ff */
[----:B------:R-:W-:Y:S01]  /*1db0*/  LOP3.LUT P2, RZ, R26, 0x2, RZ, 0xc0, !PT ;  /* 0x000000021aff7812 */ /* 0x000fe2000784c0ff */
[----:B------:R-:W-:Y:S01]  /*1dc0*/  BSSY B1, `(.L_x_1174) ;  /* 0x000004b000017945 */ /* 0x000fe20003800000 */
[----:B------:R-:W-:Y:S02]  /*1dd0*/  FSEL R17, R23, 0.041666727513074874878, !P3 ;  /* 0x3d2aaabb17117808 */ /* 0x000fe40005800000 */
[----:B------:R-:W-:Y:S01]  /*1de0*/  FSEL R14, R25, 1, !P3 ;  /* 0x3f800000190e7808 */ /* 0x000fe20005800000 */
[----:B------:R-:W-:-:S05]  /*1df0*/  FMUL R25, R15, R28 ;  /* 0x0000001c0f197220 */ /* 0x000fca0000400000 */
        /* <DEDUP_REMOVED lines=14> */
[----:B------:R-:W-:Y:S01]  /*1ee0*/  CS2R R18, SRZ ;  /* 0x0000000000127805 */ /* 0x000fe2000001ff00 */
[----:B------:R-:W-:Y:S01]  /*1ef0*/  UMOV UR4, URZ ;  /* 0x0000003f00047c82 */ /* 0x000fe20008000000 */
[----:B------:R-:W-:Y:S01]  /*1f00*/  LOP3.LUT R14, R13, 0xff, RZ, 0xc0, !PT ;  /* 0x000000ff0d0e7812 */ /* 0x000fe200078ec0ff */
[----:B------:R-:W-:Y:S01]  /*1f10*/  IMAD.MOV.U32 R13, RZ, RZ, RZ ;  /* 0x000000ffff0d7224 */ /* 0x000fe200078e00ff */
[----:B------:R-:W-:Y:S02]  /*1f20*/  LOP3.LUT R31, R16, 0x80000000, RZ, 0xfc, !PT ;  /* 0x80000000101f7812 */ /* 0x000fe400078efcff */
[----:B------:R-:W-:Y:S02]  /*1f30*/  IADD3 R22, R14, -0x80, RZ ;  /* 0xffffff800e167810 */ /* 0x000fe40007ffe0ff */
.L_x_1177:
        /* <DEDUP_REMOVED lines=16> */
[----:B0-----:R-:W-:-:S04]  /*2040*/  SHF.R.U32.HI R14, RZ, 0x5, R22 ;  /* 0x00000005ff0e7819 */ /* 0x001fc80000011616 */
[C---:B------:R-:W-:Y:S02]  /*2050*/  IADD3 R20, -R14.reuse, 0x4, RZ ;  /* 0x000000040e147810 */ /* 0x040fe40007ffe1ff */
[----:B------:R-:W-:-:S05]  /*2060*/  IADD3 R14, -R14, 0x6, RZ ;  /* 0x000000060e0e7810 */ /* 0x000fca0007ffe1ff */
[--C-:B------:R-:W-:Y:S02]  /*2070*/  @P1 IMAD R20, R20, 0x4, R1.reuse ;  /* 0x0000000414141824 */ /* 0x100fe400078e0201 */
[----:B------:R-:W-:-:S03]  /*2080*/  IMAD R18, R14, 0x4, R1 ;  /* 0x000000040e127824 */ /* 0x000fc600078e0201 */
[----:B------:R-:W2:Y:S04]  /*2090*/  @P1 LDL R19, [R20] ;  /* 0x0000000014131983 */ /* 0x000ea80000100800 */
[----:B------:R-:W3:Y:S04]  /*20a0*/  LDL R22, [R18] ;  /* 0x0000000012167983 */ /* 0x000ee80000100800 */
[----:B------:R-:W4:Y:S01]  /*20b0*/  LDL R17, [R18+-0x4] ;  /* 0xfffffc0012117983 */ /* 0x000f220000100800 */
[----:B------:R-:W-:Y:S02]  /*20c0*/  @P1 IADD3 R14, -R21, 0x20, RZ ;  /* 0x00000020150e1810 */ /* 0x000fe40007ffe1ff */
[----:B------:R-:W-:-:S02]  /*20d0*/  LOP3.LUT P2, R12, R12, 0x80000000, RZ, 0xc0, !PT ;  /* 0x800000000c0c7812 */ /* 0x000fc4000784c0ff */
[-C--:B--2---:R-:W-:Y:S02]  /*20e0*/  @P1 SHF.R.U32.HI R16, RZ, R14.reuse, R19 ;  /* 0x0000000eff101219 */ /* 0x084fe40000011613 */
[-C--:B---3--:R-:W-:Y:S02]  /*20f0*/  @P1 SHF.L.U32 R19, R22, R21.reuse, RZ ;  /* 0x0000001516131219 */ /* 0x088fe400000006ff */
[----:B----4-:R-:W-:Y:S02]  /*2100*/  @P1 SHF.R.U32.HI R14, RZ, R14, R17 ;  /* 0x0000000eff0e1219 */ /* 0x010fe40000011611 */
[----:B------:R-:W-:-:S03]  /*2110*/  @P1 SHF.L.U32 R21, R17, R21, RZ ;  /* 0x0000001511151219 */ /* 0x000fc600000006ff */
[----:B------:R-:W-:Y:S02]  /*2120*/  @P1 IMAD.IADD R22, R14, 0x1, R19 ;  /* 0x000000010e161824 */ /* 0x000fe400078e0213 */
[----:B------:R-:W-:-:S04]  /*2130*/  @P1 IMAD.IADD R17, R16, 0x1, R21 ;  /* 0x0000000110111824 */ /* 0x000fc800078e0215 */
[C---:B------:R-:W-:Y:S01]  /*2140*/  IMAD.SHL.U32 R16, R17.reuse, 0x4, RZ ;  /* 0x0000000411107824 */ /* 0x040fe200078e00ff */
[----:B-1----:R-:W-:-:S04]  /*2150*/  SHF.L.U32.HI R13, R17, 0x2, R22 ;  /* 0x00000002110d7819 */ /* 0x002fc80000010616 */
[----:B------:R-:W-:-:S04]  /*2160*/  SHF.R.U32.HI R21, RZ, 0x1f, R13 ;  /* 0x0000001fff157819 */ /* 0x000fc8000001160d */
        /* <DEDUP_REMOVED lines=14> */
.L_x_1176:
[----:B------:R-:W-:Y:S01]  /*2250*/  FMUL R13, RZ, R12 ;  /* 0x0000000cff0d7220 */ /* 0x000fe20000400000 */
[----:B------:R-:W-:Y:S02]  /*2260*/  IMAD.MOV.U32 R22, RZ, RZ, RZ ;  /* 0x000000ffff167224 */ /* 0x000fe400078e00ff */
.L_x_1175:
[----:B------:R-:W-:Y:S05]  /*2270*/  BSYNC B1 ;  /* 0x0000000000017941 */ /* 0x000fea0003800000 */
.L_x_1174:
[----:B------:R-:W-:Y:S01]  /*2280*/  IADD3 R22, R22, 0x1, RZ ;  /* 0x0000000116167810 */ /* 0x000fe20007ffe0ff */
[----:B------:R-:W-:Y:S01]  /*2290*/  IMAD.MOV.U32 R12, RZ, RZ, c[0x0][0x274] ;  /* 0x00009d00ff0c7624 */ /* 0x000fe200078e00ff */
[----:B------:R-:W-:Y:S01]  /*22a0*/  FMUL R9, R9, c[0x0][0x274] ;  /* 0x00009d0009097a20 */ /* 0x000fe20000400000 */
[----:B------:R-:W-:Y:S01]  /*22b0*/  FMUL R7, R7, c[0x0][0x274] ;  /* 0x00009d0007077a20 */ /* 0x000fe20000400000 */
[----:B------:R-:W-:Y:S01]  /*22c0*/  LOP3.LUT P2, RZ, R22, 0x1, RZ, 0xc0, !PT ;  /* 0x0000000116ff7812 */ /* 0x000fe2000784c0ff */
[----:B------:R-:W-:Y:S01]  /*22d0*/  FADD R18, -R12, 1 ;  /* 0x3f8000000c127421 */ /* 0x000fe20000000100 */
[----:B------:R-:W-:Y:S01]  /*22e0*/  FMUL R17, R13, R13 ;  /* 0x0000000d0d117220 */ /* 0x000fe20000400000 */
[----:B------:R-:W-:Y:S01]  /*22f0*/  FMUL R11, R11, c[0x0][0x274] ;  /* 0x00009d000b0b7a20 */ /* 0x000fe20000400000 */
[----:B------:R-:W-:Y:S01]  /*2300*/  FSEL R24, -R24, -0.4999999701976776123, !P2 ;  /* 0xbeffffff18187808 */ /* 0x000fe20005000100 */
[C---:B------:R-:W-:Y:S01]  /*2310*/  FFMA R12, R18.reuse, R6, R9 ;  /* 0x00000006120c7223 */ /* 0x040fe20000000009 */
[----:B------:R-:W-:Y:S01]  /*2320*/  FFMA R16, R18, R4, R7 ;  /* 0x0000000412107223 */ /* 0x000fe20000000007 */
[----:B------:R-:W-:Y:S01]  /*2330*/  IMAD.MOV.U32 R6, RZ, RZ, -0x46b2bead ;  /* 0xb94d4153ff067424 */ /* 0x000fe200078e00ff */
[----:B------:R-:W-:Y:S01]  /*2340*/  FSEL R4, R23, 0.041666727513074874878, !P2 ;  /* 0x3d2aaabb17047808 */ /* 0x000fe20005000000 */
[----:B------:R-:W-:Y:S01]  /*2350*/  ULDC UR5, c[0x0][0x210] ;  /* 0x0000840000057ab9 */ /* 0x000fe20000000800 */
[----:B------:R-:W-:Y:S01]  /*2360*/  LOP3.LUT P1, RZ, R22, 0x2, RZ, 0xc0, !PT ;  /* 0x0000000216ff7812 */ /* 0x000fe2000782c0ff */
[----:B------:R-:W-:Y:S01]  /*2370*/  ULDC UR4, c[0x0][0x1a0] ;  /* 0x0000680000047ab9 */ /* 0x000fe20000000800 */
[----:B------:R-:W-:Y:S01]  /*2380*/  FADD R25, R25, R16 ;  /* 0x0000001019197221 */ /* 0x000fe20000000000 */
[----:B------:R-:W-:Y:S01]  /*2390*/  @P2 IMAD.MOV.U32 R14, RZ, RZ, 0x37cbac00 ;  /* 0x37cbac00ff0e2424 */ /* 0x000fe200078e00ff */
[----:B------:R-:W-:Y:S01]  /*23a0*/  USHF.R.S32.HI UR5, URZ, 0x1f, UR5 ;  /* 0x0000001f3f057899 */ /* 0x000fe20008011405 */
[----:B------:R-:W-:Y:S01]  /*23b0*/  FADD R27, R27, R12 ;  /* 0x0000000c1b1b7221 */ /* 0x000fe20000000000 */
[----:B------:R-:W-:Y:S01]  /*23c0*/  ULDC UR6, c[0x0][0x1d8] ;  /* 0x0000760000067ab9 */ /* 0x000fe20000000800 */
[C---:B------:R-:W-:Y:S01]  /*23d0*/  @P2 FFMA R6, R17.reuse, R14, -0.0013887860113754868507 ;  /* 0xbab607ed11062423 */ /* 0x040fe2000000000e */
[----:B------:R-:W-:Y:S01]  /*23e0*/  FFMA R14, R18, R8, R11 ;  /* 0x00000008120e7223 */ /* 0x000fe2000000000b */
[----:B------:R-:W-:Y:S01]  /*23f0*/  SHF.R.S32.HI R11, RZ, 0x1f, R5 ;  /* 0x0000001fff0b7819 */ /* 0x000fe20000011405 */
[----:B------:R-:W-:Y:S01]  /*2400*/  USHF.R.S32.HI UR4, URZ, 0x1f, UR4 ;  /* 0x0000001f3f047899 */ /* 0x000fe20008011404 */
[----:B------:R-:W-:Y:S01]  /*2410*/  FFMA R4, R17, R6, R4 ;  /* 0x0000000611047223 */ /* 0x000fe20000000004 */
[----:B------:R-:W-:Y:S01]  /*2420*/  IMAD.MOV.U32 R12, RZ, RZ, c[0x0][0x210] ;  /* 0x00008400ff0c7624 */ /* 0x000fe200078e00ff */
[----:B------:R-:W-:Y:S01]  /*2430*/  USHF.R.S32.HI UR6, URZ, 0x1f, UR6 ;  /* 0x0000001f3f067899 */ /* 0x000fe20008011406 */
[----:B------:R-:W-:Y:S01]  /*2440*/  IMAD R16, R11, c[0x0][0x210], RZ ;  /* 0x000084000b107a24 */ /* 0x000fe200078e02ff */
[----:B------:R-:W-:Y:S01]  /*2450*/  FFMA R19, R17, R4, R24 ;  /* 0x0000000411137223 */ /* 0x000fe20000000018 */
[----:B------:R-:W-:Y:S01]  /*2460*/  FSEL R4, R13, 1, !P2 ;  /* 0x3f8000000d047808 */ /* 0x000fe20005000000 */
[----:B------:R-:W-:Y:S01]  /*2470*/  IMAD.MOV.U32 R6, RZ, RZ, c[0x0][0x1a0] ;  /* 0x00006800ff067624 */ /* 0x000fe200078e00ff */
[----:B------:R-:W-:Y:S01]  /*2480*/  BSSY B1, `(.L_x_1178) ;  /* 0x0000025000017945 */ /* 0x000fe20003800000 */
[----:B------:R-:W-:-:S02]  /*2490*/  IMAD R20, R11, c[0x0][0x1a0], RZ ;  /* 0x000068000b147a24 */ /* 0x000fc400078e02ff */
[----:B------:R-:W-:Y:S01]  /*24a0*/  FFMA R17, R4, R17, RZ ;  /* 0x0000001104117223 */ /* 0x000fe200000000ff */
[----:B------:R-:W-:Y:S02]  /*24b0*/  IMAD.MOV.U32 R8, RZ, RZ, c[0x0][0x1d8] ;  /* 0x00007600ff087624 */ /* 0x000fe400078e00ff */
[----:B------:R-:W-:Y:S01]  /*24c0*/  IMAD R18, R11, c[0x0][0x1d8], RZ ;  /* 0x000076000b127a24 */ /* 0x000fe200078e02ff */
[----:B------:R-:W-:Y:S01]  /*24d0*/  FFMA R4, R19, R17, R4 ;  /* 0x0000001113047223 */ /* 0x000fe20000000004 */
[C---:B------:R-:W-:Y:S01]  /*24e0*/  IMAD R21, R5.reuse, UR5, R16 ;  /* 0x0000000505157c24 */ /* 0x040fe2000f8e0210 */
[----:B-----5:R-:W-:Y:S01]  /*24f0*/  FMUL R17, R10, 10000 ;  /* 0x461c40000a117820 */ /* 0x020fe20000400000 */
[C---:B------:R-:W-:Y:S01]  /*2500*/  IMAD.WIDE.U32 R12, R5.reuse, R12, c[0x0][0x1f0] ;  /* 0x00007c00050c7625 */ /* 0x040fe200078e000c */
[----:B------:R-:W0:Y:S01]  /*2510*/  MUFU.RCP R16, c[0x0][0x264] ;  /* 0x0000990000107b08 */ /* 0x000e220000001000 */
[----:B------:R-:W-:Y:S02]  /*2520*/  @P1 FFMA R4, R4, -1, RZ ;  /* 0xbf80000004041823 */ /* 0x000fe400000000ff */
[----:B------:R-:W-:-:S02]  /*2530*/  IMAD.WIDE.U32 R6, R5, R6, c[0x0][0x180] ;  /* 0x0000600005067625 */ /* 0x000fc400078e0006 */
[----:B------:R-:W-:Y:S02]  /*2540*/  FFMA R15, R15, R4, R14 ;  /* 0x000000040f0f7223 */ /* 0x000fe4000000000e */
[C---:B------:R-:W-:Y:S01]  /*2550*/  IMAD R29, R5.reuse, UR4, R20 ;  /* 0x00000004051d7c24 */ /* 0x040fe2000f8e0214 */
[----:B------:R-:W1:Y:S01]  /*2560*/  FCHK P1, R0, c[0x0][0x264] ;  /* 0x0000990000007b02 */ /* 0x000e620000020000 */
[----:B------:R-:W-:-:S04]  /*2570*/  IMAD.WIDE.U32 R8, R5, R8, c[0x0][0x1b8] ;  /* 0x00006e0005087625 */ /* 0x000fc800078e0008 */
[----:B------:R-:W-:Y:S02]  /*2580*/  IMAD R23, R5, UR6, R18 ;  /* 0x0000000605177c24 */ /* 0x000fe4000f8e0212 */
[----:B------:R-:W-:Y:S02]  /*2590*/  IMAD.IADD R13, R13, 0x1, R21 ;  /* 0x000000010d0d7824 */ /* 0x000fe400078e0215 */
[----:B------:R-:W-:Y:S02]  /*25a0*/  IMAD.IADD R7, R7, 0x1, R29 ;  /* 0x0000000107077824 */ /* 0x000fe400078e021d */
[----:B------:R-:W-:Y:S02]  /*25b0*/  IMAD.MOV.U32 R21, RZ, RZ, 0x1 ;  /* 0x00000001ff157424 */ /* 0x000fe400078e00ff */
[----:B------:R-:W-:Y:S02]  /*25c0*/  IMAD.IADD R9, R9, 0x1, R23 ;  /* 0x0000000109097824 */ /* 0x000fe400078e0217 */
[----:B------:R-:W-:Y:S01]  /*25d0*/  IMAD.MOV.U32 R19, RZ, RZ, c[0x0][0x264] ;  /* 0x00009900ff137624 */ /* 0x000fe200078e00ff */
[----:B------:R2:W-:Y:S03]  /*25e0*/  STG.E [R6.64], R21 ;  /* 0x0000001506007986 */ /* 0x0005e6000c101908 */
[C---:B0-----:R-:W-:Y:S01]  /*25f0*/  FFMA R19, R16.reuse, -R19, 1 ;  /* 0x3f80000010137423 */ /* 0x041fe20000000813 */
[----:B------:R0:W-:Y:S03]  /*2600*/  STG.E [R8.64], R27 ;  /* 0x0000001b08007986 */ /* 0x0001e6000c101908 */
[----:B------:R-:W-:Y:S01]  /*2610*/  FFMA R19, R16, R19, R16 ;  /* 0x0000001310137223 */ /* 0x000fe20000000010 */
[----:B------:R0:W-:Y:S03]  /*2620*/  STG.E [R8.64+0x4], R25 ;  /* 0x0000041908007986 */ /* 0x0001e6000c101908 */
[----:B------:R-:W-:Y:S01]  /*2630*/  FFMA R4, R0, R19, RZ ;  /* 0x0000001300047223 */ /* 0x000fe200000000ff */
[----:B------:R0:W-:Y:S03]  /*2640*/  STG.E [R8.64+0x8], R15 ;  /* 0x0000080f08007986 */ /* 0x0001e6000c101908 */
[----:B--2---:R-:W-:Y:S01]  /*2650*/  FFMA R6, R4, -c[0x0][0x264], R0 ;  /* 0x8000990004067a23 */ /* 0x004fe20000000000 */
[----:B------:R0:W-:Y:S03]  /*2660*/  STG.E [R12.64], R17 ;  /* 0x000000110c007986 */ /* 0x0001e6000c101908 */
[----:B------:R-:W-:Y:S01]  /*2670*/  FFMA R19, R19, R6, R4 ;  /* 0x0000000613137223 */ /* 0x000fe20000000004 */
[----:B-1----:R-:W-:Y:S05]  /*2680*/  @!P1 BRA `(.L_x_1179) ;  /* 0x0000004000009947 */ /* 0x002fea0003800000 */
[----:B------:R-:W-:Y:S01]  /*2690*/  IMAD.MOV.U32 R7, RZ, RZ, c[0x0][0x264] ;  /* 0x00009900ff077624 */ /* 0x000fe200078e00ff */
[----:B------:R-:W-:-:S02]  /*26a0*/  MOV R4, 0x26c0 ;  /* 0x000026c000047802 */ /* 0x000fc40000000f00 */
[----:B0-----:R-:W-:Y:S05]  /*26b0*/  CALL.REL.NOINC `($__internal_38_$__cuda_sm3x_div_rn_noftz_f32_slowpath) ;  /* 0x0000035000007944 */ /* 0x001fea0003c00000 */
[----:B0-----:R-:W-:Y:S02]  /*26c0*/  IMAD.MOV.U32 R19, RZ, RZ, R9 ;  /* 0x000000ffff137224 */ /* 0x001fe400078e0009 */
.L_x_1179:
[----:B------:R-:W-:Y:S05]  /*26d0*/  BSYNC B1 ;  /* 0x0000000000017941 */ /* 0x000fea0003800000 */
.L_x_1178:
[----:B------:R-:W-:Y:S01]  /*26e0*/  IMAD.MOV.U32 R7, RZ, RZ, 0x3d23d70a ;  /* 0x3d23d70aff077424 */ /* 0x000fe200078e00ff */
[----:B------:R-:W1:Y:S01]  /*26f0*/  FCHK P1, R19, 25 ;  /* 0x41c8000013007902 */ /* 0x000e620000020000 */
[----:B------:R-:W-:Y:S01]  /*2700*/  IMAD.MOV.U32 R0, RZ, RZ, 0x41c80000 ;  /* 0x41c80000ff007424 */ /* 0x000fe200078e00ff */
[----:B------:R-:W-:Y:S03]  /*2710*/  BSSY B1, `(.L_x_1180) ;  /* 0x000000b000017945 */ /* 0x000fe60003800000 */
[----:B------:R-:W-:-:S04]  /*2720*/  FFMA R0, R7, -R0, 1 ;  /* 0x3f80000007007423 */ /* 0x000fc80000000800 */
[----:B------:R-:W-:-:S04]  /*2730*/  FFMA R0, R0, R7, 0.039999999105930328369 ;  /* 0x3d23d70a00007423 */ /* 0x000fc80000000007 */
[----:B------:R-:W-:-:S04]  /*2740*/  FFMA R4, R0, R19, RZ ;  /* 0x0000001300047223 */ /* 0x000fc800000000ff */
[----:B------:R-:W-:-:S04]  /*2750*/  FFMA R7, R4, -25, R19 ;  /* 0xc1c8000004077823 */ /* 0x000fc80000000013 */
[----:B0-----:R-:W-:Y:S01]  /*2760*/  FFMA R9, R0, R7, R4 ;  /* 0x0000000700097223 */ /* 0x001fe20000000004 */
[----:B-1----:R-:W-:Y:S05]  /*2770*/  @!P1 BRA `(.L_x_1181) ;  /* 0x0000004000009947 */ /* 0x002fea0003800000 */
[----:B------:R-:W-:Y:S01]  /*2780*/  IMAD.MOV.U32 R0, RZ, RZ, R19 ;  /* 0x000000ffff007224 */ /* 0x000fe200078e0013 */
[----:B------:R-:W-:Y:S01]  /*2790*/  MOV R4, 0x27c0 ;  /* 0x000027c000047802 */ /* 0x000fe20000000f00 */
[----:B------:R-:W-:Y:S02]  /*27a0*/  IMAD.MOV.U32 R7, RZ, RZ, 0x41c80000 ;  /* 0x41c80000ff077424 */ /* 0x000fe400078e00ff */
[----:B------:R-:W-:Y:S05]  /*27b0*/  CALL.REL.NOINC `($__internal_38_$__cuda_sm3x_div_rn_noftz_f32_slowpath) ;  /* 0x0000025000007944 */ /* 0x000fea0003c00000 */
.L_x_1181:
[----:B------:R-:W-:Y:S05]  /*27c0*/  BSYNC B1 ;  /* 0x0000000000017941 */ /* 0x000fea0003800000 */
.L_x_1180:
[----:B------:R-:W-:Y:S01]  /*27d0*/  ULDC UR4, c[0x0][0x248] ;  /* 0x0000920000047ab9 */ /* 0x000fe20000000800 */
[----:B------:R-:W-:Y:S01]  /*27e0*/  IMAD.MOV.U32 R6, RZ, RZ, c[0x0][0x248] ;  /* 0x00009200ff067624 */ /* 0x000fe200078e00ff */
[----:B------:R-:W-:Y:S01]  /*27f0*/  USHF.R.S32.HI UR4, URZ, 0x1f, UR4 ;  /* 0x0000001f3f047899 */ /* 0x000fe20008011404 */
[----:B------:R-:W-:Y:S02]  /*2800*/  IMAD R0, R11, c[0x0][0x248], RZ ;  /* 0x000092000b007a24 */ /* 0x000fe400078e02ff */
[----:B------:R-:W-:-:S04]  /*2810*/  IMAD.WIDE.U32 R6, R5, R6, c[0x0][0x228] ;  /* 0x00008a0005067625 */ /* 0x000fc800078e0006 */
[----:B------:R-:W-:-:S04]  /*2820*/  IMAD R5, R5, UR4, R0 ;  /* 0x0000000405057c24 */ /* 0x000fc8000f8e0200 */
[----:B------:R-:W-:-:S05]  /*2830*/  IMAD.IADD R7, R7, 0x1, R5 ;  /* 0x0000000107077824 */ /* 0x000fca00078e0205 */
[----:B0-----:R0:W-:Y:S02]  /*2840*/  STG.E [R6.64], R9 ;  /* 0x0000000906007986 */ /* 0x0011e4000c101908 */
.L_x_1154:
[----:B------:R-:W-:Y:S05]  /*2850*/  BSYNC B0 ;  /* 0x0000000000007941 */ /* 0x000fea0003800000 */
.L_x_1153:
[----:B------:R-:W-:Y:S01]  /*2860*/  @P0 CALL.REL.NOINC `(.L_x_1182) ;  /* 0x0000001000000944 */ /* 0x000fe20003c00000 */
[----:B------:R-:W-:Y:S05]  /*2870*/  BRA `(.L_x_1183) ;  /* 0xffffd82000007947 */ /* 0x000fea000383ffff */
.L_x_1182:
[----:B------:R-:W-:Y:S05]  /*2880*/  EXIT ;  /* 0x000000000000794d */ /* 0x000fea0003800000 */
        .weak           $__internal_37_$__cuda_sm20_sqrt_rn_f32_slowpath
        .type           $__internal_37_$__cuda_sm20_sqrt_rn_f32_slowpath,@function
        .size           $__internal_37_$__cuda_sm20_sqrt_rn_f32_slowpath,($__internal_38_$__cuda_sm3x_div_rn_noftz_f32_slowpath - $__internal_37_$__cuda_sm20_sqrt_rn_f32_slowpath)
$__internal_37_$__cuda_sm20_sqrt_rn_f32_slowpath:
        /* <DEDUP_REMOVED lines=20> */
.L_x_1184:
[----:B------:R-:W-:Y:S02]  /*29d0*/  IMAD.MOV.U32 R0, RZ, RZ, R12 ;  /* 0x000000ffff007224 */ /* 0x000fe400078e000c */
[----:B------:R-:W-:Y:S02]  /*29e0*/  IMAD.MOV.U32 R12, RZ, RZ, R18 ;  /* 0x000000ffff0c7224 */ /* 0x000fe400078e0012 */
[----:B------:R-:W-:-:S04]  /*29f0*/  IMAD.MOV.U32 R13, RZ, RZ, 0x0 ;  /* 0x00000000ff0d7424 */ /* 0x000fc800078e00ff */
[----:B------:R-:W-:Y:S05]  /*2a00*/  RET.REL.NODEC R12 `(swellParticles_cuda_kernel_forward) ;  /* 0xffffd5f00c007950 */ /* 0x000fea0003c3ffff */
        .weak           $__internal_38_$__cuda_sm3x_div_rn_noftz_f32_slowpath
        .type           $__internal_38_$__cuda_sm3x_div_rn_noftz_f32_slowpath,@function
        .size           $__internal_38_$__cuda_sm3x_div_rn_noftz_f32_slowpath,(.L_x_1293 - $__internal_38_$__cuda_sm3x_div_rn_noftz_f32_slowpath)
$__internal_38_$__cuda_sm3x_div_rn_noftz_f32_slowpath:
        /* <DEDUP_REMOVED lines=34> */
.L_x_1186:
        /* <DEDUP_REMOVED lines=51> */
.L_x_1193:
[----:B------:R-:W-:-:S04]  /*2f60*/  LOP3.LUT R9, R9, 0x80000000, RZ, 0xc0, !PT ;  /* 0x8000000009097812 */ /* 0x000fc800078ec0ff */
[----:B------:R-:W-:Y:S01]  /*2f70*/  LOP3.LUT R9, R9, 0x7f800000, RZ, 0xfc, !PT ;  /* 0x7f80000009097812 */ /* 0x000fe200078efcff */
[----:B------:R-:W-:Y:S05]  /*2f80*/  BRA `(.L_x_1194) ;  /* 0x0000001000007947 */ /* 0x000fea0003800000 */
.L_x_1192:
[----:B------:R-:W-:Y:S02]  /*2f90*/  IMAD R9, R7, 0x800000, R9 ;  /* 0x0080000007097824 */ /* 0x000fe400078e0209 */
.L_x_1194:
[----:B------:R-:W-:Y:S05]  /*2fa0*/  BSYNC B3 ;  /* 0x0000000000037941 */ /* 0x000fea0003800000 */
.L_x_1191:
[----:B------:R-:W-:Y:S05]  /*2fb0*/  BRA `(.L_x_1195) ;  /* 0x0000008000007947 */ /* 0x000fea0003800000 */
.L_x_1190:
[----:B------:R-:W-:-:S04]  /*2fc0*/  LOP3.LUT R0, R7, 0x80000000, R0, 0x48, !PT ;  /* 0x8000000007007812 */ /* 0x000fc800078e4800 */
[----:B------:R-:W-:Y:S01]  /*2fd0*/  LOP3.LUT R9, R0, 0x7f800000, RZ, 0xfc, !PT ;  /* 0x7f80000000097812 */ /* 0x000fe200078efcff */
[----:B------:R-:W-:Y:S05]  /*2fe0*/  BRA `(.L_x_1195) ;  /* 0x0000005000007947 */ /* 0x000fea0003800000 */
.L_x_1189:
[----:B------:R-:W-:Y:S01]  /*2ff0*/  LOP3.LUT R9, R7, 0x80000000, R0, 0x48, !PT ;  /* 0x8000000007097812 */ /* 0x000fe200078e4800 */
[----:B------:R-:W-:Y:S05]  /*3000*/  BRA `(.L_x_1195) ;  /* 0x0000003000007947 */ /* 0x000fea0003800000 */
.L_x_1188:
[----:B------:R-:W0:Y:S01]  /*3010*/  MUFU.RSQ R9, -QNAN ;  /* 0xffc0000000097908 */ /* 0x000e220000001400 */
[----:B------:R-:W-:Y:S05]  /*3020*/  BRA `(.L_x_1195) ;  /* 0x0000001000007947 */ /* 0x000fea0003800000 */
.L_x_1187:
[----:B------:R-:W-:Y:S02]  /*3030*/  FADD.FTZ R9, R0, R7 ;  /* 0x0000000700097221 */ /* 0x000fe40000010000 */
.L_x_1195:
[----:B------:R-:W-:Y:S05]  /*3040*/  BSYNC B2 ;  /* 0x0000000000027941 */ /* 0x000fea0003800000 */
.L_x_1185:
[----:B------:R-:W-:Y:S02]  /*3050*/  IMAD.MOV.U32 R6, RZ, RZ, R4 ;  /* 0x000000ffff067224 */ /* 0x000fe400078e0004 */
[----:B------:R-:W-:-:S04]  /*3060*/  IMAD.MOV.U32 R7, RZ, RZ, 0x0 ;  /* 0x00000000ff077424 */ /* 0x000fc800078e00ff */
[----:B------:R-:W-:Y:S05]  /*3070*/  RET.REL.NODEC R6 `(swellParticles_cuda_kernel_forward) ;  /* 0xffffcf8006007950 */ /* 0x000fea0003c3ffff */
.L_x_1196:
        /* <DEDUP_REMOVED lines=16> */
.L_x_1293:


//--------------------- .text.sleepParticles_cuda_kernel_backward --------------------------
	.section	.text.sleepParticles_cuda_kernel_backward,"ax",@progbits
	.sectioninfo	@"SHI_REGISTERS=30"
	.align	128
        .global         sleepParticles_cuda_kernel_backward
        .type           sleepParticles_cuda_kernel_backward,@function
        .size           sleepParticles_cuda_kernel_backward,(.L_x_1295 - sleepParticles_cuda_kernel_backward)
        .other          sleepParticles_cuda_kernel_backward,@"STO_CUDA_ENTRY STV_DEFAULT"
sleepParticles_cuda_kernel_backward:
.text.sleepParticles_cuda_kernel_backward:
        /* <DEDUP_REMOVED lines=9> */
[----:B------:R-:W-:-:S07]  /*0090*/  MOV R3, c[0x0][0x268] ;  /* 0x00009a0000037a02 */ /* 0x000fce0000000f00 */
[----:B------:R-:W1:Y:S01]  /*00a0*/  FCHK P0, RZ, c[0x0][0x268] ;  /* 0x00009a00ff007b02 */ /* 0x000e620000000000 */
[----:B0-----:R-:W-:-:S04]  /*00b0*/  FFMA R3, R0, -R3, 1 ;  /* 0x3f80000000037423 */ /* 0x001fc80000000803 */
[----:B------:R-:W-:-:S04]  /*00c0*/  FFMA R3, R0, R3, R0 ;  /* 0x0000000300037223 */ /* 0x000fc80000000000 */
[----:B------:R-:W-:-:S04]  /*00d0*/  FFMA R0, RZ, R3, RZ ;  /* 0x00000003ff007223 */ /* 0x000fc800000000ff */
[----:B------:R-:W-:-:S04]  /*00e0*/  FFMA R2, R0, -c[0x0][0x268], RZ ;  /* 0x80009a0000027a23 */ /* 0x000fc800000000ff */
[----:B------:R-:W-:Y:S01]  /*00f0*/  FFMA R0, R3, R2, R0 ;  /* 0x0000000203007223 */ /* 0x000fe20000000000 */
[----:B-1----:R-:W-:Y:S05]  /*0100*/  @!P0 BRA `(.L_x_1197) ;  /* 0x0000005000008947 */ /* 0x002fea0003800000 */
[----:B------:R-:W-:Y:S01]  /*0110*/  IMAD.MOV.U32 R6, RZ, RZ, RZ ;  /* 0x000000ffff067224 */ /* 0x000fe200078e00ff */
[----:B------:R-:W-:Y:S01]  /*0120*/  MOV R18, 0x150 ;  /* 0x0000015000127802 */ /* 0x000fe20000000f00 */
[----:B------:R-:W-:Y:S02]  /*0130*/  IMAD.MOV.U32 R7, RZ, RZ, c[0x0][0x268] ;  /* 0x00009a00ff077624 */ /* 0x000fe400078e00ff */
[----:B------:R-:W-:Y:S05]  /*0140*/  CALL.REL.NOINC `($__internal_40_$__cuda_sm3x_div_rn_noftz_f32_slowpath) ;  /* 0x000010e000007944 */ /* 0x000fea0003c00000 */
[----:B------:R-:W-:-:S04]  /*0150*/  MOV R0, R20 ;  /* 0x0000001400007202 */ /* 0x000fc80000000f00 */
.L_x_1197:
[----:B------:R-:W-:Y:S01]  /*0160*/  ULDC UR6, c[0x0][0x0] ;  /* 0x0000000000067ab9 */ /* 0x000fe20000000800 */
[----:B------:R-:W-:Y:S01]  /*0170*/  FADD R0, RZ, R0 ;  /* 0x00000000ff007221 */ /* 0x000fe20000000000 */
[----:B------:R-:W-:Y:S02]  /*0180*/  ULDC UR7, c[0x0][0xc] ;  /* 0x0000030000077ab9 */ /* 0x000fe40000000800 */
[----:B------:R-:W-:Y:S02]  /*0190*/  UIMAD.WIDE.U32 UR6, UR6, UR7, URZ ;  /* 0x00000007060672a5 */ /* 0x000fe4000f8e003f */
        /* <DEDUP_REMOVED lines=11> */
[----:B------:R-:W-:Y:S02]  /*0250*/  UIADD3 UR4, UR7, UR4, URZ ;  /* 0x0000000407047290 */ /* 0x000fe4000fffe03f */
[----:B------:R-:W-:Y:S02]  /*0260*/  ULDC.64 UR12, c[0x0][0x118] ;  /* 0x00004600000c7ab9 */ /* 0x000fe40000000a00 */
.L_x_1222:
[----:B------:R-:W-:Y:S01]  /*0270*/  SHF.R.S32.HI R14, RZ, 0x1f, R12 ;  /* 0x0000001fff0e7819 */ /* 0x000fe2000001140c */
[----:B01----:R-:W-:-:S04]  /*0280*/  IMAD.MOV.U32 R3, RZ, RZ, c[0x0][0x1a8] ;  /* 0x00006a00ff037624 */ /* 0x003fc800078e00ff */
[----:B------:R-:W-:Y:S02]  /*0290*/  IMAD R5, R14, c[0x0][0x1a8], RZ ;  /* 0x00006a000e057a24 */ /* 0x000fe400078e02ff */
[----:B------:R-:W-:-:S04]  /*02a0*/  IMAD.WIDE.U32 R2, R12, R3, c[0x0][0x188] ;  /* 0x000062000c027625 */ /* 0x000fc800078e0003 */
[----:B------:R-:W-:-:S04]  /*02b0*/  IMAD R5, R12, UR9, R5 ;  /* 0x000000090c057c24 */ /* 0x000fc8000f8e0205 */
[----:B------:R-:W-:-:S05]  /*02c0*/  IMAD.IADD R3, R3, 0x1, R5 ;  /* 0x0000000103037824 */ /* 0x000fca00078e0205 */
[----:B------:R-:W2:Y:S01]  /*02d0*/  LDG.E R2, [R2.64] ;  /* 0x0000000c02027981 */ /* 0x000ea2000c1e1900 */
[----:B------:R-:W-:Y:S01]  /*02e0*/  MOV R15, R12 ;  /* 0x0000000c000f7202 */ /* 0x000fe20000000f00 */
[----:B------:R-:W-:Y:S01]  /*02f0*/  YIELD ;  /* 0x0000000000007946 */ /* 0x000fe20003800000 */
[----:B------:R-:W-:Y:S01]  /*0300*/  IADD3 R12, P0, R12, UR6, RZ ;  /* 0x000000060c0c7c10 */ /* 0x000fe2000ff1e0ff */
[----:B------:R-:W-:Y:S03]  /*0310*/  BSSY B0, `(.L_x_1198) ;  /* 0x00000d6000007945 */ /* 0x000fe60003800000 */
[----:B------:R-:W-:Y:S02]  /*0320*/  IADD3.X R13, R13, UR4, RZ, P0, !PT ;  /* 0x000000040d0d7c10 */ /* 0x000fe400087fe4ff */
[----:B------:R-:W-:-:S04]  /*0330*/  ISETP.GE.U32.AND P0, PT, R12, c[0x0][0x178], PT ;  /* 0x00005e000c007a0c */ /* 0x000fc80003f06070 */
[----:B------:R-:W-:Y:S02]  /*0340*/  ISETP.GE.U32.AND.EX P0, PT, R13, c[0x0][0x17c], PT, P0 ;  /* 0x00005f000d007a0c */ /* 0x000fe40003f06100 */
[----:B--2---:R-:W-:-:S04]  /*0350*/  LOP3.LUT R4, R2, 0x1, RZ, 0xc0, !PT ;  /* 0x0000000102047812 */ /* 0x004fc800078ec0ff */
[----:B------:R-:W-:-:S13]  /*0360*/  ISETP.NE.U32.AND P1, PT, R4, 0x1, PT ;  /* 0x000000010400780c */ /* 0x000fda0003f25070 */
[----:B------:R-:W-:Y:S05]  /*0370*/  @P1 BRA `(.L_x_1199) ;  /* 0x00000cf000001947 */ /* 0x000fea0003800000 */
[C---:B------:R-:W-:Y:S02]  /*0380*/  IMAD R2, R14.reuse, c[0x0][0x218], RZ ;  /* 0x000086000e027a24 */ /* 0x040fe400078e02ff */
[----:B------:R-:W-:Y:S02]  /*0390*/  IMAD R4, R14, c[0x0][0x1e0], RZ ;  /* 0x000078000e047a24 */ /* 0x000fe400078e02ff */
[----:B------:R-:W-:-:S04]  /*03a0*/  IMAD.WIDE.U32 R10, R15, c[0x0][0x218], RZ ;  /* 0x000086000f0a7a25 */ /* 0x000fc800078e00ff */
[----:B------:R-:W-:Y:S01]  /*03b0*/  IMAD.WIDE.U32 R8, R15, c[0x0][0x1e0], RZ ;  /* 0x000078000f087a25 */ /* 0x000fe200078e00ff */
[----:B------:R-:W-:-:S03]  /*03c0*/  IADD3 R6, P1, R10, c[0x0][0x1f8], RZ ;  /* 0x00007e000a067a10 */ /* 0x000fc60007f3e0ff */
[C---:B------:R-:W-:Y:S01]  /*03d0*/  IMAD R3, R15.reuse, UR10, R2 ;  /* 0x0000000a0f037c24 */ /* 0x040fe2000f8e0202 */
[----:B------:R-:W-:Y:S01]  /*03e0*/  IADD3 R18, P2, R8, c[0x0][0x1c0], RZ ;  /* 0x0000700008127a10 */ /* 0x000fe20007f5e0ff */
[----:B------:R-:W-:Y:S02]  /*03f0*/  IMAD R17, R15, UR11, R4 ;  /* 0x0000000b0f117c24 */ /* 0x000fe4000f8e0204 */
[----:B------:R-:W-:Y:S02]  /*0400*/  IMAD.IADD R16, R11, 0x1, R3 ;  /* 0x000000010b107824 */ /* 0x000fe400078e0203 */
[----:B------:R-:W-:-:S03]  /*0410*/  IMAD.IADD R17, R9, 0x1, R17 ;  /* 0x0000000109117824 */ /* 0x000fc600078e0211 */
[----:B------:R-:W-:Y:S02]  /*0420*/  IADD3.X R7, R16, c[0x0][0x1fc], RZ, P1, !PT ;  /* 0x00007f0010077a10 */ /* 0x000fe40000ffe4ff */
[----:B------:R-:W-:-:S03]  /*0430*/  IADD3.X R19, R17, c[0x0][0x1c4], RZ, P2, !PT ;  /* 0x0000710011137a10 */ /* 0x000fc600017fe4ff */
[----:B------:R-:W2:Y:S04]  /*0440*/  LDG.E R2, [R6.64+0x4] ;  /* 0x0000040c06027981 */ /* 0x000ea8000c1e1900 */
[----:B------:R-:W2:Y:S04]  /*0450*/  LDG.E R3, [R18.64+0x4] ;  /* 0x0000040c12037981 */ /* 0x000ea8000c1e1900 */
[----:B------:R-:W3:Y:S04]  /*0460*/  LDG.E R4, [R18.64] ;  /* 0x0000000c12047981 */ /* 0x000ee8000c1e1900 */
[----:B------:R-:W3:Y:S04]  /*0470*/  LDG.E R5, [R6.64] ;  /* 0x0000000c06057981 */ /* 0x000ee8000c1e1900 */
[----:B------:R-:W4:Y:S04]  /*0480*/  LDG.E R20, [R18.64+0x8] ;  /* 0x0000080c12147981 */ /* 0x000f28000c1e1900 */
[----:B------:R-:W4:Y:S01]  /*0490*/  LDG.E R21, [R6.64+0x8] ;  /* 0x0000080c06157981 */ /* 0x000f22000c1e1900 */
[----:B------:R-:W-:Y:S01]  /*04a0*/  BSSY B1, `(.L_x_1200) ;  /* 0x0000012000017945 */ /* 0x000fe20003800000 */
[----:B--2---:R-:W-:Y:S01]  /*04b0*/  FADD R3, -R3, R2 ;  /* 0x0000000203037221 */ /* 0x004fe20000000100 */
[----:B---3--:R-:W-:-:S03]  /*04c0*/  FADD R4, -R4, R5 ;  /* 0x0000000504047221 */ /* 0x008fc60000000100 */
[----:B------:R-:W-:-:S04]  /*04d0*/  FMUL R5, R3, R3 ;  /* 0x0000000303057220 */ /* 0x000fc80000400000 */
[----:B------:R-:W-:Y:S01]  /*04e0*/  FFMA R5, R4, R4, R5 ;  /* 0x0000000404057223 */ /* 0x000fe20000000005 */
[----:B----4-:R-:W-:-:S04]  /*04f0*/  FADD R2, -R20, R21 ;  /* 0x0000001514027221 */ /* 0x010fc80000000100 */
[----:B------:R-:W-:-:S05]  /*0500*/  FFMA R20, R2, R2, R5 ;  /* 0x0000000202147223 */ /* 0x000fca0000000005 */
[----:B------:R-:W-:Y:S01]  /*0510*/  IADD3 R5, R20, -0xd000000, RZ ;  /* 0xf300000014057810 */ /* 0x000fe20007ffe0ff */
[----:B------:R0:W1:Y:S03]  /*0520*/  MUFU.RSQ R21, R20 ;  /* 0x0000001400157308 */ /* 0x0000660000001400 */
[----:B------:R-:W-:-:S13]  /*0530*/  ISETP.GT.U32.AND P1, PT, R5, 0x727fffff, PT ;  /* 0x727fffff0500780c */ /* 0x000fda0003f24070 */
[----:B------:R-:W-:Y:S05]  /*0540*/  @!P1 BRA `(.L_x_1201) ;  /* 0x0000003000009947 */ /* 0x000fea0003800000 */
[----:B01----:R-:W-:Y:S02]  /*0550*/  MOV R21, 0x570 ;  /* 0x0000057000157802 */ /* 0x003fe40000000f00 */
[----:B------:R-:W-:Y:S05]  /*0560*/  CALL.REL.NOINC `($__internal_39_$__cuda_sm20_sqrt_rn_f32_slowpath) ;  /* 0x00000b4000007944 */ /* 0x000fea0003c00000 */
[----:B------:R-:W-:Y:S05]  /*0570*/  BRA `(.L_x_1202) ;  /* 0x0000004000007947 */ /* 0x000fea0003800000 */
.L_x_1201:
[----:B01----:R-:W-:Y:S01]  /*0580*/  FMUL.FTZ R19, R20, R21 ;  /* 0x0000001514137220 */ /* 0x003fe20000410000 */
[----:B------:R-:W-:-:S03]  /*0590*/  FMUL.FTZ R5, R21, 0.5 ;  /* 0x3f00000015057820 */ /* 0x000fc60000410000 */
[----:B------:R-:W-:-:S04]  /*05a0*/  FFMA R6, -R19, R19, R20 ;  /* 0x0000001313067223 */ /* 0x000fc80000000114 */
[----:B------:R-:W-:Y:S02]  /*05b0*/  FFMA R19, R6, R5, R19 ;  /* 0x0000000506137223 */ /* 0x000fe40000000013 */
.L_x_1202:
[----:B------:R-:W-:Y:S05]  /*05c0*/  BSYNC B1 ;  /* 0x0000000000017941 */ /* 0x000fea0003800000 */
.L_x_1200:
        /* <DEDUP_REMOVED lines=11> */
[----:B------:R-:W-:Y:S01]  /*0680*/  MOV R18, 0x6b0 ;  /* 0x000006b000127802 */ /* 0x000fe20000000f00 */
[----:B------:R-:W-:Y:S02]  /*0690*/  IMAD.MOV.U32 R7, RZ, RZ, c[0x0][0x268] ;  /* 0x00009a00ff077624 */ /* 0x000fe400078e00ff */
[----:B------:R-:W-:Y:S05]  /*06a0*/  CALL.REL.NOINC `($__internal_40_$__cuda_sm3x_div_rn_noftz_f32_slowpath) ;  /* 0x00000b8000007944 */ /* 0x000fea0003c00000 */
[----:B------:R-:W-:Y:S02]  /*06b0*/  MOV R5, R20 ;  /* 0x0000001400057202 */ /* 0x000fe40000000f00 */
.L_x_1204:
[----:B------:R-:W-:Y:S05]  /*06c0*/  BSYNC B1 ;  /* 0x0000000000017941 */ /* 0x000fea0003800000 */
.L_x_1203:
[----:B------:R-:W-:Y:S01]  /*06d0*/  FSETP.GEU.AND P1, PT, R5, c[0x0][0x180], PT ;  /* 0x0000600005007a0b */ /* 0x000fe20003f2e000 */
[----:B------:R-:W-:-:S12]  /*06e0*/  BSSY B1, `(.L_x_1205) ;  /* 0x0000033000017945 */ /* 0x000fd80003800000 */
[----:B------:R-:W-:Y:S05]  /*06f0*/  @P1 BRA `(.L_x_1206) ;  /* 0x0000031000001947 */ /* 0x000fea0003800000 */
[----:B------:R-:W-:-:S04]  /*0700*/  ISETP.NE.U32.AND P1, PT, RZ, c[0x0][0x2e0], PT ;  /* 0x0000b800ff007a0c */ /* 0x000fc80003f25070 */
[----:B------:R-:W-:-:S13]  /*0710*/  ISETP.NE.AND.EX P1, PT, RZ, c[0x0][0x2e4], PT, P1 ;  /* 0x0000b900ff007a0c */ /* 0x000fda0003f25310 */
[----:B------:R-:W-:Y:S05]  /*0720*/  @!P1 BRA `(.L_x_1207) ;  /* 0x000000c000009947 */ /* 0x000fea0003800000 */
[----:B------:R-:W-:Y:S02]  /*0730*/  IMAD R6, R14, c[0x0][0x300], RZ ;  /* 0x0000c0000e067a24 */ /* 0x000fe400078e02ff */
[----:B------:R-:W-:Y:S02]  /*0740*/  IMAD.MOV.U32 R18, RZ, RZ, c[0x0][0x300] ;  /* 0x0000c000ff127624 */ /* 0x000fe400078e00ff */
[C---:B------:R-:W-:Y:S02]  /*0750*/  IMAD R5, R15.reuse, UR5, R6 ;  /* 0x000000050f057c24 */ /* 0x040fe4000f8e0206 */
[----:B------:R-:W-:-:S04]  /*0760*/  IMAD.WIDE.U32 R6, R15, R18, c[0x0][0x2e0] ;  /* 0x0000b8000f067625 */ /* 0x000fc800078e0012 */
        /* <DEDUP_REMOVED lines=8> */
.L_x_1207:
[----:B------:R-:W-:Y:S01]  /*07f0*/  ISETP.NE.U32.AND P1, PT, RZ, c[0x0][0x200], PT ;  /* 0x00008000ff007a0c */ /* 0x000fe20003f25070 */
[----:B------:R-:W-:Y:S01]  /*0800*/  IMAD.MOV.U32 R21, RZ, RZ, RZ ;  /* 0x000000ffff157224 */ /* 0x000fe200078e00ff */
[----:B------:R-:W-:Y:S01]  /*0810*/  MOV R23, RZ ;  /* 0x000000ff00177202 */ /* 0x000fe20000000f00 */
[----:B------:R-:W-:Y:S01]  /*0820*/  IMAD.MOV.U32 R5, RZ, RZ, RZ ;  /* 0x000000ffff057224 */ /* 0x000fe200078e00ff */
[----:B------:R-:W-:-:S13]  /*0830*/  ISETP.NE.AND.EX P1, PT, RZ, c[0x0][0x204], PT, P1 ;  /* 0x00008100ff007a0c */ /* 0x000fda0003f25310 */
[----:B------:R-:W-:Y:S05]  /*0840*/  @!P1 BRA `(.L_x_1208) ;  /* 0x0000008000009947 */ /* 0x000fea0003800000 */
[----:B------:R-:W-:-:S04]  /*0850*/  IADD3 R6, P1, R10, c[0x0][0x200], RZ ;  /* 0x000080000a067a10 */ /* 0x000fc80007f3e0ff */
[----:B------:R-:W-:-:S05]  /*0860*/  IADD3.X R7, R16, c[0x0][0x204], RZ, P1, !PT ;  /* 0x0000810010077a10 */ /* 0x000fca0000ffe4ff */
[----:B------:R-:W2:Y:S04]  /*0870*/  LDG.E R5, [R6.64] ;  /* 0x0000000c06057981 */ /* 0x000ea8000c1e1900 */
[----:B------:R-:W3:Y:S04]  /*0880*/  LDG.E R21, [R6.64+0x4] ;  /* 0x0000040c06157981 */ /* 0x000ee8000c1e1900 */
[----:B------:R-:W4:Y:S01]  /*0890*/  LDG.E R23, [R6.64+0x8] ;  /* 0x0000080c06177981 */ /* 0x000f22000c1e1900 */
[----:B--2---:R-:W-:Y:S01]  /*08a0*/  FADD R5, RZ, R5 ;  /* 0x00000005ff057221 */ /* 0x004fe20000000000 */
[----:B---3--:R-:W-:Y:S01]  /*08b0*/  FADD R21, RZ, R21 ;  /* 0x00000015ff157221 */ /* 0x008fe20000000000 */
[----:B----4-:R-:W-:Y:S01]  /*08c0*/  FADD R23, RZ, R23 ;  /* 0x00000017ff177221 */ /* 0x010fe20000000000 */
.L_x_1208:
[----:B------:R-:W-:-:S04]  /*08d0*/  ISETP.NE.U32.AND P1, PT, RZ, c[0x0][0x2a8], PT ;  /* 0x0000aa00ff007a0c */ /* 0x000fc80003f25070 */
[----:B------:R-:W-:-:S13]  /*08e0*/  ISETP.NE.AND.EX P1, PT, RZ, c[0x0][0x2ac], PT, P1 ;  /* 0x0000ab00ff007a0c */ /* 0x000fda0003f25310 */
[----:B------:R-:W-:Y:S05]  /*08f0*/  @!P1 BRA `(.L_x_1209) ;  /* 0x0000009000009947 */ /* 0x000fea0003800000 */
[----:B------:R-:W-:Y:S01]  /*0900*/  IMAD R6, R14, c[0x0][0x2c8], RZ ;  /* 0x0000b2000e067a24 */ /* 0x000fe200078e02ff */
[----:B------:R-:W-:-:S03]  /*0910*/  MOV R18, c[0x0][0x2c8] ;  /* 0x0000b20000127a02 */ /* 0x000fc60000000f00 */
[C---:B------:R-:W-:Y:S02]  /*0920*/  IMAD R25, R15.reuse, UR8, R6 ;  /* 0x000000080f197c24 */ /* 0x040fe4000f8e0206 */
[----:B------:R-:W-:-:S04]  /*0930*/  IMAD.WIDE.U32 R6, R15, R18, c[0x0][0x2a8] ;  /* 0x0000aa000f067625 */ /* 0x000fc800078e0012 */
[----:B------:R-:W-:-:S05]  /*0940*/  IMAD.IADD R7, R7, 0x1, R25 ;  /* 0x0000000107077824 */ /* 0x000fca00078e0219 */
[----:B------:R0:W-:Y:S04]  /*0950*/  RED.E.ADD.F32.FTZ.RN.STRONG.GPU [R6.64], R5 ;  /* 0x000000050600798e */ /* 0x0001e8000c10e78c */
[----:B------:R0:W-:Y:S04]  /*0960*/  RED.E.ADD.F32.FTZ.RN.STRONG.GPU [R6.64+0x4], R21 ;  /* 0x000004150600798e */ /* 0x0001e8000c10e78c */
[----:B------:R0:W-:Y:S01]  /*0970*/  RED.E.ADD.F32.FTZ.RN.STRONG.GPU [R6.64+0x8], R23 ;  /* 0x000008170600798e */ /* 0x0001e2000c10e78c */
[----:B------:R-:W-:Y:S05]  /*0980*/  BRA `(.L_x_1206) ;  /* 0x0000008000007947 */ /* 0x000fea0003800000 */
.L_x_1209:
        /* <DEDUP_REMOVED lines=8> */
.L_x_1206:
[----:B------:R-:W-:Y:S05]  /*0a10*/  BSYNC B1 ;  /* 0x0000000000017941 */ /* 0x000fea0003800000 */
.L_x_1205:
[----:B------:R-:W-:Y:S01]  /*0a20*/  FSETP.GT.AND P1, PT, R19, RZ, PT ;  /* 0x000000ff1300720b */ /* 0x000fe20003f24000 */
[----:B------:R-:W-:Y:S01]  /*0a30*/  BSSY B1, `(.L_x_1210) ;  /* 0x0000035000017945 */ /* 0x000fe20003800000 */
[----:B0-----:R-:W-:Y:S01]  /*0a40*/  MOV R5, RZ ;  /* 0x000000ff00057202 */ /* 0x001fe20000000f00 */
        /* <DEDUP_REMOVED lines=15> */
[----:B------:R-:W-:Y:S05]  /*0b40*/  CALL.REL.NOINC `($__internal_40_$__cuda_sm3x_div_rn_noftz_f32_slowpath) ;  /* 0x000006e000007944 */ /* 0x000fea0003c00000 */
[----:B------:R-:W-:Y:S02]  /*0b50*/  IMAD.MOV.U32 R21, RZ, RZ, R20 ;  /* 0x000000ffff157224 */ /* 0x000fe400078e0014 */
.L_x_1213:
[----:B------:R-:W-:Y:S05]  /*0b60*/  BSYNC B2 ;  /* 0x0000000000027941 */ /* 0x000fea0003800000 */
.L_x_1212:
        /* <DEDUP_REMOVED lines=12> */
[----:B------:R-:W-:Y:S05]  /*0c30*/  CALL.REL.NOINC `($__internal_40_$__cuda_sm3x_div_rn_noftz_f32_slowpath) ;  /* 0x000005f000007944 */ /* 0x000fea0003c00000 */
[----:B------:R-:W-:Y:S02]  /*0c40*/  MOV R5, R20 ;  /* 0x0000001400057202 */ /* 0x000fe40000000f00 */
.L_x_1215:
[----:B------:R-:W-:Y:S05]  /*0c50*/  BSYNC B2 ;  /* 0x0000000000027941 */ /* 0x000fea0003800000 */
.L_x_1214:
        /* <DEDUP_REMOVED lines=14> */
.L_x_1217:
[----:B------:R-:W-:Y:S05]  /*0d40*/  BSYNC B2 ;  /* 0x0000000000027941 */ /* 0x000fea0003800000 */
.L_x_1216:
[C---:B------:R-:W-:Y:S01]  /*0d50*/  FFMA R6, R0.reuse, R5, RZ ;  /* 0x0000000500067223 */ /* 0x040fe200000000ff */
[C---:B------:R-:W-:Y:S01]  /*0d60*/  FFMA R21, R0.reuse, R21, RZ ;  /* 0x0000001500157223 */ /* 0x040fe200000000ff */
[----:B------:R-:W-:Y:S02]  /*0d70*/  FFMA R5, R0, R3, RZ ;  /* 0x0000000300057223 */ /* 0x000fe400000000ff */
.L_x_1211:
[----:B------:R-:W-:Y:S05]  /*0d80*/  BSYNC B1 ;  /* 0x0000000000017941 */ /* 0x000fea0003800000 */
.L_x_1210:
[----:B------:R-:W-:Y:S01]  /*0d90*/  ISETP.NE.U32.AND P1, PT, RZ, c[0x0][0x2a8], PT ;  /* 0x0000aa00ff007a0c */ /* 0x000fe20003f25070 */
[--C-:B------:R-:W-:Y:S01]  /*0da0*/  FADD R2, RZ, R21.reuse ;  /* 0x00000015ff027221 */ /* 0x100fe20000000000 */
[----:B------:R-:W-:Y:S01]  /*0db0*/  FADD R21, RZ, -R21 ;  /* 0x80000015ff157221 */ /* 0x000fe20000000000 */
[--C-:B------:R-:W-:Y:S01]  /*0dc0*/  FADD R3, RZ, R6.reuse ;  /* 0x00000006ff037221 */ /* 0x100fe20000000000 */
[----:B------:R-:W-:Y:S01]  /*0dd0*/  ISETP.NE.AND.EX P1, PT, RZ, c[0x0][0x2ac], PT, P1 ;  /* 0x0000ab00ff007a0c */ /* 0x000fe20003f25310 */
[----:B------:R-:W-:Y:S01]  /*0de0*/  FADD R19, RZ, -R6 ;  /* 0x80000006ff137221 */ /* 0x000fe20000000000 */
[--C-:B------:R-:W-:Y:S01]  /*0df0*/  FADD R7, RZ, R5.reuse ;  /* 0x00000005ff077221 */ /* 0x100fe20000000000 */
[----:B------:R-:W-:-:S10]  /*0e00*/  FADD R23, RZ, -R5 ;  /* 0x80000005ff177221 */ /* 0x000fd40000000000 */
        /* <DEDUP_REMOVED lines=8> */
[----:B------:R0:W-:Y:S01]  /*0e90*/  RED.E.ADD.F32.FTZ.RN.STRONG.GPU [R4.64+0x8], R23 ;  /* 0x000008170400798e */ /* 0x0001e2000c10e78c */
[----:B------:R-:W-:Y:S05]  /*0ea0*/  BRA `(.L_x_1219) ;  /* 0x0000008000007947 */ /* 0x000fea0003800000 */
.L_x_1218:
        /* <DEDUP_REMOVED lines=8> */
.L_x_1219:
        /* <DEDUP_REMOVED lines=12> */
.L_x_1220:
        /* <DEDUP_REMOVED lines=8> */
.L_x_1199:
[----:B------:R-:W-:Y:S05]  /*1070*/  BSYNC B0 ;  /* 0x0000000000007941 */ /* 0x000fea0003800000 */
.L_x_1198:
[----:B------:R-:W-:Y:S01]  /*1080*/  @P0 CALL.REL.NOINC `(.L_x_1221) ;  /* 0x0000001000000944 */ /* 0x000fe20003c00000 */
[----:B------:R-:W-:Y:S05]  /*1090*/  BRA `(.L_x_1222) ;  /* 0xfffff1d000007947 */ /* 0x000fea000383ffff */
.L_x_1221:
[----:B------:R-:W-:Y:S05]  /*10a0*/  EXIT ;  /* 0x000000000000794d */ /* 0x000fea0003800000 */
        .weak           $__internal_39_$__cuda_sm20_sqrt_rn_f32_slowpath
        .type           $__internal_39_$__cuda_sm20_sqrt_rn_f32_slowpath,@function
        .size           $__internal_39_$__cuda_sm20_sqrt_rn_f32_slowpath,($__internal_40_$__cuda_sm3x_div_rn_noftz_f32_slowpath - $__internal_39_$__cuda_sm20_sqrt_rn_f32_slowpath)
$__internal_39_$__cuda_sm20_sqrt_rn_f32_slowpath:
        /* <DEDUP_REMOVED lines=20> */
.L_x_1223:
[----:B------:R-:W-:Y:S01]  /*11f0*/  MOV R19, R6 ;  /* 0x0000000600137202 */ /* 0x000fe20000000f00 */
[----:B------:R-:W-:Y:S01]  /*1200*/  IMAD.MOV.U32 R6, RZ, RZ, R21 ;  /* 0x000000ffff067224 */ /* 0x000fe200078e0015 */
[----:B------:R-:W-:-:S04]  /*1210*/  MOV R7, 0x0 ;  /* 0x0000000000077802 */ /* 0x000fc80000000f00 */
[----:B------:R-:W-:Y:S05]  /*1220*/  RET.REL.NODEC R6 `(sleepParticles_cuda_kernel_backward) ;  /* 0xffffedd006007950 */ /* 0x000fea0003c3ffff */
        .weak           $__internal_40_$__cuda_sm3x_div_rn_noftz_f32_slowpath
        .type           $__internal_40_$__cuda_sm3x_div_rn_noftz_f32_slowpath,@function
        .size           $__internal_40_$__cuda_sm3x_div_rn_noftz_f32_slowpath,(.L_x_1295 - $__internal_40_$__cuda_sm3x_div_rn_noftz_f32_slowpath)
$__internal_40_$__cuda_sm3x_div_rn_noftz_f32_slowpath:
        /* <DEDUP_REMOVED lines=34> */
.L_x_1225:
[----:B------:R-:W-:Y:S01]  /*1450*/  LEA R24, R22, 0xc0800000, 0x17 ;  /* 0xc080000016187811 */ /* 0x000fe200078eb8ff */
[----:B------:R-:W-:Y:S01]  /*1460*/  BSSY B4, `(.L_x_1230) ;  /* 0x0000036000047945 */ /* 0x000fe20003800000 */
[----:B------:R-:W-:Y:S02]  /*1470*/  IADD3 R23, R23, -0x7f, RZ ;  /* 0xffffff8117177810 */ /* 0x000fe40007ffe0ff */
[----:B------:R-:W-:-:S03]  /*1480*/  IADD3 R24, -R24, R7, RZ ;  /* 0x0000000718187210 */ /* 0x000fc60007ffe1ff */
[C---:B------:R-:W-:Y:S01]  /*1490*/  IMAD R6, R23.reuse, -0x800000, R6 ;  /* 0xff80000017067824 */ /* 0x040fe200078e0206 */
[----:B------:R-:W0:Y:S01]  /*14a0*/  MUFU.RCP R7, R24 ;  /* 0x0000001800077308 */ /* 0x000e220000001000 */
[----:B------:R-:W-:Y:S01]  /*14b0*/  FADD.FTZ R25, -R24, -RZ ;  /* 0x800000ff18197221 */ /* 0x000fe20000010100 */
        /* <DEDUP_REMOVED lines=23> */
[C---:B------:R-:W-:Y:S02]  /*1630*/  IADD3 R23, R24.reuse, 0x20, RZ ;  /* 0x0000002018177810 */ /* 0x040fe40007ffe0ff */
[----:B------:R-:W-:Y:S02]  /*1640*/  ISETP.NE.AND P3, PT, R24, RZ, PT ;  /* 0x000000ff1800720c */ /* 0x000fe40003f65270 */
[----:B------:R-:W-:Y:S01]  /*1650*/  LOP3.LUT R22, R20, 0x7fffff, RZ, 0xc0, !PT ;  /* 0x007fffff14167812 */ /* 0x000fe200078ec0ff */
[CCC-:B------:R-:W-:Y:S01]  /*1660*/  FFMA.RP R20, R7.reuse, R25.reuse, R26.reuse ;  /* 0x0000001907147223 */ /* 0x1c0fe2000000801a */
[----:B------:R-:W-:Y:S01]  /*1670*/  FFMA.RM R7, R7, R25, R26 ;  /* 0x0000001907077223 */ /* 0x000fe2000000401a */
        /* <DEDUP_REMOVED lines=16> */
.L_x_1232:
[----:B------:R-:W-:-:S04]  /*1780*/  LOP3.LUT R6, R6, 0x80000000, RZ, 0xc0, !PT ;  /* 0x8000000006067812 */ /* 0x000fc800078ec0ff */
[----:B------:R-:W-:Y:S01]  /*1790*/  LOP3.LUT R6, R6, 0x7f800000, RZ, 0xfc, !PT ;  /* 0x7f80000006067812 */ /* 0x000fe200078efcff */
[----:B------:R-:W-:Y:S05]  /*17a0*/  BRA `(.L_x_1233) ;  /* 0x0000001000007947 */ /* 0x000fea0003800000 */
.L_x_1231:
[----:B------:R-:W-:Y:S02]  /*17b0*/  IMAD R6, R23, 0x800000, R6 ;  /* 0x0080000017067824 */ /* 0x000fe400078e0206 */
.L_x_1233:
[----:B------:R-:W-:Y:S05]  /*17c0*/  BSYNC B4 ;  /* 0x0000000000047941 */ /* 0x000fea0003800000 */
.L_x_1230:
[----:B------:R-:W-:Y:S05]  /*17d0*/  BRA `(.L_x_1234) ;  /* 0x0000008000007947 */ /* 0x000fea0003800000 */
.L_x_1229:
[----:B------:R-:W-:-:S04]  /*17e0*/  LOP3.LUT R6, R7, 0x80000000, R6, 0x48, !PT ;  /* 0x8000000007067812 */ /* 0x000fc800078e4806 */
[----:B------:R-:W-:Y:S01]  /*17f0*/  LOP3.LUT R6, R6, 0x7f800000, RZ, 0xfc, !PT ;  /* 0x7f80000006067812 */ /* 0x000fe200078efcff */
[----:B------:R-:W-:Y:S05]  /*1800*/  BRA `(.L_x_1234) ;  /* 0x0000005000007947 */ /* 0x000fea0003800000 */
.L_x_1228:
[----:B------:R-:W-:Y:S01]  /*1810*/  LOP3.LUT R6, R7, 0x80000000, R6, 0x48, !PT ;  /* 0x8000000007067812 */ /* 0x000fe200078e4806 */
[----:B------:R-:W-:Y:S05]  /*1820*/  BRA `(.L_x_1234) ;  /* 0x0000003000007947 */ /* 0x000fea0003800000 */
.L_x_1227:
[----:B------:R-:W0:Y:S01]  /*1830*/  MUFU.RSQ R6, -QNAN ;  /* 0xffc0000000067908 */ /* 0x000e220000001400 */
[----:B------:R-:W-:Y:S05]  /*1840*/  BRA `(.L_x_1234) ;  /* 0x0000001000007947 */ /* 0x000fea0003800000 */
.L_x_1226:
[----:B------:R-:W-:Y:S02]  /*1850*/  FADD.FTZ R6, R6, R7 ;  /* 0x0000000706067221 */ /* 0x000fe40000010000 */
.L_x_1234:
[----:B------:R-:W-:Y:S05]  /*1860*/  BSYNC B3 ;  /* 0x0000000000037941 */ /* 0x000fea0003800000 */
.L_x_1224:
[----:B0-----:R-:W-:Y:S01]  /*1870*/  MOV R20, R6 ;  /* 0x0000000600147202 */ /* 0x001fe20000000f00 */
[----:B------:R-:W-:Y:S01]  /*1880*/  IMAD.MOV.U32 R6, RZ, RZ, R18 ;  /* 0x000000ffff067224 */ /* 0x000fe200078e0012 */
[----:B------:R-:W-:-:S04]  /*1890*/  MOV R7, 0x0 ;  /* 0x0000000000077802 */ /* 0x000fc80000000f00 */
[----:B------:R-:W-:Y:S05]  /*18a0*/  RET.REL.NODEC R6 `(sleepParticles_cuda_kernel_backward) ;  /* 0xffffe75006007950 */ /* 0x000fea0003c3ffff */
.L_x_1235:
        /* <DEDUP_REMOVED lines=13> */
.L_x_1295:


//--------------------- .text.sleepParticles_cuda_kernel_forward --------------------------
	.section	.text.sleepParticles_cuda_kernel_forward,"ax",@progbits
	.sectioninfo	@"SHI_REGISTERS=22"
	.align	128
        .global         sleepParticles_cuda_kernel_forward
        .type           sleepParticles_cuda_kernel_forward,@function
        .size           sleepParticles_cuda_kernel_forward,(.L_x_1297 - sleepParticles_cuda_kernel_forward)
        .other          sleepParticles_cuda_kernel_forward,@"STO_CUDA_ENTRY STV_DEFAULT"
sleepParticles_cuda_kernel_forward:
.text.sleepParticles_cuda_kernel_forward:
        /* <DEDUP_REMOVED lines=15> */
[----:B------:R-:W-:Y:S02]  /*00f0*/  UMOV UR4, URZ ;  /* 0x0000003f00047c82 */ /* 0x000fe40008000000 */
[----:B------:R-:W-:Y:S02]  /*0100*/  USHF.R.S32.HI UR5, URZ, 0x1f, UR5 ;  /* 0x0000001f3f057899 */ /* 0x000fe40008011405 */
[----:B------:R-:W-:Y:S02]  /*0110*/  USHF.R.S32.HI UR8, URZ, 0x1f, UR8 ;  /* 0x0000001f3f087899 */ /* 0x000fe40008011408 */
[----:B------:R-:W-:Y:S02]  /*0120*/  USHF.R.S32.HI UR9, URZ, 0x1f, UR9 ;  /* 0x0000001f3f097899 */ /* 0x000fe40008011409 */
[----:B------:R-:W-:Y:S02]  /*0130*/  UIADD3 UR4, UR7, UR4, URZ ;  /* 0x0000000407047290 */ /* 0x000fe4000fffe03f */
[----:B------:R-:W-:-:S02]  /*0140*/  ULDC.64 UR10, c[0x0][0x118] ;  /* 0x00004600000a7ab9 */ /* 0x000fc40000000a00 */
.L_x_1241:
[----:B0-----:R-:W-:Y:S01]  /*0150*/  SHF.R.S32.HI R4, RZ, 0x1f, R6 ;  /* 0x0000001fff047819 */ /* 0x001fe20000011406 */
[----:B------:R-:W-:-:S04]  /*0160*/  IMAD.MOV.U32 R3, RZ, RZ, c[0x0][0x1a8] ;  /* 0x00006a00ff037624 */ /* 0x000fc800078e00ff */
[----:B------:R-:W-:Y:S02]  /*0170*/  IMAD R5, R4, c[0x0][0x1a8], RZ ;  /* 0x00006a0004057a24 */ /* 0x000fe400078e02ff */
[----:B------:R-:W-:-:S04]  /*0180*/  IMAD.WIDE.U32 R2, R6, R3, c[0x0][0x188] ;  /* 0x0000620006027625 */ /* 0x000fc800078e0003 */
[----:B------:R-:W-:-:S04]  /*0190*/  IMAD R5, R6, UR5, R5 ;  /* 0x0000000506057c24 */ /* 0x000fc8000f8e0205 */
[----:B------:R-:W-:-:S05]  /*01a0*/  IMAD.IADD R3, R3, 0x1, R5 ;  /* 0x0000000103037824 */ /* 0x000fca00078e0205 */
[----:B------:R-:W2:Y:S01]  /*01b0*/  LDG.E R2, [R2.64] ;  /* 0x0000000a02027981 */ /* 0x000ea2000c1e1900 */
[----:B------:R-:W-:-:S04]  /*01c0*/  IADD3 R8, P1, R6, UR6, RZ ;  /* 0x0000000606087c10 */ /* 0x000fc8000ff3e0ff */
[----:B------:R-:W-:Y:S02]  /*01d0*/  IADD3.X R12, R11, UR4, RZ, P1, !PT ;  /* 0x000000040b0c7c10 */ /* 0x000fe40008ffe4ff */
[----:B--2---:R-:W-:-:S04]  /*01e0*/  LOP3.LUT R0, R2, 0x1, RZ, 0xc0, !PT ;  /* 0x0000000102007812 */ /* 0x004fc800078ec0ff */
[----:B------:R-:W-:-:S13]  /*01f0*/  ISETP.NE.U32.AND P0, PT, R0, 0x1, PT ;  /* 0x000000010000780c */ /* 0x000fda0003f05070 */
[----:B------:R-:W-:Y:S05]  /*0200*/  @P0 EXIT ;  /* 0x000000000000094d */ /* 0x000fea0003800000 */
[----:B------:R-:W-:Y:S01]  /*0210*/  MOV R5, c[0x0][0x218] ;  /* 0x0000860000057a02 */ /* 0x000fe20000000f00 */
[C---:B------:R-:W-:Y:S02]  /*0220*/  IMAD R0, R4.reuse, c[0x0][0x218], RZ ;  /* 0x0000860004007a24 */ /* 0x040fe400078e02ff */
[----:B------:R-:W-:Y:S02]  /*0230*/  IMAD R2, R4, c[0x0][0x1e0], RZ ;  /* 0x0000780004027a24 */ /* 0x000fe400078e02ff */
[----:B------:R-:W-:Y:S02]  /*0240*/  IMAD.MOV.U32 R11, RZ, RZ, c[0x0][0x1e0] ;  /* 0x00007800ff0b7624 */ /* 0x000fe400078e00ff */
[C---:B------:R-:W-:Y:S02]  /*0250*/  IMAD R3, R6.reuse, UR8, R0 ;  /* 0x0000000806037c24 */ /* 0x040fe4000f8e0200 */
[C---:B------:R-:W-:Y:S02]  /*0260*/  IMAD R7, R6.reuse, UR9, R2 ;  /* 0x0000000906077c24 */ /* 0x040fe4000f8e0202 */
[----:B------:R-:W-:-:S04]  /*0270*/  IMAD.WIDE.U32 R4, R6, R5, c[0x0][0x1f8] ;  /* 0x00007e0006047625 */ /* 0x000fc800078e0005 */
[----:B------:R-:W-:-:S04]  /*0280*/  IMAD.WIDE.U32 R10, R6, R11, c[0x0][0x1c0] ;  /* 0x00007000060a7625 */ /* 0x000fc800078e000b */
[----:B------:R-:W-:Y:S02]  /*0290*/  IMAD.IADD R5, R5, 0x1, R3 ;  /* 0x0000000105057824 */ /* 0x000fe400078e0203 */
[----:B------:R-:W-:-:S03]  /*02a0*/  IMAD.IADD R11, R11, 0x1, R7 ;  /* 0x000000010b0b7824 */ /* 0x000fc600078e0207 */
[----:B------:R-:W2:Y:S04]  /*02b0*/  LDG.E R2, [R4.64+0x4] ;  /* 0x0000040a04027981 */ /* 0x000ea8000c1e1900 */
[----:B------:R0:W2:Y:S04]  /*02c0*/  LDG.E R7, [R10.64+0x4] ;  /* 0x0000040a0a077981 */ /* 0x0000a8000c1e1900 */
[----:B------:R0:W3:Y:S04]  /*02d0*/  LDG.E R3, [R10.64] ;  /* 0x0000000a0a037981 */ /* 0x0000e8000c1e1900 */
[----:B------:R-:W3:Y:S04]  /*02e0*/  LDG.E R0, [R4.64] ;  /* 0x0000000a04007981 */ /* 0x000ee8000c1e1900 */
[----:B------:R0:W4:Y:S04]  /*02f0*/  LDG.E R9, [R10.64+0x8] ;  /* 0x0000080a0a097981 */ /* 0x000128000c1e1900 */
[----:B------:R-:W4:Y:S01]  /*0300*/  LDG.E R6, [R4.64+0x8] ;  /* 0x0000080a04067981 */ /* 0x000f22000c1e1900 */
[----:B------:R-:W-:Y:S01]  /*0310*/  ISETP.GE.U32.AND P0, PT, R8, c[0x0][0x178], PT ;  /* 0x00005e0008007a0c */ /* 0x000fe20003f06070 */
[----:B------:R-:W-:Y:S03]  /*0320*/  BSSY B0, `(.L_x_1236) ;  /* 0x0000016000007945 */ /* 0x000fe60003800000 */
[----:B------:R-:W-:-:S02]  /*0330*/  ISETP.GE.U32.AND.EX P0, PT, R12, c[0x0][0x17c], PT, P0 ;  /* 0x00005f000c007a0c */ /* 0x000fc40003f06100 */
[----:B0-----:R-:W-:Y:S01]  /*0340*/  MOV R11, R12 ;  /* 0x0000000c000b7202 */ /* 0x001fe20000000f00 */
[----:B--2---:R-:W-:-:S04]  /*0350*/  FADD R2, -R7, R2 ;  /* 0x0000000207027221 */ /* 0x004fc80000000100 */
[----:B------:R-:W-:Y:S01]  /*0360*/  FMUL R13, R2, R2 ;  /* 0x00000002020d7220 */ /* 0x000fe20000400000 */
[----:B---3--:R-:W-:-:S04]  /*0370*/  FADD R0, -R3, R0 ;  /* 0x0000000003007221 */ /* 0x008fc80000000100 */
[----:B------:R-:W-:Y:S01]  /*0380*/  FFMA R13, R0, R0, R13 ;  /* 0x00000000000d7223 */ /* 0x000fe2000000000d */
[----:B----4-:R-:W-:-:S04]  /*0390*/  FADD R6, -R9, R6 ;  /* 0x0000000609067221 */ /* 0x010fc80000000100 */
[----:B------:R-:W-:-:S05]  /*03a0*/  FFMA R14, R6, R6, R13 ;  /* 0x00000006060e7223 */ /* 0x000fca000000000d */
[----:B------:R-:W-:Y:S01]  /*03b0*/  IADD3 R0, R14, -0xd000000, RZ ;  /* 0xf30000000e007810 */ /* 0x000fe20007ffe0ff */
[----:B------:R0:W1:Y:S03]  /*03c0*/  MUFU.RSQ R15, R14 ;  /* 0x0000000e000f7308 */ /* 0x0000660000001400 */
[----:B------:R-:W-:Y:S01]  /*03d0*/  ISETP.GT.U32.AND P1, PT, R0, 0x727fffff, PT ;  /* 0x727fffff0000780c */ /* 0x000fe20003f24070 */
[----:B------:R-:W-:-:S12]  /*03e0*/  IMAD.MOV.U32 R6, RZ, RZ, R8 ;  /* 0x000000ffff067224 */ /* 0x000fd800078e0008 */
[----:B------:R-:W-:Y:S05]  /*03f0*/  @!P1 BRA `(.L_x_1237) ;  /* 0x0000004000009947 */ /* 0x000fea0003800000 */
[----:B01----:R-:W-:Y:S02]  /*0400*/  MOV R12, 0x420 ;  /* 0x00000420000c7802 */ /* 0x003fe40000000f00 */
[----:B------:R-:W-:Y:S05]  /*0410*/  CALL.REL.NOINC `($__internal_41_$__cuda_sm20_sqrt_rn_f32_slowpath) ;  /* 0x000001c000007944 */ /* 0x000fea0003c00000 */
[----:B------:R-:W-:Y:S01]  /*0420*/  IMAD.MOV.U32 R13, RZ, RZ, R2 ;  /* 0x000000ffff0d7224 */ /* 0x000fe200078e0002 */
[----:B------:R-:W-:Y:S05]  /*0430*/  BRA `(.L_x_1238) ;  /* 0x0000004000007947 */ /* 0x000fea0003800000 */
.L_x_1237:
[----:B01----:R-:W-:Y:S01]  /*0440*/  FMUL.FTZ R13, R14, R15 ;  /* 0x0000000f0e0d7220 */ /* 0x003fe20000410000 */
[----:B------:R-:W-:-:S03]  /*0450*/  FMUL.FTZ R2, R15, 0.5 ;  /* 0x3f0000000f027820 */ /* 0x000fc60000410000 */
[----:B------:R-:W-:-:S04]  /*0460*/  FFMA R0, -R13, R13, R14 ;  /* 0x0000000d0d007223 */ /* 0x000fc8000000010e */
[----:B------:R-:W-:Y:S02]  /*0470*/  FFMA R13, R0, R2, R13 ;  /* 0x00000002000d7223 */ /* 0x000fe4000000000d */
.L_x_1238:
[----:B------:R-:W-:Y:S05]  /*0480*/  BSYNC B0 ;  /* 0x0000000000007941 */ /* 0x000fea0003800000 */
.L_x_1236:
        /* <DEDUP_REMOVED lines=11> */
[----:B------:R-:W-:Y:S02]  /*0540*/  MOV R8, 0x560 ;  /* 0x0000056000087802 */ /* 0x000fe40000000f00 */
[----:B------:R-:W-:Y:S05]  /*0550*/  CALL.REL.NOINC `($__internal_42_$__cuda_sm3x_div_rn_noftz_f32_slowpath) ;  /* 0x000001e000007944 */ /* 0x000fea0003c00000 */
[----:B0-----:R-:W-:Y:S02]  /*0560*/  IMAD.MOV.U32 R0, RZ, RZ, R14 ;  /* 0x000000ffff007224 */ /* 0x001fe400078e000e */
.L_x_1240:
[----:B------:R-:W-:Y:S05]  /*0570*/  BSYNC B0 ;  /* 0x0000000000007941 */ /* 0x000fea0003800000 */
.L_x_1239:
[----:B------:R-:W-:-:S13]  /*0580*/  FSETP.GEU.AND P1, PT, R0, c[0x0][0x180], PT ;  /* 0x0000600000007a0b */ /* 0x000fda0003f2e000 */
[----:B------:R0:W-:Y:S04]  /*0590*/  @!P1 STG.E [R4.64], R3 ;  /* 0x0000000304009986 */ /* 0x0001e8000c10190a */
[----:B------:R0:W-:Y:S04]  /*05a0*/  @!P1 STG.E [R4.64+0x4], R7 ;  /* 0x0000040704009986 */ /* 0x0001e8000c10190a */
[----:B------:R0:W-:Y:S01]  /*05b0*/  @!P1 STG.E [R4.64+0x8], R9 ;  /* 0x0000080904009986 */ /* 0x0001e2000c10190a */
[----:B------:R-:W-:Y:S05]  /*05c0*/  @!P0 BRA `(.L_x_1241) ;  /* 0xfffffb8000008947 */ /* 0x000fea000383ffff */
[----:B------:R-:W-:Y:S05]  /*05d0*/  EXIT ;  /* 0x000000000000794d */ /* 0x000fea0003800000 */
        .weak           $__internal_41_$__cuda_sm20_sqrt_rn_f32_slowpath
        .type           $__internal_41_$__cuda_sm20_sqrt_rn_f32_slowpath,@function
        .size           $__internal_41_$__cuda_sm20_sqrt_rn_f32_slowpath,($__internal_42_$__cuda_sm3x_div_rn_noftz_f32_slowpath - $__internal_41_$__cuda_sm20_sqrt_rn_f32_slowpath)
$__internal_41_$__cuda_sm20_sqrt_rn_f32_slowpath:
[----:B------:R-:W-:-:S13]  /*05e0*/  LOP3.LUT P1, RZ, R14, 0x7fffffff, RZ, 0xc0, !PT ;  /* 0x7fffffff0eff7812 */ /* 0x000fda000782c0ff */
[----:B------:R-:W-:Y:S01]  /*05f0*/  @!P1 MOV R2, R14 ;  /* 0x0000000e00029202 */ /* 0x000fe20000000f00 */
        /* <DEDUP_REMOVED lines=18> */
.L_x_1242:
[----:B------:R-:W-:-:S04]  /*0720*/  IMAD.MOV.U32 R13, RZ, RZ, 0x0 ;  /* 0x00000000ff0d7424 */ /* 0x000fc800078e00ff */
[----:B------:R-:W-:Y:S05]  /*0730*/  RET.REL.NODEC R12 `(sleepParticles_cuda_kernel_forward) ;  /* 0xfffff8c00c007950 */ /* 0x000fea0003c3ffff */
        .weak           $__internal_42_$__cuda_sm3x_div_rn_noftz_f32_slowpath
        .type           $__internal_42_$__cuda_sm3x_div_rn_noftz_f32_slowpath,@function
        .size           $__internal_42_$__cuda_sm3x_div_rn_noftz_f32_slowpath,(.L_x_1297 - $__internal_42_$__cuda_sm3x_div_rn_noftz_f32_slowpath)
$__internal_42_$__cuda_sm3x_div_rn_noftz_f32_slowpath:
[----:B------:R-:W-:Y:S01]  /*0740*/  MOV R2, c[0x0][0x268] ;  /* 0x00009a0000027a02 */ /* 0x000fe20000000f00 */
[----:B------:R-:W-:Y:S01]  /*0750*/  BSSY B1, `(.L_x_1243) ;  /* 0x0000064000017945 */ /* 0x000fe20003800000 */
[----:B------:R-:W-:Y:S01]  /*0760*/  SHF.R.U32.HI R10, RZ, 0x17, R0 ;  /* 0x00000017ff0a7819 */ /* 0x000fe20000011600 */
[----:B------:R-:W-:Y:S01]  /*0770*/  IMAD.MOV.U32 R13, RZ, RZ, c[0x0][0x268] ;  /* 0x00009a00ff0d7624 */ /* 0x000fe200078e00ff */
[----:B------:R-:W-:Y:S02]  /*0780*/  SHF.R.U32.HI R12, RZ, 0x17, R2 ;  /* 0x00000017ff0c7819 */ /* 0x000fe40000011602 */
[----:B------:R-:W-:Y:S02]  /*0790*/  LOP3.LUT R16, R10, 0xff, RZ, 0xc0, !PT ;  /* 0x000000ff0a107812 */ /* 0x000fe400078ec0ff */
[----:B------:R-:W-:Y:S02]  /*07a0*/  LOP3.LUT R12, R12, 0xff, RZ, 0xc0, !PT ;  /* 0x000000ff0c0c7812 */ /* 0x000fe400078ec0ff */
[----:B------:R-:W-:-:S02]  /*07b0*/  IADD3 R15, R16, -0x1, RZ ;  /* 0xffffffff100f7810 */ /* 0x000fc40007ffe0ff */
[----:B------:R-:W-:-:S04]  /*07c0*/  IADD3 R14, R12, -0x1, RZ ;  /* 0xffffffff0c0e7810 */ /* 0x000fc80007ffe0ff */
        /* <DEDUP_REMOVED lines=27> */
.L_x_1244:
[----:B------:R-:W-:Y:S01]  /*0980*/  LEA R2, R12, 0xc0800000, 0x17 ;  /* 0xc08000000c027811 */ /* 0x000fe200078eb8ff */
[----:B------:R-:W-:Y:S03]  /*0990*/  BSSY B2, `(.L_x_1249) ;  /* 0x0000036000027945 */ /* 0x000fe60003800000 */
[----:B------:R-:W-:Y:S02]  /*09a0*/  IADD3 R2, -R2, R13, RZ ;  /* 0x0000000d02027210 */ /* 0x000fe40007ffe1ff */
[----:B------:R-:W-:Y:S02]  /*09b0*/  IADD3 R13, R16, -0x7f, RZ ;  /* 0xffffff81100d7810 */ /* 0x000fe40007ffe0ff */
[----:B------:R-:W0:Y:S01]  /*09c0*/  MUFU.RCP R14, R2 ;  /* 0x00000002000e7308 */ /* 0x000e220000001000 */
[----:B------:R-:W-:Y:S02]  /*09d0*/  FADD.FTZ R15, -R2, -RZ ;  /* 0x800000ff020f7221 */ /* 0x000fe40000010100 */
        /* <DEDUP_REMOVED lines=24> */
[CCC-:B------:R-:W-:Y:S01]  /*0b60*/  FFMA.RM R13, R19.reuse, R15.reuse, R16.reuse ;  /* 0x0000000f130d7223 */ /* 0x1c0fe20000004010 */
[C---:B------:R-:W-:Y:S02]  /*0b70*/  ISETP.NE.AND P3, PT, R10.reuse, RZ, PT ;  /* 0x000000ff0a00720c */ /* 0x040fe40003f65270 */
[----:B------:R-:W-:Y:S02]  /*0b80*/  ISETP.NE.AND P2, PT, R10, RZ, PT ;  /* 0x000000ff0a00720c */ /* 0x000fe40003f45270 */
[----:B------:R-:W-:Y:S01]  /*0b90*/  LOP3.LUT R2, R0, 0x7fffff, RZ, 0xc0, !PT ;  /* 0x007fffff00027812 */ /* 0x000fe200078ec0ff */
[----:B------:R-:W-:Y:S01]  /*0ba0*/  FFMA.RP R0, R19, R15, R16 ;  /* 0x0000000f13007223 */ /* 0x000fe20000008010 */
        /* <DEDUP_REMOVED lines=16> */
.L_x_1251:
[----:B------:R-:W-:-:S04]  /*0cb0*/  LOP3.LUT R14, R14, 0x80000000, RZ, 0xc0, !PT ;  /* 0x800000000e0e7812 */ /* 0x000fc800078ec0ff */
[----:B------:R-:W-:Y:S01]  /*0cc0*/  LOP3.LUT R14, R14, 0x7f800000, RZ, 0xfc, !PT ;  /* 0x7f8000000e0e7812 */ /* 0x000fe200078efcff */
[----:B------:R-:W-:Y:S05]  /*0cd0*/  BRA `(.L_x_1252) ;  /* 0x0000001000007947 */ /* 0x000fea0003800000 */
.L_x_1250:
[----:B------:R-:W-:Y:S02]  /*0ce0*/  LEA R14, R13, R14, 0x17 ;  /* 0x0000000e0d0e7211 */ /* 0x000fe400078eb8ff */
.L_x_1252:
[----:B------:R-:W-:Y:S05]  /*0cf0*/  BSYNC B2 ;  /* 0x0000000000027941 */ /* 0x000fea0003800000 */
.L_x_1249:
[----:B------:R-:W-:Y:S05]  /*0d00*/  BRA `(.L_x_1253) ;  /* 0x0000008000007947 */ /* 0x000fea0003800000 */
.L_x_1248:
[----:B------:R-:W-:-:S04]  /*0d10*/  LOP3.LUT R0, R13, 0x80000000, R0, 0x48, !PT ;  /* 0x800000000d007812 */ /* 0x000fc800078e4800 */
[----:B------:R-:W-:Y:S01]  /*0d20*/  LOP3.LUT R14, R0, 0x7f800000, RZ, 0xfc, !PT ;  /* 0x7f800000000e7812 */ /* 0x000fe200078efcff */
[----:B------:R-:W-:Y:S05]  /*0d30*/  BRA `(.L_x_1253) ;  /* 0x0000005000007947 */ /* 0x000fea0003800000 */
.L_x_1247:
[----:B------:R-:W-:Y:S01]  /*0d40*/  LOP3.LUT R14, R13, 0x80000000, R0, 0x48, !PT ;  /* 0x800000000d0e7812 */ /* 0x000fe200078e4800 */
[----:B------:R-:W-:Y:S05]  /*0d50*/  BRA `(.L_x_1253) ;  /* 0x0000003000007947 */ /* 0x000fea0003800000 */
.L_x_1246:
[----:B------:R-:W0:Y:S01]  /*0d60*/  MUFU.RSQ R14, -QNAN ;  /* 0xffc00000000e7908 */ /* 0x000e220000001400 */
[----:B------:R-:W-:Y:S05]  /*0d70*/  BRA `(.L_x_1253) ;  /* 0x0000001000007947 */ /* 0x000fea0003800000 */
.L_x_1245:
[----:B------:R-:W-:Y:S02]  /*0d80*/  FADD.FTZ R14, R0, c[0x0][0x268] ;  /* 0x00009a00000e7621 */ /* 0x000fe40000010000 */
.L_x_1253:
[----:B------:R-:W-:Y:S05]  /*0d90*/  BSYNC B1 ;  /* 0x0000000000017941 */ /* 0x000fea0003800000 */
.L_x_1243:
[----:B------:R-:W-:Y:S02]  /*0da0*/  IMAD.MOV.U32 R12, RZ, RZ, R8 ;  /* 0x000000ffff0c7224 */ /* 0x000fe400078e0008 */
[----:B------:R-:W-:-:S04]  /*0db0*/  IMAD.MOV.U32 R13, RZ, RZ, 0x0 ;  /* 0x00000000ff0d7424 */ /* 0x000fc800078e00ff */
[----:B------:R-:W-:Y:S05]  /*0dc0*/  RET.REL.NODEC R12 `(sleepParticles_cuda_kernel_forward) ;  /* 0xfffff2300c007950 */ /* 0x000fea0003c3ffff */
.L_x_1254:
        /* <DEDUP_REMOVED lines=11> */
.L_x_1297:


//--------------------- .nv.global.init           --------------------------
	.section	.nv.global.init,"aw",@progbits
	.align	4
.nv.global.init:
	.type		_ZN46_INTERNAL_00000000_15_default_program_953a223e2wp15LAUNCH_MAX_DIMSE,@object
	.size		_ZN46_INTERNAL_00000000_15_default_program_953a223e2wp15LAUNCH_MAX_DIMSE,(_ZN2wp6volume12pnano_traitsIjE9GRID_TYPEE - _ZN46_INTERNAL_00000000_15_default_program_953a223e2wp15LAUNCH_MAX_DIMSE)
_ZN46_INTERNAL_00000000_15_default_program_953a223e2wp15LAUNCH_MAX_DIMSE:
        /*0000*/ 	.byte	0x04, 0x00, 0x00, 0x00
	.type		_ZN2wp6volume12pnano_traitsIjE9GRID_TYPEE,@object
	.size		_ZN2wp6volume12pnano_traitsIjE9GRID_TYPEE,(_ZN46_INTERNAL_00000000_15_default_program_953a223e2wp25ARRAY_TYPE_FABRIC_INDEXEDE - _ZN2wp6volume12pnano_traitsIjE9GRID_TYPEE)
_ZN2wp6volume12pnano_traitsIjE9GRID_TYPEE:
        /*0004*/ 	.byte	0x0a, 0x00, 0x00, 0x00
	.type		_ZN46_INTERNAL_00000000_15_default_program_953a223e2wp25ARRAY_TYPE_FABRIC_INDEXEDE,@object
	.size		_ZN46_INTERNAL_00000000_15_default_program_953a223e2wp25ARRAY_TYPE_FABRIC_INDEXEDE,(_ZN2wp6volume12pnano_traitsINS_5vec_tILj3EdEEE9GRID_TYPEE - _ZN46_INTERNAL_00000000_15_default_program_953a223e2wp25ARRAY_TYPE_FABRIC_INDEXEDE)
_ZN46_INTERNAL_00000000_15_default_program_953a223e2wp25ARRAY_TYPE_FABRIC_INDEXEDE:
        /*0008*/ 	.byte	0x03, 0x00, 0x00, 0x00
	.type		_ZN2wp6volume12pnano_traitsINS_5vec_tILj3EdEEE9GRID_TYPEE,@object
	.size		_ZN2wp6volume12pnano_traitsINS_5vec_tILj3EdEEE9GRID_TYPEE,(_ZN2wp6volume12pnano_traitsINS_5vec_tILj4EdEEE9GRID_TYPEE - _ZN2wp6volume12pnano_traitsINS_5vec_tILj3EdEEE9GRID_TYPEE)
_ZN2wp6volume12pnano_traitsINS_5vec_tILj3EdEEE9GRID_TYPEE:
        /*000c*/ 	.byte	0x07, 0x00, 0x00, 0x00
	.type		_ZN2wp6volume12pnano_traitsINS_5vec_tILj4EdEEE9GRID_TYPEE,@object
	.size		_ZN2wp6volume12pnano_traitsINS_5vec_tILj4EdEEE9GRID_TYPEE,(_ZN2wp6volume12pnano_traitsIiE9GRID_TYPEE - _ZN2wp6volume12pnano_traitsINS_5vec_tILj4EdEEE9GRID_TYPEE)
_ZN2wp6volume12pnano_traitsINS_5vec_tILj4EdEEE9GRID_TYPEE:
        /*0010*/ 	.byte	0x12, 0x00, 0x00, 0x00
	.type		_ZN2wp6volume12pnano_traitsIiE9GRID_TYPEE,@object
	.size		_ZN2wp6volume12pnano_traitsIiE9GRID_TYPEE,(_ZN46_INTERNAL_00000000_15_default_program_953a223e2wp18ARRAY_TYPE_INDEXEDE - _ZN2wp6volume12pnano_traitsIiE9GRID_TYPEE)
_ZN2wp6volume12pnano_traitsIiE9GRID_TYPEE:
        /*0014*/ 	.byte	0x04, 0x00, 0x00, 0x00
	.type		_ZN46_INTERNAL_00000000_15_default_program_953a223e2wp18ARRAY_TYPE_INDEXEDE,@object
	.size		_ZN46_INTERNAL_00000000_15_default_program_953a223e2wp18ARRAY_TYPE_INDEXEDE,(_ZN2wp6volume12pnano_traitsIdE9GRID_TYPEE - _ZN46_INTERNAL_00000000_15_default_program_953a223e2wp18ARRAY_TYPE_INDEXEDE)
_ZN46_INTERNAL_00000000_15_default_program_953a223e2wp18ARRAY_TYPE_INDEXEDE:
        /*0018*/ 	.byte	0x01, 0x00, 0x00, 0x00
	.type		_ZN2wp6volume12pnano_traitsIdE9GRID_TYPEE,@object
	.size		_ZN2wp6volume12pnano_traitsIdE9GRID_TYPEE,(_ZN46_INTERNAL_00000000_15_default_program_953a223e2wp14ARRAY_MAX_DIMSE - _ZN2wp6volume12pnano_traitsIdE9GRID_TYPEE)
_ZN2wp6volume12pnano_traitsIdE9GRID_TYPEE:
        /*001c*/ 	.byte	0x02, 0x00, 0x00, 0x00
	.type		_ZN46_INTERNAL_00000000_15_default_program_953a223e2wp14ARRAY_MAX_DIMSE,@object
	.size		_ZN46_INTERNAL_00000000_15_default_program_953a223e2wp14ARRAY_MAX_DIMSE,(_ZN2wp6volume12pnano_traitsIfE9GRID_TYPEE - _ZN46_INTERNAL_00000000_15_default_program_953a223e2wp14ARRAY_MAX_DIMSE)
_ZN46_INTERNAL_00000000_15_default_program_953a223e2wp14ARRAY_MAX_DIMSE:
        /*0020*/ 	.byte	0x04, 0x00, 0x00, 0x00
	.type		_ZN2wp6volume12pnano_traitsIfE9GRID_TYPEE,@object
	.size		_ZN2wp6volume12pnano_traitsIfE9GRID_TYPEE,(_ZN2wp6volume12pnano_traitsINS_5vec_tILj4EfEEE9GRID_TYPEE - _ZN2wp6volume12pnano_traitsIfE9GRID_TYPEE)
_ZN2wp6volume12pnano_traitsIfE9GRID_TYPEE:
        /*0024*/ 	.byte	0x01, 0x00, 0x00, 0x00
	.type		_ZN2wp6volume12pnano_traitsINS_5vec_tILj4EfEEE9GRID_TYPEE,@object
	.size		_ZN2wp6volume12pnano_traitsINS_5vec_tILj4EfEEE9GRID_TYPEE,(_ZN46_INTERNAL_00000000_15_default_program_953a223e2wp6volume6LINEARE - _ZN2wp6volume12pnano_traitsINS_5vec_tILj4EfEEE9GRID_TYPEE)
_ZN2wp6volume12pnano_traitsINS_5vec_tILj4EfEEE9GRID_TYPEE:
        /*0028*/ 	.byte	0x11, 0x00, 0x00, 0x00
	.type		_ZN46_INTERNAL_00000000_15_default_program_953a223e2wp6volume6LINEARE,@object
	.size		_ZN46_INTERNAL_00000000_15_default_program_953a223e2wp6volume6LINEARE,(_ZN2wp6volume12pnano_traitsIxE9GRID_TYPEE - _ZN46_INTERNAL_00000000_15_default_program_953a223e2wp6volume6LINEARE)
_ZN46_INTERNAL_00000000_15_default_program_953a223e2wp6volume6LINEARE:
        /*002c*/ 	.byte	0x01, 0x00, 0x00, 0x00
	.type		_ZN2wp6volume12pnano_traitsIxE9GRID_TYPEE,@object
	.size		_ZN2wp6volume12pnano_traitsIxE9GRID_TYPEE,(_ZN46_INTERNAL_00000000_15_default_program_953a223e2wp17ARRAY_TYPE_FABRICE - _ZN2wp6volume12pnano_traitsIxE9GRID_TYPEE)
_ZN2wp6volume12pnano_traitsIxE9GRID_TYPEE:
        /*0030*/ 	.byte	0x05, 0x00, 0x00, 0x00
	.type		_ZN46_INTERNAL_00000000_15_default_program_953a223e2wp17ARRAY_TYPE_FABRICE,@object
	.size		_ZN46_INTERNAL_00000000_15_default_program_953a223e2wp17ARRAY_TYPE_FABRICE,(_ZN2wp6volume12pnano_traitsINS_5vec_tILj3EfEEE9GRID_TYPEE - _ZN46_INTERNAL_00000000_15_default_program_953a223e2wp17ARRAY_TYPE_FABRICE)
_ZN46_INTERNAL_00000000_15_default_program_953a223e2wp17ARRAY_TYPE_FABRICE:
        /*0034*/ 	.byte	0x02, 0x00, 0x00, 0x00
	.type		_ZN2wp6volume12pnano_traitsINS_5vec_tILj3EfEEE9GRID_TYPEE,@object
	.size		_ZN2wp6volume12pnano_traitsINS_5vec_tILj3EfEEE9GRID_TYPEE,(__cudart_i2opi_f - _ZN2wp6volume12pnano_traitsINS_5vec_tILj3EfEEE9GRID_TYPEE)
_ZN2wp6volume12pnano_traitsINS_5vec_tILj3EfEEE9GRID_TYPEE:
        /*0038*/ 	.byte	0x06, 0x00, 0x00, 0x00
	.type		__cudart_i2opi_f,@object
	.size		__cudart_i2opi_f,(.L_25 - __cudart_i2opi_f)
__cudart_i2opi_f:
        /*003c*/ 	.byte	0x41, 0x90, 0x43, 0x3c, 0x99, 0x95, 0x62, 0xdb, 0xc0, 0xdd, 0x34, 0xf5, 0xd1, 0x57, 0x27, 0xfc
        /*004c*/ 	.byte	0x29, 0x15, 0x44, 0x4e, 0x6e, 0x83, 0xf9, 0xa2
.L_25:


//--------------------- .nv.global                --------------------------
	.section	.nv.global,"aw",@nobits
	.align	4
.nv.global:
	.type		_ZN46_INTERNAL_00000000_15_default_program_953a223e2wp6volume7CLOSESTE,@object
	.size		_ZN46_INTERNAL_00000000_15_default_program_953a223e2wp6volume7CLOSESTE,(_ZN46_INTERNAL_00000000_15_default_program_953a223e2wp18ARRAY_TYPE_REGULARE - _ZN46_INTERNAL_00000000_15_default_program_953a223e2wp6volume7CLOSESTE)
_ZN46_INTERNAL_00000000_15_default_program_953a223e2wp6volume7CLOSESTE:
	.zero		4
	.type		_ZN46_INTERNAL_00000000_15_default_program_953a223e2wp18ARRAY_TYPE_REGULARE,@object
	.size		_ZN46_INTERNAL_00000000_15_default_program_953a223e2wp18ARRAY_TYPE_REGULARE,(.L_21 - _ZN46_INTERNAL_00000000_15_default_program_953a223e2wp18ARRAY_TYPE_REGULARE)
_ZN46_INTERNAL_00000000_15_default_program_953a223e2wp18ARRAY_TYPE_REGULARE:
	.zero		4
.L_21:
